def attn_fwd(
    Q,
    K,
    V,
    Out,
    Lse,
    sm_scale,
    stride_qz,
    stride_qh,
    stride_qm,
    stride_qk,
    stride_kz,
    stride_kh,
    stride_kn,
    stride_kk,
    stride_vz,
    stride_vh,
    stride_vn,
    stride_vk,
    stride_oz,
    stride_oh,
    stride_om,
    stride_ok,
    seqlen_q,
    seqlen_k,
    BLOCK_M: tl.constexpr,
    BLOCK_N: tl.constexpr,
    HEAD_DIM: tl.constexpr,
    CAUSAL: tl.constexpr,
):
    start_m = tl.program_id(0)
    off_hz = tl.program_id(1)
    q_off = off_hz * stride_qh
    k_off = off_hz * stride_kh
    v_off = off_hz * stride_vh
    offs_m = start_m * BLOCK_M + tl.arange(0, BLOCK_M)
    offs_d = tl.arange(0, HEAD_DIM)
    offs_n = tl.arange(0, BLOCK_N)
    q_ptrs = Q + q_off + offs_m[:, None] * stride_qm + offs_d[None, :] * stride_qk
    k_ptrs = K + k_off + offs_d[:, None] * stride_kk + offs_n[None, :] * stride_kn
    v_ptrs = V + v_off + offs_n[:, None] * stride_vn + offs_d[None, :] * stride_vk
    m_i = tl.full([BLOCK_M], float("-inf"), dtype=tl.float32)
    l_i = tl.zeros([BLOCK_M], dtype=tl.float32) + 1.0
    acc = tl.zeros([BLOCK_M, HEAD_DIM], dtype=tl.float32)
    q = tl.load(q_ptrs)
    acc, l_i, m_i = _attn_fwd_inner(
        acc,
        l_i,
        m_i,
        q,
        k_ptrs,
        v_ptrs,
        sm_scale,
        stride_kn,
        stride_vn,
        start_m,
        seqlen_k,
        BLOCK_M,
        BLOCK_N,
        HEAD_DIM,
        CAUSAL,
    )
    acc = acc / l_i[:, None]
    lse = m_i + tl.math.log2(l_i) / 1.4426950408889634
    o_ptrs = (
        Out
        + off_hz * stride_oh
        + offs_m[:, None] * stride_om
        + offs_d[None, :] * stride_ok
    )
    tl.store(o_ptrs, acc.to(Out.dtype.element_ty))
    tl.store(Lse + off_hz * seqlen_q + offs_m, lse)

# config = {"BLOCK_M": 32, "BLOCK_N": 128, "HEAD_DIM": 256, "arch": "sm_80", "causal": false, "dtype": "fp16", "num_stages": 2, "num_warps": 4}
# arch = sm_80


// ===== COMPILED SASS (sm_80) =====

	.target	sm_80

	.elftype	@"ET_EXEC"


//--------------------- .note.nv.tkinfo           --------------------------
	.section	.note.nv.tkinfo,"",@"SHT_NOTE"
	.sectionflags	@"SHF_NOTE_NV_TKINFO"
	.tkinfo
        /*0018*/ 	.word	0x00000002
        /*0030*/ 	.string	""
        /*0030*/ 	.string	"ptxas"
        /*0030*/ 	.string	"Cuda compilation tools, release 13.0, V13.0.88"
        /*0030*/ 	.string	"Build cuda_13.0.r13.0/compiler.36424714_0"
        /*0030*/ 	.string	"-v  -suppress-debug-info  -lineinfo  -arch sm_80 "



//--------------------- .note.nv.cuinfo           --------------------------
	.section	.note.nv.cuinfo,"",@"SHT_NOTE"
	.sectionflags	@"SHF_NOTE_NV_CUINFO"
        /*0018*/ 	.short	0x0002
        /*001a*/ 	.short	0x0050
        /*001c*/ 	.short	0x0082
	.zero		2


//--------------------- .nv.info                  --------------------------
	.section	.nv.info,"",@"SHT_CUDA_INFO"
	.align	4


	//----- nvinfo : EIATTR_REGCOUNT
	.align		4
        /*0000*/ 	.byte	0x04, 0x2f
        /*0002*/ 	.short	(.L_2 - .L_1)
	.align		4
.L_1:
        /*0004*/ 	.word	index@(attn_fwd)
        /*0008*/ 	.word	0x00000020


	//----- nvinfo : EIATTR_FRAME_SIZE
	.align		4
.L_2:
        /*000c*/ 	.byte	0x04, 0x11
        /*000e*/ 	.short	(.L_4 - .L_3)
	.align		4
.L_3:
        /*0010*/ 	.word	index@(attn_fwd)
        /*0014*/ 	.word	0x00002a10


	//----- nvinfo : EIATTR_MIN_STACK_SIZE
	.align		4
.L_4:
        /*0018*/ 	.byte	0x04, 0x12
        /*001a*/ 	.short	(.L_6 - .L_5)
	.align		4
.L_5:
        /*001c*/ 	.word	index@(attn_fwd)
        /*0020*/ 	.word	0x00002a10
.L_6:


//--------------------- .nv.info.attn_fwd         --------------------------
	.section	.nv.info.attn_fwd,"",@"SHT_CUDA_INFO"
	.sectionflags	@""
	.align	4


	//----- nvinfo : EIATTR_CUDA_API_VERSION
	.align		4
        /*0000*/ 	.byte	0x04, 0x37
        /*0002*/ 	.short	(.L_8 - .L_7)
.L_7:
        /*0004*/ 	.word	0x00000082


	//----- nvinfo : EIATTR_SW2861232_WAR
	.align		4
.L_8:
        /*0008*/ 	.byte	0x01, 0x35
	.zero		2


	//----- nvinfo : EIATTR_PARAM_CBANK
	.align		4
        /*000c*/ 	.byte	0x04, 0x0a
        /*000e*/ 	.short	(.L_10 - .L_9)
	.align		4
.L_9:
        /*0010*/ 	.word	index@(.nv.constant0.attn_fwd)
        /*0014*/ 	.short	0x0160
        /*0016*/ 	.short	0x0088


	//----- nvinfo : EIATTR_CBANK_PARAM_SIZE
	.align		4
.L_10:
        /*0018*/ 	.byte	0x03, 0x19
        /*001a*/ 	.short	0x0088


	//----- nvinfo : EIATTR_KPARAM_INFO
	.align		4
        /*001c*/ 	.byte	0x04, 0x17
        /*001e*/ 	.short	(.L_12 - .L_11)
.L_11:
        /*0020*/ 	.word	0x00000000
        /*0024*/ 	.short	0x0019
        /*0026*/ 	.short	0x0080
        /*0028*/ 	.byte	0x00, 0xf4, 0x21, 0x00


	//----- nvinfo : EIATTR_KPARAM_INFO
	.align		4
.L_12:
        /*002c*/ 	.byte	0x04, 0x17
        /*002e*/ 	.short	(.L_14 - .L_13)
.L_13:
        /*0030*/ 	.word	0x00000000
        /*0034*/ 	.short	0x0018
        /*0036*/ 	.short	0x0078
        /*0038*/ 	.byte	0x00, 0xf4, 0x21, 0x00


	//----- nvinfo : EIATTR_KPARAM_INFO
	.align		4
.L_14:
        /*003c*/ 	.byte	0x04, 0x17
        /*003e*/ 	.short	(.L_16 - .L_15)
.L_15:
        /*0040*/ 	.word	0x00000000
        /*0044*/ 	.short	0x0017
        /*0046*/ 	.short	0x0070
        /*0048*/ 	.byte	0x00, 0xf0, 0x11, 0x00


	//----- nvinfo : EIATTR_KPARAM_INFO
	.align		4
.L_16:
        /*004c*/ 	.byte	0x04, 0x17
        /*004e*/ 	.short	(.L_18 - .L_17)
.L_17:
        /*0050*/ 	.word	0x00000000
        /*0054*/ 	.short	0x0016
        /*0056*/ 	.short	0x006c
        /*0058*/ 	.byte	0x00, 0xf0, 0x11, 0x00


	//----- nvinfo : EIATTR_KPARAM_INFO
	.align		4
.L_18:
        /*005c*/ 	.byte	0x04, 0x17
        /*005e*/ 	.short	(.L_20 - .L_19)
.L_19:
        /*0060*/ 	.word	0x00000000
        /*0064*/ 	.short	0x0015
        /*0066*/ 	.short	0x0068
        /*0068*/ 	.byte	0x00, 0xf0, 0x11, 0x00


	//----- nvinfo : EIATTR_KPARAM_INFO
	.align		4
.L_20:
        /*006c*/ 	.byte	0x04, 0x17
        /*006e*/ 	.short	(.L_22 - .L_21)
.L_21:
        /*0070*/ 	.word	0x00000000
        /*0074*/ 	.short	0x0014
        /*0076*/ 	.short	0x0064
        /*0078*/ 	.byte	0x00, 0xf0, 0x11, 0x00


	//----- nvinfo : EIATTR_KPARAM_INFO
	.align		4
.L_22:
        /*007c*/ 	.byte	0x04, 0x17
        /*007e*/ 	.short	(.L_24 - .L_23)
.L_23:
        /*0080*/ 	.word	0x00000000
        /*0084*/ 	.short	0x0013
        /*0086*/ 	.short	0x0060
        /*0088*/ 	.byte	0x00, 0xf0, 0x11, 0x00


	//----- nvinfo : EIATTR_KPARAM_INFO
	.align		4
.L_24:
        /*008c*/ 	.byte	0x04, 0x17
        /*008e*/ 	.short	(.L_26 - .L_25)
.L_25:
        /*0090*/ 	.word	0x00000000
        /*0094*/ 	.short	0x0012
        /*0096*/ 	.short	0x005c
        /*0098*/ 	.byte	0x00, 0xf0, 0x11, 0x00


	//----- nvinfo : EIATTR_KPARAM_INFO
	.align		4
.L_26:
        /*009c*/ 	.byte	0x04, 0x17
        /*009e*/ 	.short	(.L_28 - .L_27)
.L_27:
        /*00a0*/ 	.word	0x00000000
        /*00a4*/ 	.short	0x0011
        /*00a6*/ 	.short	0x0058
        /*00a8*/ 	.byte	0x00, 0xf0, 0x11, 0x00


	//----- nvinfo : EIATTR_KPARAM_INFO
	.align		4
.L_28:
        /*00ac*/ 	.byte	0x04, 0x17
        /*00ae*/ 	.short	(.L_30 - .L_29)
.L_29:
        /*00b0*/ 	.word	0x00000000
        /*00b4*/ 	.short	0x0010
        /*00b6*/ 	.short	0x0054
        /*00b8*/ 	.byte	0x00, 0xf0, 0x11, 0x00


	//----- nvinfo : EIATTR_KPARAM_INFO
	.align		4
.L_30:
        /*00bc*/ 	.byte	0x04, 0x17
        /*00be*/ 	.short	(.L_32 - .L_31)
.L_31:
        /*00c0*/ 	.word	0x00000000
        /*00c4*/ 	.short	0x000f
        /*00c6*/ 	.short	0x0050
        /*00c8*/ 	.byte	0x00, 0xf0, 0x11, 0x00


	//----- nvinfo : EIATTR_KPARAM_INFO
	.align		4
.L_32:
        /*00cc*/ 	.byte	0x04, 0x17
        /*00ce*/ 	.short	(.L_34 - .L_33)
.L_33:
        /*00d0*/ 	.word	0x00000000
        /*00d4*/ 	.short	0x000e
        /*00d6*/ 	.short	0x004c
        /*00d8*/ 	.byte	0x00, 0xf0, 0x11, 0x00


	//----- nvinfo : EIATTR_KPARAM_INFO
	.align		4
.L_34:
        /*00dc*/ 	.byte	0x04, 0x17
        /*00de*/ 	.short	(.L_36 - .L_35)
.L_35:
        /*00e0*/ 	.word	0x00000000
        /*00e4*/ 	.short	0x000d
        /*00e6*/ 	.short	0x0048
        /*00e8*/ 	.byte	0x00, 0xf0, 0x11, 0x00


	//----- nvinfo : EIATTR_KPARAM_INFO
	.align		4
.L_36:
        /*00ec*/ 	.byte	0x04, 0x17
        /*00ee*/ 	.short	(.L_38 - .L_37)
.L_37:
        /*00f0*/ 	.word	0x00000000
        /*00f4*/ 	.short	0x000c
        /*00f6*/ 	.short	0x0044
        /*00f8*/ 	.byte	0x00, 0xf0, 0x11, 0x00


	//----- nvinfo : EIATTR_KPARAM_INFO
	.align		4
.L_38:
        /*00fc*/ 	.byte	0x04, 0x17
        /*00fe*/ 	.short	(.L_40 - .L_39)
.L_39:
        /*0100*/ 	.word	0x00000000
        /*0104*/ 	.short	0x000b
        /*0106*/ 	.short	0x0040
        /*0108*/ 	.byte	0x00, 0xf0, 0x11, 0x00


	//----- nvinfo : EIATTR_KPARAM_INFO
	.align		4
.L_40:
        /*010c*/ 	.byte	0x04, 0x17
        /*010e*/ 	.short	(.L_42 - .L_41)
.L_41:
        /*0110*/ 	.word	0x00000000
        /*0114*/ 	.short	0x000a
        /*0116*/ 	.short	0x003c
        /*0118*/ 	.byte	0x00, 0xf0, 0x11, 0x00


	//----- nvinfo : EIATTR_KPARAM_INFO
	.align		4
.L_42:
        /*011c*/ 	.byte	0x04, 0x17
        /*011e*/ 	.short	(.L_44 - .L_43)
.L_43:
        /*0120*/ 	.word	0x00000000
        /*0124*/ 	.short	0x0009
        /*0126*/ 	.short	0x0038
        /*0128*/ 	.byte	0x00, 0xf0, 0x11, 0x00


	//----- nvinfo : EIATTR_KPARAM_INFO
	.align		4
.L_44:
        /*012c*/ 	.byte	0x04, 0x17
        /*012e*/ 	.short	(.L_46 - .L_45)
.L_45:
        /*0130*/ 	.word	0x00000000
        /*0134*/ 	.short	0x0008
        /*0136*/ 	.short	0x0034
        /*0138*/ 	.byte	0x00, 0xf0, 0x11, 0x00


	//----- nvinfo : EIATTR_KPARAM_INFO
	.align		4
.L_46:
        /*013c*/ 	.byte	0x04, 0x17
        /*013e*/ 	.short	(.L_48 - .L_47)
.L_47:
        /*0140*/ 	.word	0x00000000
        /*0144*/ 	.short	0x0007
        /*0146*/ 	.short	0x0030
        /*0148*/ 	.byte	0x00, 0xf0, 0x11, 0x00


	//----- nvinfo : EIATTR_KPARAM_INFO
	.align		4
.L_48:
        /*014c*/ 	.byte	0x04, 0x17
        /*014e*/ 	.short	(.L_50 - .L_49)
.L_49:
        /*0150*/ 	.word	0x00000000
        /*0154*/ 	.short	0x0006
        /*0156*/ 	.short	0x002c
        /*0158*/ 	.byte	0x00, 0xf0, 0x11, 0x00


	//----- nvinfo : EIATTR_KPARAM_INFO
	.align		4
.L_50:
        /*015c*/ 	.byte	0x04, 0x17
        /*015e*/ 	.short	(.L_52 - .L_51)
.L_51:
        /*0160*/ 	.word	0x00000000
        /*0164*/ 	.short	0x0005
        /*0166*/ 	.short	0x0028
        /*0168*/ 	.byte	0x00, 0xf0, 0x11, 0x00


	//----- nvinfo : EIATTR_KPARAM_INFO
	.align		4
.L_52:
        /*016c*/ 	.byte	0x04, 0x17
        /*016e*/ 	.short	(.L_54 - .L_53)
.L_53:
        /*0170*/ 	.word	0x00000000
        /*0174*/ 	.short	0x0004
        /*0176*/ 	.short	0x0020
        /*0178*/ 	.byte	0x00, 0xf4, 0x21, 0x00


	//----- nvinfo : EIATTR_KPARAM_INFO
	.align		4
.L_54:
        /*017c*/ 	.byte	0x04, 0x17
        /*017e*/ 	.short	(.L_56 - .L_55)
.L_55:
        /*0180*/ 	.word	0x00000000
        /*0184*/ 	.short	0x0003
        /*0186*/ 	.short	0x0018
        /*0188*/ 	.byte	0x00, 0xf4, 0x21, 0x00


	//----- nvinfo : EIATTR_KPARAM_INFO
	.align		4
.L_56:
        /*018c*/ 	.byte	0x04, 0x17
        /*018e*/ 	.short	(.L_58 - .L_57)
.L_57:
        /*0190*/ 	.word	0x00000000
        /*0194*/ 	.short	0x0002
        /*0196*/ 	.short	0x0010
        /*0198*/ 	.byte	0x00, 0xf4, 0x21, 0x00


	//----- nvinfo : EIATTR_KPARAM_INFO
	.align		4
.L_58:
        /*019c*/ 	.byte	0x04, 0x17
        /*019e*/ 	.short	(.L_60 - .L_59)
.L_59:
        /*01a0*/ 	.word	0x00000000
        /*01a4*/ 	.short	0x0001
        /*01a6*/ 	.short	0x0008
        /*01a8*/ 	.byte	0x00, 0xf4, 0x21, 0x00


	//----- nvinfo : EIATTR_KPARAM_INFO
	.align		4
.L_60:
        /*01ac*/ 	.byte	0x04, 0x17
        /*01ae*/ 	.short	(.L_62 - .L_61)
.L_61:
        /*01b0*/ 	.word	0x00000000
        /*01b4*/ 	.short	0x0000
        /*01b6*/ 	.short	0x0000
        /*01b8*/ 	.byte	0x00, 0xf4, 0x21, 0x00


	//----- nvinfo : EIATTR_MAXREG_COUNT
	.align		4
.L_62:
        /*01bc*/ 	.byte	0x03, 0x1b
        /*01be*/ 	.short	0x00ff


	//----- nvinfo : EIATTR_NUM_BARRIERS
	.align		4
        /*01c0*/ 	.byte	0x02, 0x4c
        /*01c2*/ 	.byte	0x01
	.zero		1


	//----- nvinfo : EIATTR_ANNOTATIONS
	.align		4
        /*01c4*/ 	.byte	0x04, 0x55
        /*01c6*/ 	.short	(.L_64 - .L_63)


	//   ....[0]....
.L_63:
        /*01c8*/ 	.word	0x00000001
        /*01cc*/ 	.byte	0x50, 0x04, 0x00, 0x00, 0x01, 0x00, 0x00, 0x00, 0x60, 0x04, 0x00, 0x00, 0x01, 0x00, 0x00, 0x00
        /* <DEDUP_REMOVED lines=2831> */
        /*b2cc*/ 	.byte	0xf0, 0xdb, 0x02, 0x00, 0x01, 0x00, 0x00, 0x00, 0x20, 0xdd, 0x02, 0x00


	//----- nvinfo : EIATTR_MERCURY_ISA_VERSION
	.align		4
.L_64:
        /*b2d8*/ 	.byte	0x03, 0x5f
        /*b2da*/ 	.short	0x0000


	//----- nvinfo : EIATTR_COOP_GROUP_MASK_REGIDS
	.align		4
        /*b2dc*/ 	.byte	0x04, 0x29
        /*b2de*/ 	.short	(.L_66 - .L_65)


	//   ....[0]....
.L_65:
        /*b2e0*/ 	.word	0xffffffff


	//   ....[1]....
        /*b2e4*/ 	.word	0xffffffff


	//   ....[2]....
        /*b2e8*/ 	.word	0xffffffff


	//   ....[3]....
        /*b2ec*/ 	.word	0xffffffff


	//   ....[4]....
        /*b2f0*/ 	.word	0xffffffff


	//   ....[5]....
        /*b2f4*/ 	.word	0xffffffff


	//   ....[6]....
        /*b2f8*/ 	.word	0xffffffff


	//   ....[7]....
        /*b2fc*/ 	.word	0xffffffff


	//   ....[8]....
        /*b300*/ 	.word	0xffffffff


	//   ....[9]....
        /*b304*/ 	.word	0xffffffff


	//   ....[10]....
        /*b308*/ 	.word	0xffffffff


	//   ....[11]....
        /*b30c*/ 	.word	0xffffffff


	//   ....[12]....
        /*b310*/ 	.word	0xffffffff


	//   ....[13]....
        /*b314*/ 	.word	0xffffffff


	//   ....[14]....
        /*b318*/ 	.word	0xffffffff


	//   ....[15]....
        /*b31c*/ 	.word	0xffffffff


	//   ....[16]....
        /*b320*/ 	.word	0xffffffff


	//   ....[17]....
        /*b324*/ 	.word	0xffffffff


	//   ....[18]....
        /*b328*/ 	.word	0xffffffff


	//   ....[19]....
        /*b32c*/ 	.word	0xffffffff


	//----- nvinfo : EIATTR_COOP_GROUP_INSTR_OFFSETS
	.align		4
.L_66:
        /*b330*/ 	.byte	0x04, 0x28
        /*b332*/ 	.short	(.L_68 - .L_67)


	//   ....[0]....
.L_67:
        /*b334*/ 	.word	0x00018aa0


	//   ....[1]....
        /*b338*/ 	.word	0x00018ab0


	//   ....[2]....
        /*b33c*/ 	.word	0x00018ad0


	//   ....[3]....
        /*b340*/ 	.word	0x00018ae0


	//   ....[4]....
        /*b344*/ 	.word	0x00018b30


	//   ....[5]....
        /*b348*/ 	.word	0x00018b60


	//   ....[6]....
        /*b34c*/ 	.word	0x00018b90


	//   ....[7]....
        /*b350*/ 	.word	0x00018d20


	//   ....[8]....
        /*b354*/ 	.word	0x00018da0


	//   ....[9]....
        /*b358*/ 	.word	0x00018dc0


	//   ....[10]....
        /*b35c*/ 	.word	0x00019a70


	//   ....[11]....
        /*b360*/ 	.word	0x00019a80


	//   ....[12]....
        /*b364*/ 	.word	0x00019ac0


	//   ....[13]....
        /*b368*/ 	.word	0x00019ad0


	//   ....[14]....
        /*b36c*/ 	.word	0x00019b10


	//   ....[15]....
        /*b370*/ 	.word	0x00019b60


	//   ....[16]....
        /*b374*/ 	.word	0x00019b70


	//   ....[17]....
        /*b378*/ 	.word	0x00019b80


	//   ....[18]....
        /*b37c*/ 	.word	0x00019c70


	//   ....[19]....
        /*b380*/ 	.word	0x00019c90


	//----- nvinfo : EIATTR_EXIT_INSTR_OFFSETS
	.align		4
.L_68:
        /*b384*/ 	.byte	0x04, 0x1c
        /*b386*/ 	.short	(.L_70 - .L_69)


	//   ....[0]....
.L_69:
        /*b388*/ 	.word	0x0002dd10


	//   ....[1]....
        /*b38c*/ 	.word	0x0002de10


	//----- nvinfo : EIATTR_REQNTID
	.align		4
.L_70:
        /*b390*/ 	.byte	0x04, 0x10
        /*b392*/ 	.short	(.L_72 - .L_71)
.L_71:
        /*b394*/ 	.word	0x00000080
        /*b398*/ 	.word	0x00000001
        /*b39c*/ 	.word	0x00000001
.L_72:


//--------------------- .nv.callgraph             --------------------------
	.section	.nv.callgraph,"",@"SHT_CUDA_CALLGRAPH"
	.align	4
	.sectionentsize	8
	.align		4
        /*0000*/ 	.word	0x00000000
	.align		4
        /*0004*/ 	.word	0xffffffff
	.align		4
        /*0008*/ 	.word	0x00000000
	.align		4
        /*000c*/ 	.word	0xfffffffe
	.align		4
        /*0010*/ 	.word	0x00000000
	.align		4
        /*0014*/ 	.word	0xfffffffd
	.align		4
        /*0018*/ 	.word	0x00000000
	.align		4
        /*001c*/ 	.word	0xfffffffc


//--------------------- .nv.rel.action            --------------------------
	.section	.nv.rel.action,"",@"SHT_CUDA_RELOCINFO"
	.align	8
	.sectionentsize	8
        /*0000*/ 	.byte	0x73, 0x00, 0x00, 0x00, 0x00, 0x00, 0x00, 0x00, 0x00, 0x00, 0x00, 0x11, 0x25, 0x00, 0x05, 0x36


//--------------------- .nv.constant4             --------------------------
	.section	.nv.constant4,"a",@progbits
	.align	8
	.align		8
.nv.constant4:
        /*0000*/ 	.dword	_$_str


//--------------------- .nv.constant0.attn_fwd    --------------------------
	.section	.nv.constant0.attn_fwd,"a",@progbits
	.sectionflags	@""
	.align	4
.nv.constant0.attn_fwd:
	.zero		488


//--------------------- .text.attn_fwd            --------------------------
	.section	.text.attn_fwd,"ax",@progbits
	.sectioninfo	@"SHI_REGISTERS=32"
	.align	128
        .global         attn_fwd
        .type           attn_fwd,@function
        .size           attn_fwd,(.L_x_3 - attn_fwd)
        .other          attn_fwd,@"STO_CUDA_ENTRY STV_DEFAULT"
attn_fwd:
.text.attn_fwd:
[----:B------:R-:W-:Y:S02]  /*0000*/  MOV R1, c[0x0][0x28] ;  /* 0x00000a0000017a02 */ /* 0x000fe40000000f00 */
[----:B------:R-:W0:Y:S01]  /*0010*/  S2R R2, SR_TID.X ;  /* 0x0000000000027919 */ /* 0x000e220000002100 */
[----:B------:R-:W-:Y:S01]  /*0020*/  ULDC.64 UR4, c[0x0][0x118] ;  /* 0x0000460000047ab9 */ /* 0x000fe20000000a00 */
[----:B------:R-:W-:Y:S02]  /*0030*/  IADD3 R1, R1, -0x2a10, RZ ;  /* 0xffffd5f001017810 */ /* 0x000fe40007ffe0ff */
[----:B------:R-:W1:Y:S04]  /*0040*/  S2R R0, SR_CTAID.X ;  /* 0x0000000000007919 */ /* 0x000e680000002500 */
[----:B------:R-:W2:Y:S01]  /*0050*/  S2R R4, SR_CTAID.Y ;  /* 0x0000000000047919 */ /* 0x000ea20000002600 */
[----:B0-----:R-:W-:Y:S02]  /*0060*/  LOP3.LUT R3, R2, 0x1f, RZ, 0xc0, !PT ;  /* 0x0000001f02037812 */ /* 0x001fe400078ec0ff */
[----:B------:R-:W-:-:S02]  /*0070*/  SHF.R.U32.HI R2, RZ, 0x5, R2 ;  /* 0x00000005ff027819 */ /* 0x000fc40000011602 */
[----:B-1----:R-:W-:Y:S02]  /*0080*/  LEA R3, R0, R3, 0x5 ;  /* 0x0000000300037211 */ /* 0x002fe400078e28ff */
[----:B------:R-:W-:Y:S01]  /*0090*/  SGXT.U32 R2, R2, 0x2 ;  /* 0x000000020202781a */ /* 0x000fe20000000000 */
[----:B--2---:R-:W-:Y:S01]  /*00a0*/  IMAD R0, R4, c[0x0][0x190], RZ ;  /* 0x0000640004007a24 */ /* 0x004fe200078e02ff */
[----:B------:R-:W-:Y:S01]  /*00b0*/  MOV R4, c[0x0][0x198] ;  /* 0x0000660000047a02 */ /* 0x000fe20000000f00 */
[----:B------:R-:W-:Y:S02]  /*00c0*/  IMAD R5, R3, c[0x0][0x194], RZ ;  /* 0x0000650003057a24 */ /* 0x000fe400078e02ff */
[----:B------:R-:W-:Y:S02]  /*00d0*/  IMAD R7, R2, c[0x0][0x198], RZ ;  /* 0x0000660002077a24 */ /* 0x000fe400078e02ff */
[C---:B------:R-:W-:Y:S01]  /*00e0*/  IMAD.SHL.U32 R3, R0.reuse, 0x2, RZ ;  /* 0x0000000200037824 */ /* 0x040fe200078e00ff */
[----:B------:R-:W-:Y:S01]  /*00f0*/  SHF.L.U32 R6, R5, 0x1, RZ ;  /* 0x0000000105067819 */ /* 0x000fe200000006ff */
[----:B------:R-:W-:Y:S01]  /*0100*/  IMAD.HI R2, R0, 0x2, RZ ;  /* 0x0000000200027827 */ /* 0x000fe200078e02ff */
[----:B------:R-:W-:-:S02]  /*0110*/  LEA R9, R4, R7, 0x2 ;  /* 0x0000000704097211 */ /* 0x000fc400078e10ff */
[----:B------:R-:W-:Y:S01]  /*0120*/  IADD3 R3, P0, P1, R6, c[0x0][0x160], R3 ;  /* 0x0000580006037a10 */ /* 0x000fe2000791e003 */
[----:B------:R-:W-:Y:S01]  /*0130*/  IMAD.HI R5, R5, 0x2, RZ ;  /* 0x0000000205057827 */ /* 0x000fe200078e02ff */
[----:B------:R-:W-:-:S04]  /*0140*/  LEA R11, R4, R9, 0x2 ;  /* 0x00000009040b7211 */ /* 0x000fc800078e10ff */
[----:B------:R-:W-:Y:S01]  /*0150*/  IADD3.X R2, R5, c[0x0][0x164], R2, P0, P1 ;  /* 0x0000590005027a10 */ /* 0x000fe200007e2402 */
[----:B------:R-:W-:Y:S01]  /*0160*/  IMAD R5, R4, 0x4, R11 ;  /* 0x0000000404057824 */ /* 0x000fe200078e020b */
[-C--:B------:R-:W-:Y:S02]  /*0170*/  LEA R6, P0, R7, R3.reuse, 0x1 ;  /* 0x0000000307067211 */ /* 0x080fe400078008ff */
[-C--:B------:R-:W-:Y:S02]  /*0180*/  LEA R16, P1, R11, R3.reuse, 0x1 ;  /* 0x000000030b107211 */ /* 0x080fe400078208ff */
[-C--:B------:R-:W-:Y:S02]  /*0190*/  LEA.HI.X.SX32 R7, R7, R2.reuse, 0x1, P0 ;  /* 0x0000000207077211 */ /* 0x080fe400000f0eff */
[----:B------:R-:W-:Y:S02]  /*01a0*/  LEA R14, P0, R9, R3, 0x1 ;  /* 0x00000003090e7211 */ /* 0x000fe400078008ff */
[-C--:B------:R-:W-:Y:S01]  /*01b0*/  LEA.HI.X.SX32 R17, R11, R2.reuse, 0x1, P1 ;  /* 0x000000020b117211 */ /* 0x080fe200008f0eff */
[----:B------:R0:W2:Y:S01]  /*01c0*/  LDG.E.U16 R22, [R6.64] ;  /* 0x0000000406167981 */ /* 0x0000a2000c1e1500 */
[----:B------:R-:W-:-:S02]  /*01d0*/  LEA.HI.X.SX32 R15, R9, R2, 0x1, P0 ;  /* 0x00000002090f7211 */ /* 0x000fc400000f0eff */
[C---:B------:R-:W-:Y:S02]  /*01e0*/  LEA R12, P0, R5.reuse, R3, 0x1 ;  /* 0x00000003050c7211 */ /* 0x040fe400078008ff */
[----:B------:R1:W3:Y:S01]  /*01f0*/  LDG.E.U16 R17, [R16.64] ;  /* 0x0000000410117981 */ /* 0x0002e2000c1e1500 */
[C---:B------:R-:W-:Y:S02]  /*0200*/  LEA R9, R4.reuse, R5, 0x2 ;  /* 0x0000000504097211 */ /* 0x040fe400078e10ff */
[----:B------:R-:W-:Y:S01]  /*0210*/  LEA.HI.X.SX32 R13, R5, R2, 0x1, P0 ;  /* 0x00000002050d7211 */ /* 0x000fe200000f0eff */
[----:B------:R4:W5:Y:S04]  /*0220*/  LDG.E.U16 R0, [R14.64] ;  /* 0x000000040e007981 */ /* 0x000968000c1e1500 */
[----:B-1----:R1:W5:Y:S01]  /*0230*/  LDG.E.U16 R16, [R12.64] ;  /* 0x000000040c107981 */ /* 0x002362000c1e1500 */
[----:B------:R-:W-:-:S02]  /*0240*/  LEA R5, R4, R9, 0x2 ;  /* 0x0000000904057211 */ /* 0x000fc400078e10ff */
[C---:B------:R-:W-:Y:S02]  /*0250*/  LEA R8, P0, R9.reuse, R3, 0x1 ;  /* 0x0000000309087211 */ /* 0x040fe400078008ff */
[C---:B------:R-:W-:Y:S02]  /*0260*/  LEA R11, R4.reuse, R5, 0x2 ;  /* 0x00000005040b7211 */ /* 0x040fe400078e10ff */
[-C--:B------:R-:W-:Y:S02]  /*0270*/  LEA.HI.X.SX32 R9, R9, R2.reuse, 0x1, P0 ;  /* 0x0000000209097211 */ /* 0x080fe400000f0eff */
[-C--:B0-----:R-:W-:Y:S01]  /*0280*/  LEA R6, P0, R5, R3.reuse, 0x1 ;  /* 0x0000000305067211 */ /* 0x081fe200078008ff */
[----:B------:R-:W-:Y:S01]  /*0290*/  IMAD R19, R4, 0x4, R11 ;  /* 0x0000000404137824 */ /* 0x000fe200078e020b */
[----:B------:R-:W-:Y:S01]  /*02a0*/  LEA R10, P1, R11, R3, 0x1 ;  /* 0x000000030b0a7211 */ /* 0x000fe200078208ff */
[----:B------:R0:W5:Y:S01]  /*02b0*/  LDG.E.U16 R21, [R8.64] ;  /* 0x0000000408157981 */ /* 0x000162000c1e1500 */
[----:B------:R-:W-:-:S02]  /*02c0*/  LEA.HI.X.SX32 R7, R5, R2, 0x1, P0 ;  /* 0x0000000205077211 */ /* 0x000fc400000f0eff */
[----:B------:R-:W-:Y:S02]  /*02d0*/  LEA.HI.X.SX32 R11, R11, R2, 0x1, P1 ;  /* 0x000000020b0b7211 */ /* 0x000fe400008f0eff */
[----:B----4-:R-:W-:Y:S01]  /*02e0*/  LEA R15, R4, R19, 0x2 ;  /* 0x00000013040f7211 */ /* 0x010fe200078e10ff */
[----:B------:R4:W5:Y:S01]  /*02f0*/  LDG.E.U16 R20, [R6.64] ;  /* 0x0000000406147981 */ /* 0x000962000c1e1500 */
[----:B0-----:R-:W-:-:S03]  /*0300*/  LEA R8, P0, R19, R3, 0x1 ;  /* 0x0000000313087211 */ /* 0x001fc600078008ff */
[----:B-1----:R0:W5:Y:S01]  /*0310*/  LDG.E.U16 R12, [R10.64] ;  /* 0x000000040a0c7981 */ /* 0x002162000c1e1500 */
[----:B------:R-:W-:Y:S02]  /*0320*/  LEA R5, R4, R15, 0x2 ;  /* 0x0000000f04057211 */ /* 0x000fe400078e10ff */
[----:B------:R-:W-:Y:S02]  /*0330*/  LEA.HI.X.SX32 R9, R19, R2, 0x1, P0 ;  /* 0x0000000213097211 */ /* 0x000fe400000f0eff */
[----:B----4-:R-:W-:-:S03]  /*0340*/  LEA R6, P0, R15, R3, 0x1 ;  /* 0x000000030f067211 */ /* 0x010fc600078008ff */
[----:B------:R1:W4:Y:S01]  /*0350*/  LDG.E.U16 R18, [R8.64] ;  /* 0x0000000408127981 */ /* 0x000322000c1e1500 */
[----:B------:R-:W-:Y:S02]  /*0360*/  LEA.HI.X.SX32 R7, R15, R2, 0x1, P0 ;  /* 0x000000020f077211 */ /* 0x000fe400000f0eff */
[----:B------:R-:W-:-:S03]  /*0370*/  LEA R15, R4, R5, 0x2 ;  /* 0x00000005040f7211 */ /* 0x000fc600078e10ff */
[----:B------:R0:W4:Y:S01]  /*0380*/  LDG.E.U16 R14, [R6.64] ;  /* 0x00000004060e7981 */ /* 0x000122000c1e1500 */
[-C--:B-1----:R-:W-:Y:S01]  /*0390*/  LEA R8, P0, R5, R3.reuse, 0x1 ;  /* 0x0000000305087211 */ /* 0x082fe200078008ff */
[C---:B------:R-:W-:Y:S01]  /*03a0*/  IMAD R13, R4.reuse, 0x4, R15 ;  /* 0x00000004040d7824 */ /* 0x040fe200078e020f */
[-C--:B0-----:R-:W-:Y:S02]  /*03b0*/  LEA R10, P1, R15, R3.reuse, 0x1 ;  /* 0x000000030f0a7211 */ /* 0x081fe400078208ff */
[-C--:B------:R-:W-:Y:S02]  /*03c0*/  LEA.HI.X.SX32 R9, R5, R2.reuse, 0x1, P0 ;  /* 0x0000000205097211 */ /* 0x080fe400000f0eff */
[----:B------:R-:W-:Y:S02]  /*03d0*/  LEA.HI.X.SX32 R11, R15, R2, 0x1, P1 ;  /* 0x000000020f0b7211 */ /* 0x000fe400008f0eff */
[----:B------:R-:W-:Y:S01]  /*03e0*/  LEA R6, P0, R13, R3, 0x1 ;  /* 0x000000030d067211 */ /* 0x000fe200078008ff */
[----:B------:R0:W4:Y:S01]  /*03f0*/  LDG.E.U16 R19, [R8.64] ;  /* 0x0000000408137981 */ /* 0x000122000c1e1500 */
[----:B------:R-:W-:-:S02]  /*0400*/  LEA R5, R4, R13, 0x2 ;  /* 0x0000000d04057211 */ /* 0x000fc400078e10ff */
[----:B------:R-:W-:Y:S02]  /*0410*/  LEA.HI.X.SX32 R7, R13, R2, 0x1, P0 ;  /* 0x000000020d077211 */ /* 0x000fe400000f0eff */
[----:B0-----:R-:W-:-:S04]  /*0420*/  LEA R8, P0, R5, R3, 0x1 ;  /* 0x0000000305087211 */ /* 0x001fc800078008ff */
[----:B------:R-:W-:-:S05]  /*0430*/  LEA.HI.X.SX32 R9, R5, R2, 0x1, P0 ;  /* 0x0000000205097211 */ /* 0x000fca00000f0eff */
[----:B------:R0:W4:Y:S04]  /*0440*/  LDG.E.U16 R15, [R8.64] ;  /* 0x00000004080f7981 */ /* 0x000128000c1e1500 */
[----:B--2---:R-:W-:Y:S04]  /*0450*/  STL [R1+0x90], R22 ;  /* 0x0000901601007387 */ /* 0x004fe80000100800 */
[----:B---3--:R1:W-:Y:S04]  /*0460*/  STL [R1+0x88], R17 ;  /* 0x0000881101007387 */ /* 0x0083e80000100800 */
[----:B-----5:R-:W-:Y:S04]  /*0470*/  STL [R1+0xb0], R0 ;  /* 0x0000b00001007387 */ /* 0x020fe80000100800 */
[----:B-1----:R1:W2:Y:S04]  /*0480*/  LDG.E.U16 R17, [R10.64] ;  /* 0x000000040a117981 */ /* 0x0022a8000c1e1500 */
[----:B------:R3:W-:Y:S04]  /*0490*/  STL [R1+0xac], R16 ;  /* 0x0000ac1001007387 */ /* 0x0007e80000100800 */
[----:B---3--:R3:W5:Y:S01]  /*04a0*/  LDG.E.U16 R16, [R6.64] ;  /* 0x0000000406107981 */ /* 0x008762000c1e1500 */
[----:B------:R-:W-:-:S04]  /*04b0*/  LEA R0, R4, R5, 0x2 ;  /* 0x0000000504007211 */ /* 0x000fc800078e10ff */
[----:B-1----:R-:W-:Y:S02]  /*04c0*/  LEA R11, R4, R0, 0x2 ;  /* 0x00000000040b7211 */ /* 0x002fe400078e10ff */
[----:B---3--:R-:W-:-:S03]  /*04d0*/  LEA R6, P0, R0, R3, 0x1 ;  /* 0x0000000300067211 */ /* 0x008fc600078008ff */
[----:B------:R-:W-:Y:S01]  /*04e0*/  IMAD R5, R4, 0x4, R11 ;  /* 0x0000000404057824 */ /* 0x000fe200078e020b */
[CC--:B------:R-:W-:Y:S02]  /*04f0*/  LEA R10, P1, R11.reuse, R3.reuse, 0x1 ;  /* 0x000000030b0a7211 */ /* 0x0c0fe400078208ff */
[-C--:B------:R-:W-:Y:S02]  /*0500*/  LEA.HI.X.SX32 R7, R0, R2.reuse, 0x1, P0 ;  /* 0x0000000200077211 */ /* 0x080fe400000f0eff */
[-C--:B------:R-:W-:Y:S01]  /*0510*/  LEA.HI.X.SX32 R11, R11, R2.reuse, 0x1, P1 ;  /* 0x000000020b0b7211 */ /* 0x080fe200008f0eff */
[----:B------:R-:W-:Y:S01]  /*0520*/  STL [R1+0x84], R21 ;  /* 0x0000841501007387 */ /* 0x000fe20000100800 */
[C---:B0-----:R-:W-:Y:S02]  /*0530*/  LEA R8, P0, R5.reuse, R3, 0x1 ;  /* 0x0000000305087211 */ /* 0x041fe400078008ff */
[----:B------:R-:W-:Y:S01]  /*0540*/  LEA R0, R4, R5, 0x2 ;  /* 0x0000000504007211 */ /* 0x000fe200078e10ff */
[----:B------:R0:W3:Y:S01]  /*0550*/  LDG.E.U16 R13, [R6.64] ;  /* 0x00000004060d7981 */ /* 0x0000e2000c1e1500 */
[----:B------:R-:W-:-:S03]  /*0560*/  LEA.HI.X.SX32 R9, R5, R2, 0x1, P0 ;  /* 0x0000000205097211 */ /* 0x000fc600000f0eff */
[----:B------:R-:W-:Y:S01]  /*0570*/  STL [R1+0xa8], R20 ;  /* 0x0000a81401007387 */ /* 0x000fe20000100800 */
[----:B------:R-:W-:-:S03]  /*0580*/  LEA R5, R4, R0, 0x2 ;  /* 0x0000000004057211 */ /* 0x000fc600078e10ff */
[----:B------:R1:W-:Y:S01]  /*0590*/  STL [R1+0x80], R12 ;  /* 0x0000800c01007387 */ /* 0x0003e20000100800 */
[----:B0-----:R-:W-:-:S03]  /*05a0*/  LEA R6, P0, R0, R3, 0x1 ;  /* 0x0000000300067211 */ /* 0x001fc600078008ff */
[----:B----4-:R0:W-:Y:S04]  /*05b0*/  STL [R1+0xa4], R18 ;  /* 0x0000a41201007387 */ /* 0x0101e80000100800 */
[----:B-1----:R1:W4:Y:S01]  /*05c0*/  LDG.E.U16 R12, [R10.64] ;  /* 0x000000040a0c7981 */ /* 0x002322000c1e1500 */
[----:B------:R-:W-:-:S03]  /*05d0*/  LEA.HI.X.SX32 R7, R0, R2, 0x1, P0 ;  /* 0x0000000200077211 */ /* 0x000fc600000f0eff */
[----:B0-----:R0:W4:Y:S01]  /*05e0*/  LDG.E.U16 R18, [R8.64] ;  /* 0x0000000408127981 */ /* 0x001122000c1e1500 */
[----:B-1----:R-:W-:-:S03]  /*05f0*/  LEA R11, R4, R5, 0x2 ;  /* 0x00000005040b7211 */ /* 0x002fc600078e10ff */
[----:B------:R1:W-:Y:S01]  /*0600*/  STL [R1+0x7c], R14 ;  /* 0x00007c0e01007387 */ /* 0x0003e20000100800 */
[-C--:B0-----:R-:W-:Y:S01]  /*0610*/  LEA R8, P0, R5, R3.reuse, 0x1 ;  /* 0x0000000305087211 */ /* 0x081fe200078008ff */
[----:B------:R-:W-:Y:S01]  /*0620*/  IMAD R0, R4, 0x4, R11 ;  /* 0x0000000404007824 */ /* 0x000fe200078e020b */
[----:B------:R-:W-:Y:S02]  /*0630*/  LEA R10, P1, R11, R3, 0x1 ;  /* 0x000000030b0a7211 */ /* 0x000fe400078208ff */
[-C--:B------:R-:W-:Y:S01]  /*0640*/  LEA.HI.X.SX32 R9, R5, R2.reuse, 0x1, P0 ;  /* 0x0000000205097211 */ /* 0x080fe200000f0eff */
[----:B-1----:R0:W4:Y:S01]  /*0650*/  LDG.E.U16 R14, [R6.64] ;  /* 0x00000004060e7981 */ /* 0x002122000c1e1500 */
[----:B------:R-:W-:-:S03]  /*0660*/  LEA.HI.X.SX32 R11, R11, R2, 0x1, P1 ;  /* 0x000000020b0b7211 */ /* 0x000fc600008f0eff */
[----:B------:R1:W-:Y:S01]  /*0670*/  STL [R1+0xa0], R19 ;  /* 0x0000a01301007387 */ /* 0x0003e20000100800 */
[----:B------:R-:W-:Y:S02]  /*0680*/  LEA R5, R4, R0, 0x2 ;  /* 0x0000000004057211 */ /* 0x000fe400078e10ff */
[CC--:B0-----:R-:W-:Y:S01]  /*0690*/  LEA R6, P0, R0.reuse, R3.reuse, 0x1 ;  /* 0x0000000300067211 */ /* 0x0c1fe200078008ff */
[----:B-1----:R0:W4:Y:S03]  /*06a0*/  LDG.E.U16 R19, [R8.64] ;  /* 0x0000000408137981 */ /* 0x002126000c1e1500 */
[----:B------:R-:W-:Y:S02]  /*06b0*/  LEA.HI.X.SX32 R7, R0, R2, 0x1, P0 ;  /* 0x0000000200077211 */ /* 0x000fe400000f0eff */
[----:B0-----:R-:W-:-:S04]  /*06c0*/  LEA R8, P0, R5, R3, 0x1 ;  /* 0x0000000305087211 */ /* 0x001fc800078008ff */
[----:B------:R-:W-:Y:S01]  /*06d0*/  LEA.HI.X.SX32 R9, R5, R2, 0x1, P0 ;  /* 0x0000000205097211 */ /* 0x000fe200000f0eff */
[----:B--2---:R0:W-:Y:S04]  /*06e0*/  STL [R1+0x78], R17 ;  /* 0x0000781101007387 */ /* 0x0041e80000100800 */
[----:B0-----:R0:W2:Y:S04]  /*06f0*/  LDG.E.U16 R17, [R10.64] ;  /* 0x000000040a117981 */ /* 0x0010a8000c1e1500 */
[----:B-----5:R1:W-:Y:S04]  /*0700*/  STL [R1+0x9c], R16 ;  /* 0x00009c1001007387 */ /* 0x0203e80000100800 */
[----:B------:R5:W-:Y:S04]  /*0710*/  STL [R1+0x74], R15 ;  /* 0x0000740f01007387 */ /* 0x000be80000100800 */
[----:B-1----:R1:W2:Y:S04]  /*0720*/  LDG.E.U16 R16, [R6.64] ;  /* 0x0000000406107981 */ /* 0x0022a8000c1e1500 */
[----:B-----5:R5:W2:Y:S01]  /*0730*/  LDG.E.U16 R15, [R8.64] ;  /* 0x00000004080f7981 */ /* 0x020aa2000c1e1500 */
[----:B------:R-:W-:-:S04]  /*0740*/  LEA R0, R4, R5, 0x2 ;  /* 0x0000000504007211 */ /* 0x000fc800078e10ff */
[----:B0-----:R-:W-:Y:S02]  /*0750*/  LEA R11, R4, R0, 0x2 ;  /* 0x00000000040b7211 */ /* 0x001fe400078e10ff */
[----:B-1----:R-:W-:-:S03]  /*0760*/  LEA R6, P0, R0, R3, 0x1 ;  /* 0x0000000300067211 */ /* 0x002fc600078008ff */
[----:B------:R-:W-:Y:S01]  /*0770*/  IMAD R5, R4, 0x4, R11 ;  /* 0x0000000404057824 */ /* 0x000fe200078e020b */
[-C--:B------:R-:W-:Y:S02]  /*0780*/  LEA R10, P1, R11, R3.reuse, 0x1 ;  /* 0x000000030b0a7211 */ /* 0x080fe400078208ff */
[-C--:B------:R-:W-:Y:S02]  /*0790*/  LEA.HI.X.SX32 R7, R0, R2.reuse, 0x1, P0 ;  /* 0x0000000200077211 */ /* 0x080fe400000f0eff */
[----:B-----5:R-:W-:Y:S02]  /*07a0*/  LEA R8, P0, R5, R3, 0x1 ;  /* 0x0000000305087211 */ /* 0x020fe400078008ff */
[----:B------:R-:W-:Y:S01]  /*07b0*/  LEA R0, R4, R5, 0x2 ;  /* 0x0000000504007211 */ /* 0x000fe200078e10ff */
[----:B---3--:R0:W-:Y:S01]  /*07c0*/  STL [R1+0x98], R13 ;  /* 0x0000980d01007387 */ /* 0x0081e20000100800 */
[-C--:B------:R-:W-:Y:S02]  /*07d0*/  LEA.HI.X.SX32 R11, R11, R2.reuse, 0x1, P1 ;  /* 0x000000020b0b7211 */ /* 0x080fe400008f0eff */
[----:B------:R-:W-:-:S02]  /*07e0*/  LEA.HI.X.SX32 R9, R5, R2, 0x1, P0 ;  /* 0x0000000205097211 */ /* 0x000fc400000f0eff */
[----:B------:R-:W-:Y:S01]  /*07f0*/  LEA R5, R4, R0, 0x2 ;  /* 0x0000000004057211 */ /* 0x000fe200078e10ff */
[----:B----4-:R1:W-:Y:S04]  /*0800*/  STL [R1+0x70], R12 ;  /* 0x0000700c01007387 */ /* 0x0103e80000100800 */
[----:B0-----:R0:W3:Y:S04]  /*0810*/  LDG.E.U16 R13, [R6.64] ;  /* 0x00000004060d7981 */ /* 0x0010e8000c1e1500 */
[----:B-1----:R1:W4:Y:S01]  /*0820*/  LDG.E.U16 R12, [R10.64] ;  /* 0x000000040a0c7981 */ /* 0x002322000c1e1500 */
[----:B0-----:R-:W-:-:S03]  /*0830*/  LEA R6, P0, R0, R3, 0x1 ;  /* 0x0000000300067211 */ /* 0x001fc600078008ff */
[----:B------:R0:W-:Y:S01]  /*0840*/  STL [R1+0x94], R18 ;  /* 0x0000941201007387 */ /* 0x0001e20000100800 */
[----:B-1----:R-:W-:Y:S02]  /*0850*/  LEA R11, R4, R5, 0x2 ;  /* 0x00000005040b7211 */ /* 0x002fe400078e10ff */
[----:B------:R-:W-:Y:S01]  /*0860*/  LEA.HI.X.SX32 R7, R0, R2, 0x1, P0 ;  /* 0x0000000200077211 */ /* 0x000fe200000f0eff */
[----:B0-----:R0:W5:Y:S02]  /*0870*/  LDG.E.U16 R18, [R8.64] ;  /* 0x0000000408127981 */ /* 0x001164000c1e1500 */
[----:B------:R-:W-:Y:S01]  /*0880*/  IMAD R0, R4, 0x4, R11 ;  /* 0x0000000404007824 */ /* 0x000fe200078e020b */
[-C--:B------:R-:W-:Y:S01]  /*0890*/  LEA R10, P1, R11, R3.reuse, 0x1 ;  /* 0x000000030b0a7211 */ /* 0x080fe200078208ff */
[----:B------:R1:W-:Y:S01]  /*08a0*/  STL [R1+0x6c], R14 ;  /* 0x00006c0e01007387 */ /* 0x0003e20000100800 */
[----:B0-----:R-:W-:-:S04]  /*08b0*/  LEA R8, P0, R5, R3, 0x1 ;  /* 0x0000000305087211 */ /* 0x001fc800078008ff */
[----:B------:R-:W-:Y:S01]  /*08c0*/  LEA.HI.X.SX32 R9, R5, R2, 0x1, P0 ;  /* 0x0000000205097211 */ /* 0x000fe200000f0eff */
[----:B-1----:R0:W5:Y:S01]  /*08d0*/  LDG.E.U16 R14, [R6.64] ;  /* 0x00000004060e7981 */ /* 0x002162000c1e1500 */
[----:B------:R-:W-:Y:S02]  /*08e0*/  LEA R5, R4, R0, 0x2 ;  /* 0x0000000004057211 */ /* 0x000fe400078e10ff */
[----:B------:R-:W-:Y:S01]  /*08f0*/  LEA.HI.X.SX32 R11, R11, R2, 0x1, P1 ;  /* 0x000000020b0b7211 */ /* 0x000fe200008f0eff */
[----:B------:R1:W-:Y:S04]  /*0900*/  STL [R1+0x8c], R19 ;  /* 0x00008c1301007387 */ /* 0x0003e80000100800 */
[----:B------:R2:W5:Y:S01]  /*0910*/  LDG.E.U16 R20, [R10.64] ;  /* 0x000000040a147981 */ /* 0x000562000c1e1500 */
[----:B0-----:R-:W-:-:S03]  /*0920*/  LEA R6, P0, R0, R3, 0x1 ;  /* 0x0000000300067211 */ /* 0x001fc600078008ff */
[----:B-1----:R0:W5:Y:S01]  /*0930*/  LDG.E.U16 R19, [R8.64] ;  /* 0x0000000408137981 */ /* 0x002162000c1e1500 */
[----:B------:R-:W-:Y:S02]  /*0940*/  LEA.HI.X.SX32 R7, R0, R2, 0x1, P0 ;  /* 0x0000000200077211 */ /* 0x000fe400000f0eff */
[----:B------:R-:W-:Y:S02]  /*0950*/  LEA R0, R4, R5, 0x2 ;  /* 0x0000000504007211 */ /* 0x000fe400078e10ff */
[----:B0-----:R-:W-:-:S04]  /*0960*/  LEA R8, P0, R5, R3, 0x1 ;  /* 0x0000000305087211 */ /* 0x001fc800078008ff */
[----:B------:R-:W-:Y:S01]  /*0970*/  LEA.HI.X.SX32 R9, R5, R2, 0x1, P0 ;  /* 0x0000000205097211 */ /* 0x000fe200000f0eff */
[----:B--2---:R0:W-:Y:S04]  /*0980*/  STL [R1+0x68], R17 ;  /* 0x0000681101007387 */ /* 0x0041e80000100800 */
[----:B0-----:R0:W2:Y:S04]  /*0990*/  LDG.E.U16 R17, [R6.64] ;  /* 0x0000000406117981 */ /* 0x0010a8000c1e1500 */
[----:B------:R1:W-:Y:S01]  /*09a0*/  STL [R1+0x64], R16 ;  /* 0x0000641001007387 */ /* 0x0003e20000100800 */
[----:B0-----:R-:W-:-:S03]  /*09b0*/  LEA R6, P0, R0, R3, 0x1 ;  /* 0x0000000300067211 */ /* 0x001fc600078008ff */
[----:B------:R0:W-:Y:S01]  /*09c0*/  STL [R1+0x60], R15 ;  /* 0x0000600f01007387 */ /* 0x0001e20000100800 */
[----:B------:R-:W-:-:S05]  /*09d0*/  LEA.HI.X.SX32 R7, R0, R2, 0x1, P0 ;  /* 0x0000000200077211 */ /* 0x000fca00000f0eff */
[----:B-1----:R1:W2:Y:S04]  /*09e0*/  LDG.E.U16 R16, [R6.64] ;  /* 0x0000000406107981 */ /* 0x0022a8000c1e1500 */
[----:B0-----:R0:W2:Y:S01]  /*09f0*/  LDG.E.U16 R15, [R8.64] ;  /* 0x00000004080f7981 */ /* 0x0010a2000c1e1500 */
[----:B------:R-:W-:-:S05]  /*0a00*/  LEA R11, R4, R0, 0x2 ;  /* 0x00000000040b7211 */ /* 0x000fca00078e10ff */
[----:B------:R-:W-:-:S05]  /*0a10*/  IMAD R5, R4, 0x4, R11 ;  /* 0x0000000404057824 */ /* 0x000fca00078e020b */
[----:B------:R-:W-:Y:S02]  /*0a20*/  LEA R0, R4, R5, 0x2 ;  /* 0x0000000504007211 */ /* 0x000fe400078e10ff */
[-C--:B0-----:R-:W-:Y:S01]  /*0a30*/  LEA R8, P0, R5, R3.reuse, 0x1 ;  /* 0x0000000305087211 */ /* 0x081fe200078008ff */
[----:B---3--:R0:W-:Y:S01]  /*0a40*/  STL [R1+0x5c], R13 ;  /* 0x00005c0d01007387 */ /* 0x0081e20000100800 */
[-C--:B------:R-:W-:Y:S02]  /*0a50*/  LEA R10, P1, R11, R3.reuse, 0x1 ;  /* 0x000000030b0a7211 */ /* 0x080fe400078208ff */
[----:B------:R-:W-:Y:S02]  /*0a60*/  LEA.HI.X.SX32 R9, R5, R2, 0x1, P0 ;  /* 0x0000000205097211 */ /* 0x000fe400000f0eff */
[----:B-1----:R-:W-:Y:S01]  /*0a70*/  LEA R6, P0, R0, R3, 0x1 ;  /* 0x0000000300067211 */ /* 0x002fe200078008ff */
[----:B----4-:R1:W-:Y:S01]  /*0a80*/  STL [R1+0x58], R12 ;  /* 0x0000580c01007387 */ /* 0x0103e20000100800 */
[----:B0-----:R-:W-:-:S03]  /*0a90*/  LEA R13, R4, R0, 0x2 ;  /* 0x00000000040d7211 */ /* 0x001fc600078e10ff */
[----:B------:R0:W3:Y:S01]  /*0aa0*/  LDG.E.U16 R21, [R8.64] ;  /* 0x0000000408157981 */ /* 0x0000e2000c1e1500 */
[----:B------:R-:W-:Y:S02]  /*0ab0*/  LEA.HI.X.SX32 R11, R11, R2, 0x1, P1 ;  /* 0x000000020b0b7211 */ /* 0x000fe400008f0eff */
[----:B-1----:R-:W-:-:S03]  /*0ac0*/  LEA R12, R4, R13, 0x2 ;  /* 0x0000000d040c7211 */ /* 0x002fc600078e10ff */
[----:B------:R1:W4:Y:S01]  /*0ad0*/  LDG.E.U16 R22, [R10.64] ;  /* 0x000000040a167981 */ /* 0x000322000c1e1500 */
[-C--:B------:R-:W-:Y:S01]  /*0ae0*/  LEA.HI.X.SX32 R7, R0, R2.reuse, 0x1, P0 ;  /* 0x0000000200077211 */ /* 0x080fe200000f0eff */
[C---:B------:R-:W-:Y:S01]  /*0af0*/  IMAD R0, R4.reuse, 0x4, R12 ;  /* 0x0000000404007824 */ /* 0x040fe200078e020c */
[CC--:B0-----:R-:W-:Y:S01]  /*0b00*/  LEA R8, P0, R13.reuse, R3.reuse, 0x1 ;  /* 0x000000030d087211 */ /* 0x0c1fe200078008ff */
[----:B-----5:R0:W-:Y:S03]  /*0b10*/  STL [R1+0x54], R18 ;  /* 0x0000541201007387 */ /* 0x0201e60000100800 */
[----:B------:R-:W-:Y:S02]  /*0b20*/  LEA.HI.X.SX32 R9, R13, R2, 0x1, P0 ;  /* 0x000000020d097211 */ /* 0x000fe400000f0eff */
[----:B------:R-:W-:Y:S01]  /*0b30*/  LEA R5, R4, R0, 0x2 ;  /* 0x0000000004057211 */ /* 0x000fe200078e10ff */
[----:B0-----:R0:W3:Y:S04]  /*0b40*/  LDG.E.U16 R18, [R6.64] ;  /* 0x0000000406127981 */ /* 0x0010e8000c1e1500 */
[----:B------:R1:W-:Y:S01]  /*0b50*/  STL [R1+0x50], R14 ;  /* 0x0000500e01007387 */ /* 0x0003e20000100800 */
[----:B0-----:R-:W-:-:S04]  /*0b60*/  LEA R6, P0, R0, R3, 0x1 ;  /* 0x0000000300067211 */ /* 0x001fc800078008ff */
[-C--:B------:R-:W-:Y:S01]  /*0b70*/  LEA.HI.X.SX32 R7, R0, R2.reuse, 0x1, P0 ;  /* 0x0000000200077211 */ /* 0x080fe200000f0eff */
[----:B------:R0:W-:Y:S01]  /*0b80*/  STL [R1+0x4c], R19 ;  /* 0x00004c1301007387 */ /* 0x0001e20000100800 */
[----:B-1----:R-:W-:Y:S02]  /*0b90*/  LEA R14, R4, R5, 0x2 ;  /* 0x00000005040e7211 */ /* 0x002fe400078e10ff */
[C---:B------:R-:W-:Y:S01]  /*0ba0*/  LEA R10, P1, R12.reuse, R3, 0x1 ;  /* 0x000000030c0a7211 */ /* 0x040fe200078208ff */
[----:B------:R1:W-:Y:S04]  /*0bb0*/  STL [R1+0x48], R20 ;  /* 0x0000481401007387 */ /* 0x0003e80000100800 */
[----:B0-----:R0:W3:Y:S01]  /*0bc0*/  LDG.E.U16 R19, [R8.64] ;  /* 0x0000000408137981 */ /* 0x0010e2000c1e1500 */
[----:B------:R-:W-:-:S05]  /*0bd0*/  LEA.HI.X.SX32 R11, R12, R2, 0x1, P1 ;  /* 0x000000020c0b7211 */ /* 0x000fca00008f0eff */
[----:B-1----:R1:W3:Y:S01]  /*0be0*/  LDG.E.U16 R20, [R10.64] ;  /* 0x000000040a147981 */ /* 0x0022e2000c1e1500 */
[----:B0-----:R-:W-:-:S04]  /*0bf0*/  LEA R8, P0, R5, R3, 0x1 ;  /* 0x0000000305087211 */ /* 0x001fc800078008ff */
[----:B------:R-:W-:-:S05]  /*0c00*/  LEA.HI.X.SX32 R9, R5, R2, 0x1, P0 ;  /* 0x0000000205097211 */ /* 0x000fca00000f0eff */
[----:B------:R0:W3:Y:S04]  /*0c10*/  LDG.E.U16 R25, [R8.64] ;  /* 0x0000000408197981 */ /* 0x0000e8000c1e1500 */
[----:B--2---:R2:W-:Y:S04]  /*0c20*/  STL [R1+0x44], R17 ;  /* 0x0000441101007387 */ /* 0x0045e80000100800 */
[----:B--2---:R2:W5:Y:S02]  /*0c30*/  LDG.E.U16 R17, [R6.64] ;  /* 0x0000000406117981 */ /* 0x004564000c1e1500 */
[----:B--2---:R-:W-:-:S04]  /*0c40*/  LEA R6, P0, R14, R3, 0x1 ;  /* 0x000000030e067211 */ /* 0x004fc800078008ff */
[----:B------:R-:W-:Y:S01]  /*0c50*/  LEA.HI.X.SX32 R7, R14, R2, 0x1, P0 ;  /* 0x000000020e077211 */ /* 0x000fe200000f0eff */
[----:B------:R-:W-:Y:S04]  /*0c60*/  STL [R1+0x40], R15 ;  /* 0x0000400f01007387 */ /* 0x000fe80000100800 */
[----:B------:R2:W-:Y:S04]  /*0c70*/  STL [R1+0x3c], R16 ;  /* 0x00003c1001007387 */ /* 0x0005e80000100800 */
[----:B--2---:R2:W5:Y:S01]  /*0c80*/  LDG.E.U16 R16, [R6.64] ;  /* 0x0000000406107981 */ /* 0x004562000c1e1500 */
[----:B------:R-:W-:-:S05]  /*0c90*/  LEA R12, R4, R14, 0x2 ;  /* 0x0000000e040c7211 */ /* 0x000fca00078e10ff */
[----:B------:R-:W-:-:S05]  /*0ca0*/  IMAD R13, R4, 0x4, R12 ;  /* 0x00000004040d7824 */ /* 0x000fca00078e020c */
[C---:B------:R-:W-:Y:S02]  /*0cb0*/  LEA R0, R4.reuse, R13, 0x2 ;  /* 0x0000000d04007211 */ /* 0x040fe400078e10ff */
[C---:B0-----:R-:W-:Y:S02]  /*0cc0*/  LEA R8, P0, R13.reuse, R3, 0x1 ;  /* 0x000000030d087211 */ /* 0x041fe400078008ff */
[C---:B------:R-:W-:Y:S02]  /*0cd0*/  LEA R5, R4.reuse, R0, 0x2 ;  /* 0x0000000004057211 */ /* 0x040fe400078e10ff */
[-C--:B------:R-:W-:Y:S02]  /*0ce0*/  LEA.HI.X.SX32 R9, R13, R2.reuse, 0x1, P0 ;  /* 0x000000020d097211 */ /* 0x080fe400000f0eff */
[----:B------:R-:W-:Y:S02]  /*0cf0*/  LEA R15, R4, R5, 0x2 ;  /* 0x00000005040f7211 */ /* 0x000fe400078e10ff */
[-C--:B--2---:R-:W-:Y:S01]  /*0d00*/  LEA R6, P0, R0, R3.reuse, 0x1 ;  /* 0x0000000300067211 */ /* 0x084fe200078008ff */
[----:B------:R0:W2:Y:S01]  /*0d10*/  LDG.E.U16 R23, [R8.64] ;  /* 0x0000000408177981 */ /* 0x0000a2000c1e1500 */
[----:B-1----:R-:W-:Y:S01]  /*0d20*/  LEA R10, P1, R12, R3, 0x1 ;  /* 0x000000030c0a7211 */ /* 0x002fe200078208ff */
[----:B------:R-:W-:Y:S01]  /*0d30*/  IMAD R14, R4, 0x4, R15 ;  /* 0x00000004040e7824 */ /* 0x000fe200078e020f */
[-C--:B------:R-:W-:Y:S01]  /*0d40*/  LEA.HI.X.SX32 R7, R0, R2.reuse, 0x1, P0 ;  /* 0x0000000200077211 */ /* 0x080fe200000f0eff */
[----:B----4-:R1:W-:Y:S01]  /*0d50*/  STL [R1+0x38], R22 ;  /* 0x0000381601007387 */ /* 0x0103e20000100800 */
[----:B------:R-:W-:-:S02]  /*0d60*/  LEA.HI.X.SX32 R11, R12, R2, 0x1, P1 ;  /* 0x000000020c0b7211 */ /* 0x000fc400008f0eff */
[CC--:B0-----:R-:W-:Y:S01]  /*0d70*/  LEA R8, P0, R5.reuse, R3.reuse, 0x1 ;  /* 0x0000000305087211 */ /* 0x0c1fe200078008ff */
[----:B-1----:R0:W4:Y:S03]  /*0d80*/  LDG.E.U16 R22, [R6.64] ;  /* 0x0000000406167981 */ /* 0x002126000c1e1500 */
[----:B------:R-:W-:Y:S02]  /*0d90*/  LEA.HI.X.SX32 R9, R5, R2, 0x1, P0 ;  /* 0x0000000205097211 */ /* 0x000fe400000f0eff */
[----:B------:R-:W-:Y:S01]  /*0da0*/  LEA R12, R4, R14, 0x2 ;  /* 0x0000000e040c7211 */ /* 0x000fe200078e10ff */
[----:B---3--:R1:W-:Y:S04]  /*0db0*/  STL [R1+0x34], R21 ;  /* 0x0000341501007387 */ /* 0x0083e80000100800 */
[----:B------:R3:W2:Y:S01]  /*0dc0*/  LDG.E.U16 R24, [R10.64] ;  /* 0x000000040a187981 */ /* 0x0006a2000c1e1500 */
[----:B0-----:R-:W-:-:S02]  /*0dd0*/  LEA R6, P0, R14, R3, 0x1 ;  /* 0x000000030e067211 */ /* 0x001fc400078008ff */
[----:B------:R-:W-:Y:S01]  /*0de0*/  LEA R13, R4, R12, 0x2 ;  /* 0x0000000c040d7211 */ /* 0x000fe200078e10ff */
[----:B-1----:R0:W4:Y:S01]  /*0df0*/  LDG.E.U16 R21, [R8.64] ;  /* 0x0000000408157981 */ /* 0x002122000c1e1500 */
[----:B------:R-:W-:Y:S02]  /*0e00*/  LEA.HI.X.SX32 R7, R14, R2, 0x1, P0 ;  /* 0x000000020e077211 */ /* 0x000fe400000f0eff */
[----:B0-----:R-:W-:-:S04]  /*0e10*/  LEA R8, P0, R12, R3, 0x1 ;  /* 0x000000030c087211 */ /* 0x001fc800078008ff */
[-C--:B------:R-:W-:Y:S02]  /*0e20*/  LEA.HI.X.SX32 R9, R12, R2.reuse, 0x1, P0 ;  /* 0x000000020c097211 */ /* 0x080fe400000f0eff */
[C---:B------:R-:W-:Y:S01]  /*0e30*/  LEA R12, P0, R13.reuse, R3, 0x1 ;  /* 0x000000030d0c7211 */ /* 0x040fe200078008ff */
[----:B------:R-:W-:Y:S01]  /*0e40*/  STL [R1+0x30], R18 ;  /* 0x0000301201007387 */ /* 0x000fe20000100800 */
[----:B------:R-:W-:Y:S02]  /*0e50*/  LEA R0, R4, R13, 0x2 ;  /* 0x0000000d04007211 */ /* 0x000fe400078e10ff */
[----:B------:R-:W-:Y:S01]  /*0e60*/  LEA.HI.X.SX32 R13, R13, R2, 0x1, P0 ;  /* 0x000000020d0d7211 */ /* 0x000fe200000f0eff */
[----:B------:R-:W-:Y:S04]  /*0e70*/  STL [R1+0x2c], R19 ;  /* 0x00002c1301007387 */ /* 0x000fe80000100800 */
[----:B------:R-:W-:Y:S04]  /*0e80*/  STL [R1+0x28], R20 ;  /* 0x0000281401007387 */ /* 0x000fe80000100800 */
[----:B------:R-:W4:Y:S04]  /*0e90*/  LDG.E.U16 R29, [R12.64] ;  /* 0x000000040c1d7981 */ /* 0x000f28000c1e1500 */
[----:B-----5:R0:W-:Y:S04]  /*0ea0*/  STL [R1+0x24], R17 ;  /* 0x0000241101007387 */ /* 0x0201e80000100800 */
[----:B------:R-:W-:Y:S01]  /*0eb0*/  STL [R1+0x20], R25 ;  /* 0x0000201901007387 */ /* 0x000fe20000100800 */
[----:B---3--:R-:W-:-:S03]  /*0ec0*/  LEA R10, P1, R15, R3, 0x1 ;  /* 0x000000030f0a7211 */ /* 0x008fc600078208ff */
[----:B0-----:R0:W3:Y:S04]  /*0ed0*/  LDG.E.U16 R17, [R6.64] ;  /* 0x0000000406117981 */ /* 0x0010e8000c1e1500 */
[----:B------:R1:W-:Y:S04]  /*0ee0*/  STL [R1+0x1c], R16 ;  /* 0x00001c1001007387 */ /* 0x0003e80000100800 */
[----:B-1----:R-:W5:Y:S04]  /*0ef0*/  LDG.E.U16 R16, [R8.64] ;  /* 0x0000000408107981 */ /* 0x002f68000c1e1500 */
[----:B--2---:R-:W-:Y:S04]  /*0f00*/  STL [R1+0x18], R24 ;  /* 0x0000181801007387 */ /* 0x004fe80000100800 */
[----:B----4-:R1:W-:Y:S04]  /*0f10*/  STL [R1+0x15d8], R29 ;  /* 0x0015d81d01007387 */ /* 0x0103e80000100800 */
[----:B-----5:R-:W-:Y:S04]  /*0f20*/  STL [R1], R16 ;  /* 0x0000001001007387 */ /* 0x020fe80000100800 */
[----:B-1----:R-:W2:Y:S04]  /*0f30*/  LDL.LU R29, [R1] ;  /* 0x00000000011d7983 */ /* 0x002ea80000300800 */
[----:B------:R-:W-:Y:S04]  /*0f40*/  STL [R1+0x14], R23 ;  /* 0x0000141701007387 */ /* 0x000fe80000100800 */
[----:B--2---:R1:W-:Y:S04]  /*0f50*/  STL [R1+0x15ec], R29 ;  /* 0x0015ec1d01007387 */ /* 0x0043e80000100800 */
[----:B-1----:R-:W2:Y:S04]  /*0f60*/  LDL.LU R29, [R1+0x68] ;  /* 0x00006800011d7983 */ /* 0x002ea80000300800 */
[----:B--2---:R1:W-:Y:S04]  /*0f70*/  STL [R1+0x15f0], R29 ;  /* 0x0015f01d01007387 */ /* 0x0043e80000100800 */
[----:B-1----:R-:W2:Y:S04]  /*0f80*/  LDL.LU R29, [R1+0x6c] ;  /* 0x00006c00011d7983 */ /* 0x002ea80000300800 */
[----:B--2---:R1:W-:Y:S04]  /*0f90*/  STL [R1+0x15f4], R29 ;  /* 0x0015f41d01007387 */ /* 0x0043e80000100800 */
[----:B------:R-:W-:Y:S04]  /*0fa0*/  STL [R1+0x10], R22 ;  /* 0x0000101601007387 */ /* 0x000fe80000100800 */
[----:B-1----:R-:W2:Y:S04]  /*0fb0*/  LDL.LU R29, [R1+0x70] ;  /* 0x00007000011d7983 */ /* 0x002ea80000300800 */
[----:B--2---:R1:W-:Y:S04]  /*0fc0*/  STL [R1+0x15f8], R29 ;  /* 0x0015f81d01007387 */ /* 0x0043e80000100800 */
[----:B-1----:R-:W2:Y:S04]  /*0fd0*/  LDL.LU R29, [R1+0x74] ;  /* 0x00007400011d7983 */ /* 0x002ea80000300800 */
[----:B--2---:R1:W-:Y:S04]  /*0fe0*/  STL [R1+0x15fc], R29 ;  /* 0x0015fc1d01007387 */ /* 0x0043e80000100800 */
[----:B-1----:R-:W2:Y:S04]  /*0ff0*/  LDL.LU R29, [R1+0x78] ;  /* 0x00007800011d7983 */ /* 0x002ea80000300800 */
[----:B------:R-:W-:Y:S04]  /*1000*/  STL [R1+0xc], R21 ;  /* 0x00000c1501007387 */ /* 0x000fe80000100800 */
[----:B--2---:R1:W-:Y:S04]  /*1010*/  STL [R1+0x1600], R29 ;  /* 0x0016001d01007387 */ /* 0x0043e80000100800 */
[----:B-1----:R-:W2:Y:S01]  /*1020*/  LDL.LU R29, [R1+0x7c] ;  /* 0x00007c00011d7983 */ /* 0x002ea20000300800 */
[----:B------:R-:W-:-:S05]  /*1030*/  LEA.HI.X.SX32 R11, R15, R2, 0x1, P1 ;  /* 0x000000020f0b7211 */ /* 0x000fca00008f0eff */
[----:B------:R-:W4:Y:S04]  /*1040*/  LDG.E.U16 R20, [R10.64] ;  /* 0x000000040a147981 */ /* 0x000f28000c1e1500 */
[----:B--2---:R1:W-:Y:S04]  /*1050*/  STL [R1+0x1604], R29 ;  /* 0x0016041d01007387 */ /* 0x0043e80000100800 */
[----:B-1----:R-:W2:Y:S04]  /*1060*/  LDL.LU R29, [R1+0x80] ;  /* 0x00008000011d7983 */ /* 0x002ea80000300800 */
[----:B----4-:R-:W-:Y:S04]  /*1070*/  STL [R1+0x8], R20 ;  /* 0x0000081401007387 */ /* 0x010fe80000100800 */
[----:B--2---:R1:W-:Y:S04]  /*1080*/  STL [R1+0x1608], R29 ;  /* 0x0016081d01007387 */ /* 0x0043e80000100800 */
[----:B-1----:R-:W2:Y:S01]  /*1090*/  LDL.LU R29, [R1+0x84] ;  /* 0x00008400011d7983 */ /* 0x002ea20000300800 */
[----:B------:R-:W-:-:S05]  /*10a0*/  IMAD R18, R4, 0x4, R0 ;  /* 0x0000000404127824 */ /* 0x000fca00078e0200 */
[----:B------:R-:W-:-:S04]  /*10b0*/  LEA R5, R4, R18, 0x2 ;  /* 0x0000001204057211 */ /* 0x000fc800078e10ff */
[----:B------:R-:W-:-:S04]  /*10c0*/  LEA R19, R4, R5, 0x2 ;  /* 0x0000000504137211 */ /* 0x000fc800078e10ff */
[----:B------:R-:W-:-:S05]  /*10d0*/  LEA R15, R4, R19, 0x2 ;  /* 0x00000013040f7211 */ /* 0x000fca00078e10ff */
[----:B------:R-:W-:Y:S01]  /*10e0*/  IMAD R10, R4, 0x4, R15 ;  /* 0x00000004040a7824 */ /* 0x000fe200078e020f */
[----:B0-----:R-:W-:-:S04]  /*10f0*/  LEA R6, P1, R0, R3, 0x1 ;  /* 0x0000000300067211 */ /* 0x001fc800078208ff */
[----:B------:R-:W-:-:S04]  /*1100*/  LEA R14, R4, R10, 0x2 ;  /* 0x0000000a040e7211 */ /* 0x000fc800078e10ff */
[----:B------:R-:W-:Y:S02]  /*1110*/  LEA R11, R4, R14, 0x2 ;  /* 0x0000000e040b7211 */ /* 0x000fe400078e10ff */
[-C--:B------:R-:W-:Y:S02]  /*1120*/  LEA.HI.X.SX32 R7, R0, R2.reuse, 0x1, P1 ;  /* 0x0000000200077211 */ /* 0x080fe400008f0eff */
[C---:B------:R-:W-:Y:S02]  /*1130*/  LEA R8, P0, R5.reuse, R3, 0x1 ;  /* 0x0000000305087211 */ /* 0x040fe400078008ff */
[----:B------:R-:W-:Y:S01]  /*1140*/  LEA R0, R4, R11, 0x2 ;  /* 0x0000000b04007211 */ /* 0x000fe200078e10ff */
[----:B------:R0:W4:Y:S01]  /*1150*/  LDG.E.U16 R28, [R6.64] ;  /* 0x00000004061c7981 */ /* 0x000122000c1e1500 */
[----:B------:R-:W-:-:S03]  /*1160*/  LEA.HI.X.SX32 R9, R5, R2, 0x1, P0 ;  /* 0x0000000205097211 */ /* 0x000fc600000f0eff */
[----:B------:R-:W-:Y:S01]  /*1170*/  IMAD R5, R4, 0x4, R0 ;  /* 0x0000000404057824 */ /* 0x000fe200078e0200 */
[-C--:B------:R-:W-:Y:S01]  /*1180*/  LEA R12, P0, R15, R3.reuse, 0x1 ;  /* 0x000000030f0c7211 */ /* 0x080fe200078008ff */
[----:B------:R1:W5:Y:S01]  /*1190*/  LDG.E.U16 R27, [R8.64] ;  /* 0x00000004081b7981 */ /* 0x000362000c1e1500 */
[----:B------:R-:W-:Y:S02]  /*11a0*/  LEA R22, P1, R14, R3, 0x1 ;  /* 0x000000030e167211 */ /* 0x000fe400078208ff */
[----:B0-----:R-:W-:-:S04]  /*11b0*/  LEA R7, R4, R5, 0x2 ;  /* 0x0000000504077211 */ /* 0x001fc800078e10ff */
[----:B------:R-:W-:Y:S01]  /*11c0*/  LEA R6, R4, R7, 0x2 ;  /* 0x0000000704067211 */ /* 0x000fe200078e10ff */
[----:B--2---:R0:W-:Y:S04]  /*11d0*/  STL [R1+0x160c], R29 ;  /* 0x00160c1d01007387 */ /* 0x0041e80000100800 */
[----:B---3--:R2:W-:Y:S04]  /*11e0*/  STL [R1+0x4], R17 ;  /* 0x0000041101007387 */ /* 0x0085e80000100800 */
[----:B0-----:R-:W3:Y:S01]  /*11f0*/  LDL.LU R29, [R1+0x88] ;  /* 0x00008800011d7983 */ /* 0x001ee20000300800 */
[----:B------:R-:W-:-:S02]  /*1200*/  LEA.HI.X.SX32 R13, R15, R2, 0x1, P0 ;  /* 0x000000020f0d7211 */ /* 0x000fc400000f0eff */
[----:B------:R-:W-:Y:S02]  /*1210*/  LEA.HI.X.SX32 R23, R14, R2, 0x1, P1 ;  /* 0x000000020e177211 */ /* 0x000fe400008f0eff */
[-C--:B-1----:R-:W-:Y:S01]  /*1220*/  LEA R8, P0, R0, R3.reuse, 0x1 ;  /* 0x0000000300087211 */ /* 0x082fe200078008ff */
[----:B------:R0:W4:Y:S01]  /*1230*/  LDG.E.U16 R26, [R12.64] ;  /* 0x000000040c1a7981 */ /* 0x000122000c1e1500 */
[----:B------:R-:W-:Y:S02]  /*1240*/  LEA R14, R4, R6, 0x2 ;  /* 0x00000006040e7211 */ /* 0x000fe400078e10ff */
[----:B------:R-:W-:Y:S01]  /*1250*/  LEA.HI.X.SX32 R9, R0, R2, 0x1, P0 ;  /* 0x0000000200097211 */ /* 0x000fe200000f0eff */
[----:B------:R1:W4:Y:S02]  /*1260*/  LDG.E.U16 R22, [R22.64] ;  /* 0x0000000416167981 */ /* 0x000324000c1e1500 */
[C---:B------:R-:W-:Y:S01]  /*1270*/  IMAD R0, R4.reuse, 0x4, R14 ;  /* 0x0000000404007824 */ /* 0x040fe200078e020e */
[----:B------:R-:W-:Y:S01]  /*1280*/  LEA R20, P0, R7, R3, 0x1 ;  /* 0x0000000307147211 */ /* 0x000fe200078008ff */
[----:B------:R1:W4:Y:S03]  /*1290*/  LDG.E.U16 R8, [R8.64] ;  /* 0x0000000408087981 */ /* 0x000326000c1e1500 */
[----:B------:R-:W-:-:S02]  /*12a0*/  LEA R15, R4, R0, 0x2 ;  /* 0x00000000040f7211 */ /* 0x000fc400078e10ff */
[-C--:B------:R-:W-:Y:S02]  /*12b0*/  LEA.HI.X.SX32 R21, R7, R2.reuse, 0x1, P0 ;  /* 0x0000000207157211 */ /* 0x080fe400000f0eff */
[----:B------:R-:W-:Y:S02]  /*12c0*/  LEA R7, R4, R15, 0x2 ;  /* 0x0000000f04077211 */ /* 0x000fe400078e10ff */
[----:B0-----:R-:W-:Y:S01]  /*12d0*/  LEA R12, P1, R14, R3, 0x1 ;  /* 0x000000030e0c7211 */ /* 0x001fe200078208ff */
[----:B------:R0:W4:Y:S01]  /*12e0*/  LDG.E.U16 R20, [R20.64] ;  /* 0x0000000414147981 */ /* 0x000122000c1e1500 */
[----:B-1----:R-:W-:Y:S02]  /*12f0*/  LEA R9, R4, R7, 0x2 ;  /* 0x0000000704097211 */ /* 0x002fe400078e10ff */
[----:B------:R-:W-:Y:S02]  /*1300*/  LEA.HI.X.SX32 R13, R14, R2, 0x1, P1 ;  /* 0x000000020e0d7211 */ /* 0x000fe400008f0eff */
[----:B------:R-:W-:-:S02]  /*1310*/  LEA R14, P0, R15, R3, 0x1 ;  /* 0x000000030f0e7211 */ /* 0x000fc400078008ff */
[----:B------:R-:W-:Y:S02]  /*1320*/  LEA R16, P1, R9, R3, 0x1 ;  /* 0x0000000309107211 */ /* 0x000fe400078208ff */
[-C--:B------:R-:W-:Y:S01]  /*1330*/  LEA.HI.X.SX32 R15, R15, R2.reuse, 0x1, P0 ;  /* 0x000000020f0f7211 */ /* 0x080fe200000f0eff */
[----:B0-----:R0:W4:Y:S01]  /*1340*/  LDG.E.U16 R21, [R12.64] ;  /* 0x000000040c157981 */ /* 0x001122000c1e1500 */
[----:B--2---:R-:W-:-:S03]  /*1350*/  LEA.HI.X.SX32 R17, R9, R2, 0x1, P1 ;  /* 0x0000000209117211 */ /* 0x004fc600008f0eff */
[----:B------:R1:W2:Y:S04]  /*1360*/  LDG.E.U16 R23, [R14.64] ;  /* 0x000000040e177981 */ /* 0x0002a8000c1e1500 */
[----:B------:R5:W2:Y:S01]  /*1370*/  LDG.E.U16 R24, [R16.64] ;  /* 0x0000000410187981 */ /* 0x000aa2000c1e1500 */
[CC--:B0-----:R-:W-:Y:S02]  /*1380*/  LEA R12, P0, R18.reuse, R3.reuse, 0x1 ;  /* 0x00000003120c7211 */ /* 0x0c1fe400078008ff */
[-C--:B-1----:R-:W-:Y:S02]  /*1390*/  LEA R14, P1, R19, R3.reuse, 0x1 ;  /* 0x00000003130e7211 */ /* 0x082fe400078208ff */
[----:B------:R-:W-:Y:S02]  /*13a0*/  LEA.HI.X.SX32 R13, R18, R2, 0x1, P0 ;  /* 0x00000002120d7211 */ /* 0x000fe400000f0eff */
[----:B-----5:R-:W-:-:S02]  /*13b0*/  LEA R16, P0, R10, R3, 0x1 ;  /* 0x000000030a107211 */ /* 0x020fc400078008ff */
[-C--:B------:R-:W-:Y:S01]  /*13c0*/  LEA.HI.X.SX32 R15, R19, R2.reuse, 0x1, P1 ;  /* 0x00000002130f7211 */ /* 0x080fe200008f0eff */
[----:B------:R0:W5:Y:S01]  /*13d0*/  LDG.E.U16 R25, [R12.64] ;  /* 0x000000040c197981 */ /* 0x000162000c1e1500 */
[C---:B------:R-:W-:Y:S02]  /*13e0*/  LEA R18, P1, R11.reuse, R3, 0x1 ;  /* 0x000000030b127211 */ /* 0x040fe400078208ff */
[-C--:B------:R-:W-:Y:S01]  /*13f0*/  LEA.HI.X.SX32 R17, R10, R2.reuse, 0x1, P0 ;  /* 0x000000020a117211 */ /* 0x080fe200000f0eff */
[----:B------:R1:W2:Y:S01]  /*1400*/  LDG.E.U16 R14, [R14.64] ;  /* 0x000000040e0e7981 */ /* 0x0002a2000c1e1500 */
[----:B------:R-:W-:-:S03]  /*1410*/  LEA.HI.X.SX32 R19, R11, R2, 0x1, P1 ;  /* 0x000000020b137211 */ /* 0x000fc600008f0eff */
[----:B------:R0:W2:Y:S04]  /*1420*/  LDG.E.U16 R16, [R16.64] ;  /* 0x0000000410107981 */ /* 0x0000a8000c1e1500 */
[----:B------:R0:W2:Y:S04]  /*1430*/  LDG.E.U16 R18, [R18.64] ;  /* 0x0000000412127981 */ /* 0x0000a8000c1e1500 */
[----:B---3--:R3:W-:Y:S04]  /*1440*/  STL [R1+0x1610], R29 ;  /* 0x0016101d01007387 */ /* 0x0087e80000100800 */
[----:B---3--:R-:W3:Y:S04]  /*1450*/  LDL.LU R29, [R1+0x90] ;  /* 0x00009000011d7983 */ /* 0x008ee80000300800 */
[----:B0-----:R-:W0:Y:S01]  /*1460*/  S2R R17, SR_TID.X ;  /* 0x0000000000117919 */ /* 0x001e220000002100 */
[-C--:B------:R-:W-:Y:S01]  /*1470*/  LEA R10, P0, R5, R3.reuse, 0x1 ;  /* 0x00000003050a7211 */ /* 0x080fe200078008ff */
[----:B------:R-:W-:Y:S01]  /*1480*/  IMAD R9, R4, 0x4, R9 ;  /* 0x0000000404097824 */ /* 0x000fe200078e0209 */
[----:B------:R-:W-:-:S02]  /*1490*/  LEA R4, P1, R0, R3, 0x1 ;  /* 0x0000000300047211 */ /* 0x000fc400078208ff */
[-C--:B------:R-:W-:Y:S02]  /*14a0*/  LEA.HI.X.SX32 R11, R5, R2.reuse, 0x1, P0 ;  /* 0x00000002050b7211 */ /* 0x080fe400000f0eff */
[-C--:B------:R-:W-:Y:S02]  /*14b0*/  LEA R12, P0, R6, R3.reuse, 0x1 ;  /* 0x00000003060c7211 */ /* 0x080fe400078008ff */
[-C--:B------:R-:W-:Y:S01]  /*14c0*/  LEA.HI.X.SX32 R5, R0, R2.reuse, 0x1, P1 ;  /* 0x0000000200057211 */ /* 0x080fe200008f0eff */
[----:B-1----:R1:W4:Y:S01]  /*14d0*/  LDG.E.U16 R15, [R10.64] ;  /* 0x000000040a0f7981 */ /* 0x002322000c1e1500 */
[----:B------:R-:W-:Y:S02]  /*14e0*/  LEA.HI.X.SX32 R13, R6, R2, 0x1, P0 ;  /* 0x00000002060d7211 */ /* 0x000fe400000f0eff */
[-C--:B------:R-:W-:Y:S01]  /*14f0*/  LEA R6, P0, R7, R3.reuse, 0x1 ;  /* 0x0000000307067211 */ /* 0x080fe200078008ff */
[----:B------:R0:W4:Y:S01]  /*1500*/  LDG.E.U16 R4, [R4.64] ;  /* 0x0000000404047981 */ /* 0x000122000c1e1500 */
[----:B-1----:R-:W-:-:S03]  /*1510*/  LEA R10, P1, R9, R3, 0x1 ;  /* 0x00000003090a7211 */ /* 0x002fc600078208ff */
[----:B------:R1:W4:Y:S01]  /*1520*/  LDG.E.U16 R12, [R12.64] ;  /* 0x000000040c0c7981 */ /* 0x000322000c1e1500 */
[-C--:B------:R-:W-:Y:S02]  /*1530*/  LEA.HI.X.SX32 R7, R7, R2.reuse, 0x1, P0 ;  /* 0x0000000207077211 */ /* 0x080fe400000f0eff */
[----:B------:R-:W-:Y:S02]  /*1540*/  LEA.HI.X.SX32 R11, R9, R2, 0x1, P1 ;  /* 0x00000002090b7211 */ /* 0x000fe400008f0eff */
[----:B0-----:R-:W-:Y:S01]  /*1550*/  SHF.R.S32.HI R0, RZ, 0x6, R17 ;  /* 0x00000006ff007819 */ /* 0x001fe20000011411 */
[----:B------:R0:W4:Y:S01]  /*1560*/  LDG.E.U16 R6, [R6.64] ;  /* 0x0000000406067981 */ /* 0x000122000c1e1500 */
[----:B------:R-:W-:Y:S02]  /*1570*/  LOP3.LUT R2, R17, 0x3f, RZ, 0xc0, !PT ;  /* 0x0000003f11027812 */ /* 0x000fe400078ec0ff */
[----:B------:R-:W-:Y:S01]  /*1580*/  SGXT R0, R0, 0x1 ;  /* 0x000000010000781a */ /* 0x000fe20000000200 */
[----:B------:R0:W4:Y:S01]  /*1590*/  LDG.E.U16 R10, [R10.64] ;  /* 0x000000040a0a7981 */ /* 0x000122000c1e1500 */
[----:B------:R-:W-:-:S03]  /*15a0*/  SHF.L.U32 R2, R2, 0x1, RZ ;  /* 0x0000000102027819 */ /* 0x000fc600000006ff */
[----:B-----5:R5:W-:Y:S01]  /*15b0*/  STL [R1+0x15dc], R25 ;  /* 0x0015dc1901007387 */ /* 0x020be20000100800 */
[----:B------:R-:W-:-:S03]  /*15c0*/  LOP3.LUT R0, R2, 0x90, R0, 0x78, !PT ;  /* 0x0000009002007812 */ /* 0x000fc600078e7800 */
[----:B-----5:R-:W5:Y:S04]  /*15d0*/  LDL.LU R25, [R1+0x8] ;  /* 0x0000080001197983 */ /* 0x020f680000300800 */
[----:B--2---:R2:W-:Y:S01]  /*15e0*/  STL [R1+0x15e0], R14 ;  /* 0x0015e00e01007387 */ /* 0x0045e20000100800 */
[----:B------:R-:W-:-:S03]  /*15f0*/  MOV R2, c[0x0][0x1d0] ;  /* 0x0000740000027a02 */ /* 0x000fc60000000f00 */
[----:B--2---:R-:W2:Y:S04]  /*1600*/  LDL.LU R14, [R1+0x10] ;  /* 0x00001000010e7983 */ /* 0x004ea80000300800 */
[----:B------:R0:W-:Y:S01]  /*1610*/  STL [R1+0x15e4], R16 ;  /* 0x0015e41001007387 */ /* 0x0001e20000100800 */
[----:B------:R-:W-:-:S03]  /*1620*/  ISETP.GE.AND P0, PT, R2, 0x1, PT ;  /* 0x000000010200780c */ /* 0x000fc60003f06270 */
[----:B0-----:R-:W2:Y:S04]  /*1630*/  LDL.LU R16, [R1+0x18] ;  /* 0x0000180001107983 */ /* 0x001ea80000300800 */
[----:B------:R-:W2:Y:S04]  /*1640*/  LDL.LU R19, [R1+0x20] ;  /* 0x0000200001137983 */ /* 0x000ea80000300800 */
[----:B------:R0:W-:Y:S04]  /*1650*/  STL [R1+0x15e8], R18 ;  /* 0x0015e81201007387 */ /* 0x0001e80000100800 */
[----:B0-----:R-:W2:Y:S04]  /*1660*/  LDL.LU R18, [R1+0x28] ;  /* 0x0000280001127983 */ /* 0x001ea80000300800 */
[----:B------:R-:W2:Y:S04]  /*1670*/  LDL.LU R3, [R1+0x30] ;  /* 0x0000300001037983 */ /* 0x000ea80000300800 */
[----:B-1----:R-:W2:Y:S04]  /*1680*/  LDL.LU R13, [R1+0x38] ;  /* 0x00003800010d7983 */ /* 0x002ea80000300800 */
[----:B------:R-:W2:Y:S04]  /*1690*/  LDL.LU R9, [R1+0x40] ;  /* 0x0000400001097983 */ /* 0x000ea80000300800 */
[----:B------:R-:W2:Y:S04]  /*16a0*/  LDL.LU R5, [R1+0x48] ;  /* 0x0000480001057983 */ /* 0x000ea80000300800 */
[----:B------:R-:W2:Y:S04]  /*16b0*/  LDL.LU R7, [R1+0x50] ;  /* 0x0000500001077983 */ /* 0x000ea80000300800 */
[----:B------:R-:W2:Y:S04]  /*16c0*/  LDL.LU R11, [R1+0x58] ;  /* 0x00005800010b7983 */ /* 0x000ea80000300800 */
[----:B------:R-:W2:Y:S04]  /*16d0*/  LDL.LU R2, [R1+0x60] ;  /* 0x0000600001027983 */ /* 0x000ea80000300800 */
[----:B---3--:R0:W-:Y:S04]  /*16e0*/  STS.U16 [R0+0x10000], R29 ;  /* 0x0100001d00007388 */ /* 0x0081e80000000400 */
[----:B0-----:R-:W3:Y:S04]  /*16f0*/  LDL.LU R29, [R1+0x1610] ;  /* 0x00161000011d7983 */ /* 0x001ee80000300800 */
        /* <DEDUP_REMOVED lines=18> */
[----:B--2---:R0:W-:Y:S04]  /*1820*/  STS.U16 [R0+0x12200], R18 ;  /* 0x0122001200007388 */ /* 0x0041e80000000400 */
[----:B------:R1:W-:Y:S04]  /*1830*/  STS.U16 [R0+0x12600], R16 ;  /* 0x0126001000007388 */ /* 0x0003e80000000400 */
[----:B------:R2:W-:Y:S04]  /*1840*/  STS.U16 [R0+0x12800], R14 ;  /* 0x0128000e00007388 */ /* 0x0005e80000000400 */
[----:B0-----:R-:W4:Y:S04]  /*1850*/  LDL.LU R18, [R1+0xb0] ;  /* 0x0000b00001127983 */ /* 0x001f280000300800 */
[----:B-1----:R-:W4:Y:S04]  /*1860*/  LDL.LU R16, [R1+0xac] ;  /* 0x0000ac0001107983 */ /* 0x002f280000300800 */
[----:B-----5:R0:W-:Y:S04]  /*1870*/  STS.U16 [R0+0x12a00], R25 ;  /* 0x012a001900007388 */ /* 0x0201e80000000400 */
[----:B--2---:R-:W2:Y:S04]  /*1880*/  LDL.LU R14, [R1+0xa8] ;  /* 0x0000a800010e7983 */ /* 0x004ea80000300800 */
[----:B0-----:R-:W5:Y:S04]  /*1890*/  LDL.LU R25, [R1+0xa4] ;  /* 0x0000a40001197983 */ /* 0x001f680000300800 */
[----:B---3--:R0:W-:Y:S04]  /*18a0*/  STS.U16 [R0+0x12c00], R29 ;  /* 0x012c001d00007388 */ /* 0x0081e80000000400 */
[----:B0-----:R-:W3:Y:S04]  /*18b0*/  LDL.LU R29, [R1+0xa0] ;  /* 0x0000a000011d7983 */ /* 0x001ee80000300800 */
[----:B------:R0:W-:Y:S04]  /*18c0*/  STS.U16 [R0+0x11600], R11 ;  /* 0x0116000b00007388 */ /* 0x0001e80000000400 */
[----:B------:R1:W-:Y:S04]  /*18d0*/  STS.U16 [R0+0x11800], R7 ;  /* 0x0118000700007388 */ /* 0x0003e80000000400 */
[----:B------:R2:W-:Y:S04]  /*18e0*/  STS.U16 [R0+0x11a00], R5 ;  /* 0x011a000500007388 */ /* 0x0005e80000000400 */
[----:B0-----:R-:W3:Y:S04]  /*18f0*/  LDL.LU R11, [R1+0x34] ;  /* 0x00003400010b7983 */ /* 0x001ee80000300800 */
[----:B-1----:R-:W3:Y:S04]  /*1900*/  LDL.LU R7, [R1+0x2c] ;  /* 0x00002c0001077983 */ /* 0x002ee80000300800 */
[----:B------:R0:W-:Y:S04]  /*1910*/  STS.U16 [R0+0x11c00], R9 ;  /* 0x011c000900007388 */ /* 0x0001e80000000400 */
[----:B--2---:R-:W2:Y:S04]  /*1920*/  LDL.LU R5, [R1+0x24] ;  /* 0x0000240001057983 */ /* 0x004ea80000300800 */
[----:B------:R1:W-:Y:S04]  /*1930*/  STS.U16 [R0+0x11e00], R13 ;  /* 0x011e000d00007388 */ /* 0x0003e80000000400 */
[----:B0-----:R-:W2:Y:S04]  /*1940*/  LDL.LU R9, [R1+0x1c] ;  /* 0x00001c0001097983 */ /* 0x001ea80000300800 */
[----:B------:R0:W-:Y:S04]  /*1950*/  STS.U16 [R0+0x12000], R3 ;  /* 0x0120000300007388 */ /* 0x0001e80000000400 */
[----:B-1----:R-:W2:Y:S04]  /*1960*/  LDL.LU R13, [R1+0x14] ;  /* 0x00001400010d7983 */ /* 0x002ea80000300800 */
[----:B------:R1:W-:Y:S04]  /*1970*/  STS.U16 [R0+0x12400], R19 ;  /* 0x0124001300007388 */ /* 0x0003e80000000400 */
[----:B0-----:R-:W2:Y:S04]  /*1980*/  LDL.LU R3, [R1+0xc] ;  /* 0x00000c0001037983 */ /* 0x001ea80000300800 */
[----:B----4-:R0:W-:Y:S04]  /*1990*/  STS.U16 [R0+0x12e00], R28 ;  /* 0x012e001c00007388 */ /* 0x0101e80000000400 */
[----:B-1----:R-:W4:Y:S04]  /*19a0*/  LDL.LU R19, [R1+0x4] ;  /* 0x0000040001137983 */ /* 0x002f280000300800 */
[----:B------:R1:W-:Y:S04]  /*19b0*/  STS.U16 [R0+0x13000], R27 ;  /* 0x0130001b00007388 */ /* 0x0003e80000000400 */
[----:B0-----:R-:W4:Y:S04]  /*19c0*/  LDL.LU R28, [R1+0x3c] ;  /* 0x00003c00011c7983 */ /* 0x001f280000300800 */
[----:B------:R0:W-:Y:S04]  /*19d0*/  STS.U16 [R0+0x13200], R26 ;  /* 0x0132001a00007388 */ /* 0x0001e80000000400 */
[----:B-1----:R-:W4:Y:S04]  /*19e0*/  LDL.LU R27, [R1+0x44] ;  /* 0x00004400011b7983 */ /* 0x002f280000300800 */
[----:B------:R1:W-:Y:S04]  /*19f0*/  STS.U16 [R0+0x13400], R22 ;  /* 0x0134001600007388 */ /* 0x0003e80000000400 */
[----:B0-----:R-:W4:Y:S04]  /*1a00*/  LDL.LU R26, [R1+0x4c] ;  /* 0x00004c00011a7983 */ /* 0x001f280000300800 */
[----:B------:R0:W-:Y:S04]  /*1a10*/  STS.U16 [R0+0x11400], R2 ;  /* 0x0114000200007388 */ /* 0x0001e80000000400 */
[----:B-1----:R-:W4:Y:S04]  /*1a20*/  LDL.LU R22, [R1+0x54] ;  /* 0x0000540001167983 */ /* 0x002f280000300800 */
[----:B------:R1:W-:Y:S01]  /*1a30*/  STS.U16 [R0+0x13600], R8 ;  /* 0x0136000800007388 */ /* 0x0003e20000000400 */
[----:B0-----:R-:W-:-:S03]  /*1a40*/  LOP3.LUT R2, R0, 0x20, RZ, 0x3c, !PT ;  /* 0x0000002000027812 */ /* 0x001fc600078e3cff */
[----:B------:R0:W-:Y:S04]  /*1a50*/  STS.U16 [R0+0x13800], R20 ;  /* 0x0138001400007388 */ /* 0x0001e80000000400 */
[----:B------:R5:W-:Y:S04]  /*1a60*/  STS.U16 [R0+0x13a00], R21 ;  /* 0x013a001500007388 */ /* 0x000be80000000400 */
[----:B-1----:R-:W4:Y:S04]  /*1a70*/  LDL.LU R8, [R1+0x5c] ;  /* 0x00005c0001087983 */ /* 0x002f280000300800 */
[----:B0-----:R-:W4:Y:S04]  /*1a80*/  LDL.LU R20, [R1+0x64] ;  /* 0x0000640001147983 */ /* 0x001f280000300800 */
[----:B-----5:R-:W5:Y:S04]  /*1a90*/  LDL.LU R21, [R1+0x8c] ;  /* 0x00008c0001157983 */ /* 0x020f680000300800 */
[----:B------:R0:W-:Y:S04]  /*1aa0*/  STS.U16 [R0+0x13c00], R23 ;  /* 0x013c001700007388 */ /* 0x0001e80000000400 */
[----:B------:R1:W-:Y:S04]  /*1ab0*/  STS.U16 [R0+0x13e00], R24 ;  /* 0x013e001800007388 */ /* 0x0003e80000000400 */
[----:B------:R1:W-:Y:S04]  /*1ac0*/  STS.U16 [R2+0x10100], R18 ;  /* 0x0101001202007388 */ /* 0x0003e80000000400 */
[----:B0-----:R-:W5:Y:S04]  /*1ad0*/  LDL.LU R23, [R1+0x94] ;  /* 0x0000940001177983 */ /* 0x001f680000300800 */
[----:B-1----:R-:W5:Y:S04]  /*1ae0*/  LDL.LU R24, [R1+0x9c] ;  /* 0x00009c0001187983 */ /* 0x002f680000300800 */
[----:B------:R-:W5:Y:S04]  /*1af0*/  LDL.LU R0, [R1+0x98] ;  /* 0x0000980001007983 */ /* 0x000f680000300800 */
[----:B------:R-:W5:Y:S04]  /*1b00*/  LDL.LU R18, [R1+0x15e8] ;  /* 0x0015e80001127983 */ /* 0x000f680000300800 */
[----:B------:R0:W-:Y:S04]  /*1b10*/  STS.U16 [R2+0x10300], R16 ;  /* 0x0103001002007388 */ /* 0x0001e80000000400 */
[----:B------:R1:W-:Y:S04]  /*1b20*/  STS.U16 [R2+0x10500], R14 ;  /* 0x0105000e02007388 */ /* 0x0003e80000000400 */
[----:B------:R1:W-:Y:S04]  /*1b30*/  STS.U16 [R2+0x10700], R25 ;  /* 0x0107001902007388 */ /* 0x0003e80000000400 */
[----:B0-----:R-:W5:Y:S04]  /*1b40*/  LDL.LU R16, [R1+0x15e4] ;  /* 0x0015e40001107983 */ /* 0x001f680000300800 */
[----:B-1----:R-:W5:Y:S04]  /*1b50*/  LDL.LU R14, [R1+0x15e0] ;  /* 0x0015e000010e7983 */ /* 0x002f680000300800 */
[----:B------:R-:W5:Y:S04]  /*1b60*/  LDL.LU R25, [R1+0x15dc] ;  /* 0x0015dc0001197983 */ /* 0x000f680000300800 */
[----:B---3--:R0:W-:Y:S04]  /*1b70*/  STS.U16 [R2+0x10900], R29 ;  /* 0x0109001d02007388 */ /* 0x0081e80000000400 */
[----:B0-----:R-:W3:Y:S04]  /*1b80*/  LDL.LU R29, [R1+0x15d8] ;  /* 0x0015d800011d7983 */ /* 0x001ee80000300800 */
[----:B------:R-:W-:Y:S04]  /*1b90*/  STS.U16 [R2+0x13700], R15 ;  /* 0x0137000f02007388 */ /* 0x000fe80000000400 */
[----:B------:R-:W-:Y:S04]  /*1ba0*/  STS.U16 [R2+0x11f00], R11 ;  /* 0x011f000b02007388 */ /* 0x000fe80000000400 */
[----:B------:R-:W-:Y:S04]  /*1bb0*/  STS.U16 [R2+0x12100], R7 ;  /* 0x0121000702007388 */ /* 0x000fe80000000400 */
[----:B------:R-:W-:Y:S04]  /*1bc0*/  STS.U16 [R2+0x13900], R12 ;  /* 0x0139000c02007388 */ /* 0x000fe80000000400 */
[----:B--2---:R-:W-:Y:S04]  /*1bd0*/  STS.U16 [R2+0x12300], R5 ;  /* 0x0123000502007388 */ /* 0x004fe80000000400 */
[----:B------:R-:W-:Y:S04]  /*1be0*/  STS.U16 [R2+0x13b00], R4 ;  /* 0x013b000402007388 */ /* 0x000fe80000000400 */
[----:B------:R-:W-:Y:S04]  /*1bf0*/  STS.U16 [R2+0x12500], R9 ;  /* 0x0125000902007388 */ /* 0x000fe80000000400 */
[----:B------:R-:W-:Y:S04]  /*1c00*/  STS.U16 [R2+0x13d00], R6 ;  /* 0x013d000602007388 */ /* 0x000fe80000000400 */
[----:B------:R-:W-:Y:S04]  /*1c10*/  STS.U16 [R2+0x12700], R13 ;  /* 0x0127000d02007388 */ /* 0x000fe80000000400 */
[----:B------:R-:W-:Y:S04]  /*1c20*/  STS.U16 [R2+0x13f00], R10 ;  /* 0x013f000a02007388 */ /* 0x000fe80000000400 */
[----:B------:R0:W-:Y:S04]  /*1c30*/  STS.U16 [R2+0x12900], R3 ;  /* 0x0129000302007388 */ /* 0x0001e80000000400 */
[----:B----4-:R-:W-:Y:S04]  /*1c40*/  STS.U16 [R2+0x12b00], R19 ;  /* 0x012b001302007388 */ /* 0x010fe80000000400 */
[----:B------:R-:W-:Y:S01]  /*1c50*/  STS.U16 [R2+0x11d00], R28 ;  /* 0x011d001c02007388 */ /* 0x000fe20000000400 */
[----:B0-----:R-:W-:-:S03]  /*1c60*/  MOV R3, 0xff800000 ;  /* 0xff80000000037802 */ /* 0x001fc60000000f00 */
[----:B------:R-:W-:Y:S04]  /*1c70*/  STS.U16 [R2+0x11b00], R27 ;  /* 0x011b001b02007388 */ /* 0x000fe80000000400 */
[----:B------:R-:W-:Y:S04]  /*1c80*/  STS.U16 [R2+0x11900], R26 ;  /* 0x0119001a02007388 */ /* 0x000fe80000000400 */
[----:B------:R-:W-:Y:S04]  /*1c90*/  STS.U16 [R2+0x11700], R22 ;  /* 0x0117001602007388 */ /* 0x000fe80000000400 */
[----:B------:R-:W-:Y:S04]  /*1ca0*/  STS.U16 [R2+0x11500], R8 ;  /* 0x0115000802007388 */ /* 0x000fe80000000400 */
[----:B------:R-:W-:Y:S04]  /*1cb0*/  STS.U16 [R2+0x11300], R20 ;  /* 0x0113001402007388 */ /* 0x000fe80000000400 */
[----:B-----5:R-:W-:Y:S04]  /*1cc0*/  STS.U16 [R2+0x11100], R21 ;  /* 0x0111001502007388 */ /* 0x020fe80000000400 */
[----:B------:R-:W-:Y:S04]  /*1cd0*/  STS.U16 [R2+0x10f00], R23 ;  /* 0x010f001702007388 */ /* 0x000fe80000000400 */
[----:B------:R-:W-:Y:S04]  /*1ce0*/  STS.U16 [R2+0x10b00], R24 ;  /* 0x010b001802007388 */ /* 0x000fe80000000400 */
[----:B------:R0:W-:Y:S04]  /*1cf0*/  STS.U16 [R2+0x10d00], R0 ;  /* 0x010d000002007388 */ /* 0x0001e80000000400 */
[----:B------:R-:W-:Y:S01]  /*1d00*/  STS.U16 [R2+0x13500], R18 ;  /* 0x0135001202007388 */ /* 0x000fe20000000400 */
[----:B0-----:R-:W-:-:S03]  /*1d10*/  IMAD.MOV.U32 R0, RZ, RZ, -0x800000 ;  /* 0xff800000ff007424 */ /* 0x001fc600078e00ff */
[----:B------:R-:W-:Y:S04]  /*1d20*/  STS.U16 [R2+0x13300], R16 ;  /* 0x0133001002007388 */ /* 0x000fe80000000400 */
[----:B------:R-:W-:Y:S04]  /*1d30*/  STS.U16 [R2+0x13100], R14 ;  /* 0x0131000e02007388 */ /* 0x000fe80000000400 */
[----:B------:R-:W-:Y:S04]  /*1d40*/  STS.U16 [R2+0x12f00], R25 ;  /* 0x012f001902007388 */ /* 0x000fe80000000400 */
[----:B------:R-:W0:Y:S01]  /*1d50*/  S2R R19, SR_TID.X ;  /* 0x0000000000137919 */ /* 0x000e220000002100 */
[----:B------:R-:W-:-:S02]  /*1d60*/  LOP3.LUT R6, R17, 0x7f, RZ, 0xc0, !PT ;  /* 0x0000007f11067812 */ /* 0x000fc400078ec0ff */
[----:B0-----:R-:W-:-:S04]  /*1d70*/  SHF.R.U32.HI R19, RZ, 0x5, R19 ;  /* 0x00000005ff137819 */ /* 0x001fc80000011613 */
[----:B------:R-:W-:Y:S01]  /*1d80*/  SGXT.U32 R19, R19, 0x2 ;  /* 0x000000021313781a */ /* 0x000fe20000000000 */
[----:B---3--:R0:W-:Y:S02]  /*1d90*/  STS.U16 [R2+0x12d00], R29 ;  /* 0x012d001d02007388 */ /* 0x0081e40000000400 */
[----:B0-----:R-:W-:-:S05]  /*1da0*/  MOV R2, 0x3f800000 ;  /* 0x3f80000000027802 */ /* 0x001fca0000000f00 */
[----:B------:R0:W-:Y:S04]  /*1db0*/  STL [R1+0x5b4], R2 ;  /* 0x0005b40201007387 */ /* 0x0001e80000100800 */
[----:B------:R-:W-:Y:S01]  /*1dc0*/  STL [R1+0x2c4], R0 ;  /* 0x0002c40001007387 */ /* 0x000fe20000100800 */
[----:B0-----:R-:W-:-:S03]  /*1dd0*/  MOV R2, 0xff800000 ;  /* 0xff80000000027802 */ /* 0x001fc60000000f00 */
[----:B------:R0:W-:Y:S04]  /*1de0*/  STL [R1+0x2c0], R3 ;  /* 0x0002c00301007387 */ /* 0x0001e80000100800 */
[----:B------:R1:W-:Y:S04]  /*1df0*/  STL [R1+0x2bc], R2 ;  /* 0x0002bc0201007387 */ /* 0x0003e80000100800 */
[----:B------:R2:W-:Y:S01]  /*1e00*/  STL [R1+0x2b8], R0 ;  /* 0x0002b80001007387 */ /* 0x0005e20000100800 */
[----:B0-----:R-:W-:Y:S01]  /*1e10*/  MOV R3, 0x3f800000 ;  /* 0x3f80000000037802 */ /* 0x001fe20000000f00 */
[----:B-1----:R-:W-:-:S04]  /*1e20*/  IMAD.MOV.U32 R2, RZ, RZ, 0x3f800000 ;  /* 0x3f800000ff027424 */ /* 0x002fc800078e00ff */
[----:B------:R-:W-:Y:S01]  /*1e30*/  STL [R1+0x5b8], R3 ;  /* 0x0005b80301007387 */ /* 0x000fe20000100800 */
[----:B--2---:R-:W-:-:S03]  /*1e40*/  MOV R0, 0x3f800000 ;  /* 0x3f80000000007802 */ /* 0x004fc60000000f00 */
[----:B------:R-:W-:Y:S04]  /*1e50*/  STL [R1+0x5bc], R2 ;  /* 0x0005bc0201007387 */ /* 0x000fe80000100800 */
[----:B------:R-:W-:Y:S04]  /*1e60*/  STL [R1+0x2f0], RZ ;  /* 0x0002f0ff01007387 */ /* 0x000fe80000100800 */
[----:B------:R0:W-:Y:S04]  /*1e70*/  STL [R1+0x5c0], R0 ;  /* 0x0005c00001007387 */ /* 0x0001e80000100800 */
[----:B------:R1:W-:Y:S04]  /*1e80*/  STL [R1+0x2f4], RZ ;  /* 0x0002f4ff01007387 */ /* 0x0003e80000100800 */
        /* <DEDUP_REMOVED lines=61> */
[----:B------:R1:W-:Y:S01]  /*2260*/  STL [R1+0x42c], RZ ;  /* 0x00042cff01007387 */ /* 0x0003e20000100800 */
[----:B0-----:R-:W-:Y:S01]  /*2270*/  IMAD R0, R19, c[0x0][0x1c8], RZ ;  /* 0x0000720013007a24 */ /* 0x001fe200078e02ff */
[----:B------:R-:W-:Y:S05]  /*2280*/  @!P0 BRA `(.L_x_0) ;  /* 0x00026c7000008947 */ /* 0x000fea0003800000 */
[----:B------:R-:W0:Y:S01]  /*2290*/  S2R R19, SR_CTAID.Y ;  /* 0x0000000000137919 */ /* 0x000e220000002600 */
[C---:B------:R-:W-:Y:S01]  /*22a0*/  IMAD R5, R6.reuse, c[0x0][0x1b4], RZ ;  /* 0x00006d0006057a24 */ /* 0x040fe200078e02ff */
[----:B------:R-:W-:Y:S01]  /*22b0*/  LOP3.LUT R8, R17, 0x1c, RZ, 0xc0, !PT ;  /* 0x0000001c11087812 */ /* 0x000fe200078ec0ff */
[----:B------:R-:W-:Y:S01]  /*22c0*/  IMAD R0, R6, c[0x0][0x1a8], RZ ;  /* 0x00006a0006007a24 */ /* 0x000fe200078e02ff */
[----:B------:R-:W-:Y:S01]  /*22d0*/  SHF.R.U32.HI R6, RZ, 0x3, R6 ;  /* 0x00000003ff067819 */ /* 0x000fe20000011606 */
[----:B------:R-:W-:Y:S01]  /*22e0*/  IMAD.MOV.U32 R9, RZ, RZ, c[0x0][0x1a8] ;  /* 0x00006a00ff097624 */ /* 0x000fe200078e00ff */
[----:B------:R-:W-:Y:S01]  /*22f0*/  SHF.L.U32 R7, R5, 0x1, RZ ;  /* 0x0000000105077819 */ /* 0x000fe200000006ff */
[----:B0-----:R-:W-:-:S02]  /*2300*/  IMAD R3, R19, c[0x0][0x1b0], RZ ;  /* 0x00006c0013037a24 */ /* 0x001fc400078e02ff */
[----:B------:R-:W-:-:S03]  /*2310*/  IMAD R2, R19, c[0x0][0x1a0], RZ ;  /* 0x0000680013027a24 */ /* 0x000fc600078e02ff */
[C---:B------:R-:W-:Y:S01]  /*2320*/  SHF.L.U32 R4, R3.reuse, 0x1, RZ ;  /* 0x0000000103047819 */ /* 0x040fe200000006ff */
[----:B------:R-:W-:-:S03]  /*2330*/  IMAD.HI R3, R3, 0x2, RZ ;  /* 0x0000000203037827 */ /* 0x000fc600078e02ff */
[----:B------:R-:W-:Y:S02]  /*2340*/  IADD3 R12, P2, P3, R7, c[0x0][0x170], R4 ;  /* 0x00005c00070c7a10 */ /* 0x000fe40007b5e004 */
[----:B------:R-:W-:Y:S02]  /*2350*/  LEA R4, R9, R0, 0x7 ;  /* 0x0000000009047211 */ /* 0x000fe400078e38ff */
[----:B------:R-:W-:Y:S02]  /*2360*/  LEA R9, P0, R2, c[0x0][0x168], 0x1 ;  /* 0x00005a0002097a11 */ /* 0x000fe400078008ff */
[----:B------:R-:W-:Y:S02]  /*2370*/  LOP3.LUT R7, R6, 0xc, RZ, 0xc0, !PT ;  /* 0x0000000c06077812 */ /* 0x000fe400078ec0ff */
[----:B------:R-:W-:Y:S02]  /*2380*/  SHF.L.U32 R6, R8, 0x2, RZ ;  /* 0x0000000208067819 */ /* 0x000fe400000006ff */
[----:B------:R-:W-:Y:S01]  /*2390*/  LEA.HI.X.SX32 R11, R2, c[0x0][0x16c], 0x1, P0 ;  /* 0x00005b00020b7a11 */ /* 0x000fe200000f0eff */
[----:B------:R-:W-:Y:S01]  /*23a0*/  IMAD.HI R2, R5, 0x2, RZ ;  /* 0x0000000205027827 */ /* 0x000fe200078e02ff */
[----:B------:R-:W-:-:S02]  /*23b0*/  LEA R18, P0, R0, R9, 0x1 ;  /* 0x0000000900127211 */ /* 0x000fc400078008ff */
[----:B------:R-:W-:Y:S02]  /*23c0*/  IADD3 R5, R6, R7, RZ ;  /* 0x0000000706057210 */ /* 0x000fe40007ffe0ff */
[----:B------:R-:W-:Y:S01]  /*23d0*/  LEA.HI.X.SX32 R19, R0, R11, 0x1, P0 ;  /* 0x0000000b00137211 */ /* 0x000fe200000f0eff */
[C---:B------:R-:W-:Y:S01]  /*23e0*/  IMAD.SHL.U32 R0, R17.reuse, 0x8, RZ ;  /* 0x0000000811007824 */ /* 0x040fe200078e00ff */
[----:B------:R-:W-:Y:S01]  /*23f0*/  IADD3.X R13, R2, c[0x0][0x174], R3, P2, P3 ;  /* 0x00005d00020d7a10 */ /* 0x000fe200017e6403 */
[----:B------:R0:W-:Y:S01]  /*2400*/  STL [R1+0x4d0], R5 ;  /* 0x0004d00501007387 */ /* 0x0001e20000100800 */
[----:B------:R-:W-:Y:S02]  /*2410*/  LOP3.LUT R3, R17, 0x7, RZ, 0xc0, !PT ;  /* 0x0000000711037812 */ /* 0x000fe400078ec0ff */
[----:B------:R-:W-:Y:S01]  /*2420*/  LOP3.LUT R2, R0, 0x30, RZ, 0xc0, !PT ;  /* 0x0000003000027812 */ /* 0x000fe200078ec0ff */
[----:B------:R2:W-:Y:S01]  /*2430*/  STL.64 [R1+0x2a8], R18 ;  /* 0x0002a81201007387 */ /* 0x0005e20000100a00 */
[----:B------:R-:W-:-:S02]  /*2440*/  LEA R14, P1, R4, R9, 0x1 ;  /* 0x00000009040e7211 */ /* 0x000fc400078208ff */
[----:B------:R-:W-:Y:S01]  /*2450*/  SHF.L.U32 R6, R17, 0x8, RZ ;  /* 0x0000000811067819 */ /* 0x000fe200000006ff */
[C---:B------:R-:W-:Y:S01]  /*2460*/  IMAD R7, R3.reuse, 0x40, R2 ;  /* 0x0000004003077824 */ /* 0x040fe200078e0202 */
[----:B------:R-:W-:Y:S02]  /*2470*/  LEA.HI.X.SX32 R15, R4, R11, 0x1, P1 ;  /* 0x0000000b040f7211 */ /* 0x000fe400008f0eff */
[----:B------:R-:W-:Y:S02]  /*2480*/  SHF.L.U32 R9, R3, 0x4, RZ ;  /* 0x0000000403097819 */ /* 0x000fe400000006ff */
[C---:B------:R-:W-:Y:S01]  /*2490*/  SHF.L.U32 R4, R17.reuse, 0x1, RZ ;  /* 0x0000000111047819 */ /* 0x040fe200000006ff */
[----:B------:R-:W-:Y:S01]  /*24a0*/  STL.64 [R1+0x2a0], R14 ;  /* 0x0002a00e01007387 */ /* 0x000fe20000100a00 */
[----:B------:R-:W-:Y:S02]  /*24b0*/  LOP3.LUT R0, R17, 0x60, RZ, 0xc0, !PT ;  /* 0x0000006011007812 */ /* 0x000fe400078ec0ff */
[C---:B0-----:R-:W-:Y:S01]  /*24c0*/  LOP3.LUT R5, R9.reuse, 0xf00, R6, 0xf8, !PT ;  /* 0x00000f0009057812 */ /* 0x041fe200078ef806 */
[----:B--2---:R-:W0:Y:S01]  /*24d0*/  S2R R19, SR_TID.X ;  /* 0x0000000000137919 */ /* 0x004e220000002100 */
[----:B------:R-:W-:-:S02]  /*24e0*/  LOP3.LUT R9, R9, 0x30, R4, 0x78, !PT ;  /* 0x0000003009097812 */ /* 0x000fc400078e7804 */
[----:B------:R-:W-:Y:S01]  /*24f0*/  LOP3.LUT R7, R7, 0x10, R4, 0x78, !PT ;  /* 0x0000001007077812 */ /* 0x000fe200078e7804 */
[----:B------:R-:W-:Y:S01]  /*2500*/  STL.64 [R1+0x298], R12 ;  /* 0x0002980c01007387 */ /* 0x000fe20000100a00 */
[----:B------:R-:W-:Y:S02]  /*2510*/  LEA R4, R3, R0, 0x2 ;  /* 0x0000000003047211 */ /* 0x000fe400078e10ff */
[----:B------:R-:W-:Y:S02]  /*2520*/  SHF.R.U32.HI R2, RZ, 0x1, R0 ;  /* 0x00000001ff027819 */ /* 0x000fe40000011600 */
[----:B------:R-:W-:Y:S01]  /*2530*/  LOP3.LUT R0, R17, 0x10, RZ, 0xc0, !PT ;  /* 0x0000001011007812 */ /* 0x000fe200078ec0ff */
[C---:B------:R-:W-:Y:S01]  /*2540*/  IMAD.U32 R6, R4.reuse, 0x80, R9 ;  /* 0x0000008004067824 */ /* 0x040fe200078e0009 */
[----:B------:R-:W-:Y:S02]  /*2550*/  LEA R4, R4, R9, 0x6 ;  /* 0x0000000904047211 */ /* 0x000fe400078e30ff */
[----:B------:R-:W-:-:S02]  /*2560*/  LEA R0, R0, R7, 0x5 ;  /* 0x0000000700007211 */ /* 0x000fc400078e28ff */
[----:B------:R2:W-:Y:S01]  /*2570*/  STL [R1+0x2b0], R6 ;  /* 0x0002b00601007387 */ /* 0x0005e20000100800 */
[----:B------:R-:W-:Y:S02]  /*2580*/  MOV R7, 0xff800000 ;  /* 0xff80000000077802 */ /* 0x000fe40000000f00 */
[----:B------:R-:W-:Y:S01]  /*2590*/  LOP3.LUT P0, RZ, R17, 0x3, RZ, 0xc0, !PT ;  /* 0x0000000311ff7812 */ /* 0x000fe2000780c0ff */
[----:B------:R3:W-:Y:S01]  /*25a0*/  STL [R1+0x294], R4 ;  /* 0x0002940401007387 */ /* 0x0007e20000100800 */
[----:B0-----:R-:W-:Y:S02]  /*25b0*/  LOP3.LUT R19, R19, 0x1f, RZ, 0xc0, !PT ;  /* 0x0000001f13137812 */ /* 0x001fe400078ec0ff */
[----:B--2---:R-:W-:Y:S02]  /*25c0*/  MOV R6, 0xff800000 ;  /* 0xff80000000067802 */ /* 0x004fe40000000f00 */
[----:B------:R-:W-:Y:S01]  /*25d0*/  LEA R8, R8, R19, 0x4 ;  /* 0x0000001308087211 */ /* 0x000fe200078e20ff */
[----:B---3--:R-:W-:-:S03]  /*25e0*/  IMAD.MOV.U32 R4, RZ, RZ, c[0x0][0x1a4] ;  /* 0x00006900ff047624 */ /* 0x008fc600078e00ff */
[----:B------:R-:W-:Y:S02]  /*25f0*/  SHF.L.U32 R3, R8, 0x2, RZ ;  /* 0x0000000208037819 */ /* 0x000fe400000006ff */
[----:B------:R-:W-:Y:S02]  /*2600*/  MOV R8, 0xff800000 ;  /* 0xff80000000087802 */ /* 0x000fe40000000f00 */
[----:B------:R-:W-:Y:S02]  /*2610*/  LOP3.LUT R2, R3, R2, RZ, 0x3c, !PT ;  /* 0x0000000203027212 */ /* 0x000fe400078e3cff */
[----:B------:R-:W-:-:S03]  /*2620*/  MOV R3, c[0x0][0x1b8] ;  /* 0x00006e0000037a02 */ /* 0x000fc60000000f00 */
[----:B------:R0:W-:Y:S02]  /*2630*/  STL [R1+0x2cc], R2 ;  /* 0x0002cc0201007387 */ /* 0x0001e40000100800 */
[C---:B------:R-:W-:Y:S02]  /*2640*/  IMAD R10, R3.reuse, 0x22, RZ ;  /* 0x00000022030a7824 */ /* 0x040fe400078e02ff */
[----:B------:R2:W-:Y:S01]  /*2650*/  STL [R1+0x2b4], R0 ;  /* 0x0002b40001007387 */ /* 0x0005e20000100800 */
[C---:B------:R-:W-:Y:S02]  /*2660*/  IMAD R11, R3.reuse, 0x44, RZ ;  /* 0x00000044030b7824 */ /* 0x040fe400078e02ff */
[C---:B------:R-:W-:Y:S02]  /*2670*/  IMAD R16, R3.reuse, 0x8e, RZ ;  /* 0x0000008e03107824 */ /* 0x040fe400078e02ff */
[C---:B------:R-:W-:Y:S01]  /*2680*/  IMAD R17, R3.reuse, 0x12, RZ ;  /* 0x0000001203117824 */ /* 0x040fe200078e02ff */
[----:B0-----:R-:W-:Y:S01]  /*2690*/  MOV R2, RZ ;  /* 0x000000ff00027202 */ /* 0x001fe20000000f00 */
[----:B------:R-:W-:-:S02]  /*26a0*/  IMAD R18, R3, 0x24, RZ ;  /* 0x0000002403127824 */ /* 0x000fc400078e02ff */
[C---:B------:R-:W-:Y:S01]  /*26b0*/  IMAD R19, R3.reuse, 0x48, RZ ;  /* 0x0000004803137824 */ /* 0x040fe200078e02ff */
[----:B--2---:R-:W-:Y:S01]  /*26c0*/  MOV R0, 0x3f800000 ;  /* 0x3f80000000007802 */ /* 0x004fe20000000f00 */
[C---:B------:R-:W-:Y:S02]  /*26d0*/  IMAD R20, R3.reuse, 0x90, RZ ;  /* 0x0000009003147824 */ /* 0x040fe400078e02ff */
[C---:B------:R-:W-:Y:S02]  /*26e0*/  IMAD R21, R3.reuse, 0x92, RZ ;  /* 0x0000009203157824 */ /* 0x040fe400078e02ff */
[----:B------:R-:W-:Y:S01]  /*26f0*/  STL [R1+0x5b4], R0 ;  /* 0x0005b40001007387 */ /* 0x000fe20000100800 */
[C---:B------:R-:W-:Y:S02]  /*2700*/  IMAD R22, R3.reuse, 0x4a, RZ ;  /* 0x0000004a03167824 */ /* 0x040fe400078e02ff */
[C---:B------:R-:W-:Y:S01]  /*2710*/  IMAD R23, R3.reuse, 0x94, RZ ;  /* 0x0000009403177824 */ /* 0x040fe200078e02ff */
[----:B------:R-:W-:Y:S01]  /*2720*/  STL [R1+0x584], R6 ;  /* 0x0005840601007387 */ /* 0x000fe20000100800 */
[----:B------:R-:W-:-:S02]  /*2730*/  IMAD R24, R3, 0x96, RZ ;  /* 0x0000009603187824 */ /* 0x000fc400078e02ff */
[C---:B------:R-:W-:Y:S01]  /*2740*/  IMAD R25, R3.reuse, 0x26, RZ ;  /* 0x0000002603197824 */ /* 0x040fe200078e02ff */
[----:B------:R0:W-:Y:S01]  /*2750*/  STL [R1+0x588], R8 ;  /* 0x0005880801007387 */ /* 0x0001e20000100800 */
[C---:B------:R-:W-:Y:S02]  /*2760*/  IMAD R26, R3.reuse, 0x4c, RZ ;  /* 0x0000004c031a7824 */ /* 0x040fe400078e02ff */
[C---:B------:R-:W-:Y:S01]  /*2770*/  IMAD R27, R3.reuse, 0x98, RZ ;  /* 0x00000098031b7824 */ /* 0x040fe200078e02ff */
[----:B------:R2:W-:Y:S01]  /*2780*/  STL [R1+0x58c], R7 ;  /* 0x00058c0701007387 */ /* 0x0005e20000100800 */
[C---:B------:R-:W-:Y:S02]  /*2790*/  IMAD R28, R3.reuse, 0x9a, RZ ;  /* 0x0000009a031c7824 */ /* 0x040fe400078e02ff */
[C---:B------:R-:W-:Y:S01]  /*27a0*/  IMAD R29, R3.reuse, 0x4e, RZ ;  /* 0x0000004e031d7824 */ /* 0x040fe200078e02ff */
[----:B------:R-:W-:Y:S01]  /*27b0*/  STL [R1+0x594], RZ ;  /* 0x000594ff01007387 */ /* 0x000fe20000100800 */
[C---:B------:R-:W-:Y:S01]  /*27c0*/  IMAD R9, R3.reuse, 0x86, RZ ;  /* 0x0000008603097824 */ /* 0x040fe200078e02ff */
[----:B0-----:R-:W-:Y:S01]  /*27d0*/  MOV R8, 0x3f800000 ;  /* 0x3f80000000087802 */ /* 0x001fe20000000f00 */
[C---:B------:R-:W-:Y:S01]  /*27e0*/  IMAD R12, R3.reuse, 0x88, RZ ;  /* 0x00000088030c7824 */ /* 0x040fe200078e02ff */
[----:B------:R0:W-:Y:S01]  /*27f0*/  STL [R1+0x590], R6 ;  /* 0x0005900601007387 */ /* 0x0001e20000100800 */
[----:B------:R-:W-:-:S02]  /*2800*/  IMAD R13, R3, 0x8a, RZ ;  /* 0x0000008a030d7824 */ /* 0x000fc400078e02ff */
[----:B--2---:R-:W-:Y:S01]  /*2810*/  IMAD.MOV.U32 R7, RZ, RZ, 0x3f800000 ;  /* 0x3f800000ff077424 */ /* 0x004fe200078e00ff */
[----:B------:R2:W-:Y:S01]  /*2820*/  STL [R1+0x5b8], R8 ;  /* 0x0005b80801007387 */ /* 0x0005e20000100800 */
[C---:B------:R-:W-:Y:S02]  /*2830*/  IMAD R14, R3.reuse, 0x46, RZ ;  /* 0x00000046030e7824 */ /* 0x040fe400078e02ff */
[C---:B------:R-:W-:Y:S01]  /*2840*/  IMAD R15, R3.reuse, 0x8c, RZ ;  /* 0x0000008c030f7824 */ /* 0x040fe200078e02ff */
[----:B------:R3:W-:Y:S01]  /*2850*/  STL [R1+0x5bc], R7 ;  /* 0x0005bc0701007387 */ /* 0x0007e20000100800 */
[----:B------:R-:W-:Y:S01]  /*2860*/  IMAD.MOV.U32 R0, RZ, RZ, RZ ;  /* 0x000000ffff007224 */ /* 0x000fe200078e00ff */
[----:B0-----:R-:W-:Y:S02]  /*2870*/  MOV R6, 0x3f800000 ;  /* 0x3f80000000067802 */ /* 0x001fe40000000f00 */
[----:B------:R-:W-:Y:S01]  /*2880*/  STL [R1+0x2f0], RZ ;  /* 0x0002f0ff01007387 */ /* 0x000fe20000100800 */
[----:B--2---:R-:W-:-:S03]  /*2890*/  IMAD R8, R3, 0x84, RZ ;  /* 0x0000008403087824 */ /* 0x004fc600078e02ff */
[----:B------:R0:W-:Y:S01]  /*28a0*/  STL [R1+0x5c0], R6 ;  /* 0x0005c00601007387 */ /* 0x0001e20000100800 */
[----:B---3--:R-:W-:-:S03]  /*28b0*/  IMAD R7, R3, 0x42, RZ ;  /* 0x0000004203077824 */ /* 0x008fc600078e02ff */
[----:B------:R-:W-:Y:S04]  /*28c0*/  STL [R1+0x2f4], RZ ;  /* 0x0002f4ff01007387 */ /* 0x000fe80000100800 */
[----:B------:R-:W-:Y:S01]  /*28d0*/  STL [R1+0x2f8], RZ ;  /* 0x0002f8ff01007387 */ /* 0x000fe20000100800 */
[----:B0-----:R-:W-:-:S03]  /*28e0*/  IMAD R6, R3, 0x82, RZ ;  /* 0x0000008203067824 */ /* 0x001fc600078e02ff */
[----:B------:R-:W-:Y:S04]  /*28f0*/  STL [R1+0x2fc], RZ ;  /* 0x0002fcff01007387 */ /* 0x000fe80000100800 */
        /* <DEDUP_REMOVED lines=60> */
[----:B------:R0:W-:Y:S04]  /*2cc0*/  STL.64 [R1+0x1618], R10 ;  /* 0x0016180a01007387 */ /* 0x0001e80000100a00 */
[----:B------:R-:W-:Y:S04]  /*2cd0*/  STL.64 [R1+0x1608], R16 ;  /* 0x0016081001007387 */ /* 0x000fe80000100a00 */
[----:B------:R-:W-:Y:S04]  /*2ce0*/  STL.64 [R1+0x1600], R18 ;  /* 0x0016001201007387 */ /* 0x000fe80000100a00 */
[----:B------:R-:W-:Y:S04]  /*2cf0*/  STL.64 [R1+0x1610], R20 ;  /* 0x0016101401007387 */ /* 0x000fe80000100a00 */
[----:B------:R-:W-:Y:S04]  /*2d00*/  STL.64 [R1+0x15e0], R22 ;  /* 0x0015e01601007387 */ /* 0x000fe80000100a00 */
[----:B------:R-:W-:Y:S04]  /*2d10*/  STL.64 [R1+0x15e8], R24 ;  /* 0x0015e81801007387 */ /* 0x000fe80000100a00 */
[----:B------:R-:W-:Y:S04]  /*2d20*/  STL.64 [R1+0x15d8], R26 ;  /* 0x0015d81a01007387 */ /* 0x000fe80000100a00 */
[----:B------:R-:W-:Y:S04]  /*2d30*/  STL.64 [R1+0x15f0], R28 ;  /* 0x0015f01c01007387 */ /* 0x000fe80000100a00 */
[----:B------:R2:W-:Y:S04]  /*2d40*/  STL.64 [R1+0x15f8], R4 ;  /* 0x0015f80401007387 */ /* 0x0005e80000100a00 */
[----:B0-----:R-:W0:Y:S04]  /*2d50*/  S2R R11, SR_TID.X ;  /* 0x00000000000b7919 */ /* 0x001e280000002100 */
[----:B--2---:R-:W2:Y:S01]  /*2d60*/  LDL.64 R4, [R1+0x298] ;  /* 0x0002980001047983 */ /* 0x004ea20000100a00 */
[----:B------:R-:W-:Y:S01]  /*2d70*/  IMAD R19, R3, 0x108, RZ ;  /* 0x0000010803137824 */ /* 0x000fe200078e02ff */
[----:B0-----:R-:W-:-:S04]  /*2d80*/  LOP3.LUT R11, R11, 0x7f, RZ, 0xc0, !PT ;  /* 0x0000007f0b0b7812 */ /* 0x001fc800078ec0ff */
[----:B------:R-:W-:-:S04]  /*2d90*/  SHF.L.U32 R11, R11, 0x1, RZ ;  /* 0x000000010b0b7819 */ /* 0x000fc800000006ff */
[C---:B------:R-:W-:Y:S02]  /*2da0*/  LOP3.LUT R17, R11.reuse, 0x10, RZ, 0x3c, !PT ;  /* 0x000000100b117812 */ /* 0x040fe400078e3cff */
[----:B------:R-:W-:Y:S01]  /*2db0*/  LOP3.LUT R17, R11, 0x40, RZ, 0x3c, !PT ;  /* 0x000000400b117812 */ /* 0x000fe200078e3cff */
[----:B------:R-:W-:Y:S01]  /*2dc0*/  IMAD R17, R3, 0x102, RZ ;  /* 0x0000010203117824 */ /* 0x000fe200078e02ff */
[C---:B------:R-:W-:Y:S02]  /*2dd0*/  LOP3.LUT R10, R11.reuse, 0x30, RZ, 0x3c, !PT ;  /* 0x000000300b0a7812 */ /* 0x040fe400078e3cff */
[----:B------:R-:W-:Y:S01]  /*2de0*/  LOP3.LUT R10, R11, 0x60, RZ, 0x3c, !PT ;  /* 0x000000600b0a7812 */ /* 0x000fe200078e3cff */
[----:B------:R-:W-:Y:S01]  /*2df0*/  IMAD R10, R3, 0x104, RZ ;  /* 0x00000104030a7824 */ /* 0x000fe200078e02ff */
[----:B------:R-:W-:Y:S01]  /*2e00*/  LOP3.LUT R16, R11, 0x20, RZ, 0x3c, !PT ;  /* 0x000000200b107812 */ /* 0x000fe200078e3cff */
[----:B------:R-:W-:Y:S01]  /*2e10*/  IMAD R29, R3, 0x81, RZ ;  /* 0x00000081031d7824 */ /* 0x000fe200078e02ff */
[----:B------:R-:W-:Y:S01]  /*2e20*/  LOP3.LUT R16, R11, 0x50, RZ, 0x3c, !PT ;  /* 0x000000500b107812 */ /* 0x000fe200078e3cff */
[----:B------:R-:W-:Y:S01]  /*2e30*/  IMAD R25, R3, 0x41, RZ ;  /* 0x0000004103197824 */ /* 0x000fe200078e02ff */
[----:B------:R-:W-:Y:S01]  /*2e40*/  LOP3.LUT R11, R11, 0x70, RZ, 0x3c, !PT ;  /* 0x000000700b0b7812 */ /* 0x000fe200078e3cff */
[----:B------:R-:W-:Y:S01]  /*2e50*/  IMAD R11, R3, 0x106, RZ ;  /* 0x00000106030b7824 */ /* 0x000fe200078e02ff */
[----:B--2---:R-:W-:-:S02]  /*2e60*/  IADD3 R26, P2, R17, R4, RZ ;  /* 0x00000004111a7210 */ /* 0x004fc40007f5e0ff */
[-C--:B------:R-:W-:Y:S02]  /*2e70*/  IADD3 R18, P1, R6, R4.reuse, RZ ;  /* 0x0000000406127210 */ /* 0x080fe40007f3e0ff */
[-C--:B------:R-:W-:Y:S02]  /*2e80*/  IADD3 R16, P5, R10, R4.reuse, RZ ;  /* 0x000000040a107210 */ /* 0x080fe40007fbe0ff */
[-C--:B------:R-:W-:Y:S02]  /*2e90*/  IADD3 R20, P3, R19, R4.reuse, RZ ;  /* 0x0000000413147210 */ /* 0x080fe40007f7e0ff */
[-C--:B------:R-:W-:Y:S02]  /*2ea0*/  LEA.HI.X.SX32 R27, R29, R5.reuse, 0x1, P2 ;  /* 0x000000051d1b7211 */ /* 0x080fe400010f0eff */
[-C--:B------:R-:W-:Y:S02]  /*2eb0*/  LEA.HI.X.SX32 R19, R25, R5.reuse, 0x1, P1 ;  /* 0x0000000519137211 */ /* 0x080fe400008f0eff */
[----:B------:R-:W-:Y:S01]  /*2ec0*/  LEA.HI.X.SX32 R17, R6, R5, 0x1, P5 ;  /* 0x0000000506117211 */ /* 0x000fe200028f0eff */
[----:B------:R-:W-:Y:S01]  /*2ed0*/  STL.64 [R1+0x9c0], R26 ;  /* 0x0009c01a01007387 */ /* 0x000fe20000100a00 */
[----:B------:R-:W-:-:S03]  /*2ee0*/  IADD3 R10, P4, R11, R4, RZ ;  /* 0x000000040b0a7210 */ /* 0x000fc60007f9e0ff */
[----:B------:R-:W-:Y:S04]  /*2ef0*/  STL.64 [R1+0xbb8], R18 ;  /* 0x000bb81201007387 */ /* 0x000fe80000100a00 */
[----:B------:R0:W-:Y:S02]  /*2f00*/  STL.64 [R1+0x9b8], R16 ;  /* 0x0009b81001007387 */ /* 0x0001e40000100a00 */
[----:B0-----:R-:W-:-:S05]  /*2f10*/  IMAD R16, R3, 0x83, RZ ;  /* 0x0000008303107824 */ /* 0x001fca00078e02ff */
[----:B------:R-:W-:-:S05]  /*2f20*/  LEA.HI.X.SX32 R11, R16, R5, 0x1, P4 ;  /* 0x00000005100b7211 */ /* 0x000fca00020f0eff */
[----:B------:R0:W-:Y:S04]  /*2f30*/  STL.64 [R1+0x9b0], R10 ;  /* 0x0009b00a01007387 */ /* 0x0001e80000100a00 */
[----:B0-----:R-:W2:Y:S01]  /*2f40*/  LDL.LU.64 R10, [R1+0x1618] ;  /* 0x00161800010a7983 */ /* 0x001ea20000300a00 */
[----:B------:R-:W-:Y:S01]  /*2f50*/  IMAD R24, R3, 0x10c, RZ ;  /* 0x0000010c03187824 */ /* 0x000fe200078e02ff */
[-C--:B------:R-:W-:Y:S02]  /*2f60*/  IADD3 R18, P5, R8, R4.reuse, RZ ;  /* 0x0000000408127210 */ /* 0x080fe40007fbe0ff */
[-C--:B------:R-:W-:Y:S02]  /*2f70*/  IADD3 R26, P1, R7, R4.reuse, RZ ;  /* 0x00000004071a7210 */ /* 0x080fe40007f3e0ff */
[----:B------:R-:W-:Y:S01]  /*2f80*/  IADD3 R28, P2, R24, R4, RZ ;  /* 0x00000004181c7210 */ /* 0x000fe20007f5e0ff */
[----:B------:R-:W-:Y:S01]  /*2f90*/  IMAD R24, R3, 0x21, RZ ;  /* 0x0000002103187824 */ /* 0x000fe200078e02ff */
[-C--:B------:R-:W-:Y:S01]  /*2fa0*/  LEA.HI.X.SX32 R19, R7, R5.reuse, 0x1, P5 ;  /* 0x0000000507137211 */ /* 0x080fe200028f0eff */
[----:B------:R-:W-:Y:S01]  /*2fb0*/  IMAD R23, R3, 0x10a, RZ ;  /* 0x0000010a03177824 */ /* 0x000fe200078e02ff */
[----:B------:R-:W-:-:S02]  /*2fc0*/  LEA.HI.X.SX32 R21, R8, R5, 0x1, P3 ;  /* 0x0000000508157211 */ /* 0x000fc400018f0eff */
[-C--:B------:R-:W-:Y:S01]  /*2fd0*/  LEA.HI.X.SX32 R27, R24, R5.reuse, 0x1, P1 ;  /* 0x00000005181b7211 */ /* 0x080fe200008f0eff */
[----:B------:R0:W-:Y:S01]  /*2fe0*/  STL.64 [R1+0xbb0], R18 ;  /* 0x000bb01201007387 */ /* 0x0001e20000100a00 */
[----:B------:R-:W-:Y:S01]  /*2ff0*/  IADD3 R22, P6, R23, R4, RZ ;  /* 0x0000000417167210 */ /* 0x000fe20007fde0ff */
[----:B------:R-:W-:Y:S02]  /*3000*/  IMAD R23, R3, 0x85, RZ ;  /* 0x0000008503177824 */ /* 0x000fe400078e02ff */
[----:B------:R-:W-:Y:S04]  /*3010*/  STL.64 [R1+0xcb8], R26 ;  /* 0x000cb81a01007387 */ /* 0x000fe80000100a00 */
[----:B------:R3:W-:Y:S01]  /*3020*/  STL.64 [R1+0x9a8], R20 ;  /* 0x0009a81401007387 */ /* 0x0007e20000100a00 */
[----:B------:R-:W-:-:S02]  /*3030*/  LEA.HI.X.SX32 R23, R23, R5, 0x1, P6 ;  /* 0x0000000517177211 */ /* 0x000fc400030f0eff */
[-C--:B0-----:R-:W-:Y:S01]  /*3040*/  IADD3 R18, P5, R9, R4.reuse, RZ ;  /* 0x0000000409127210 */ /* 0x081fe20007fbe0ff */
[C---:B------:R-:W-:Y:S02]  /*3050*/  IMAD R17, R3.reuse, 0x10e, RZ ;  /* 0x0000010e03117824 */ /* 0x040fe400078e02ff */
[----:B---3--:R-:W-:Y:S01]  /*3060*/  IMAD R21, R3, 0x43, RZ ;  /* 0x0000004303157824 */ /* 0x008fe200078e02ff */
[----:B------:R-:W-:Y:S04]  /*3070*/  STL.64 [R1+0x9a0], R22 ;  /* 0x0009a01601007387 */ /* 0x000fe80000100a00 */
[----:B------:R-:W-:Y:S02]  /*3080*/  LEA.HI.X.SX32 R19, R21, R5, 0x1, P5 ;  /* 0x0000000515137211 */ /* 0x000fe400028f0eff */
[----:B------:R-:W-:-:S03]  /*3090*/  IADD3 R16, P4, R17, R4, RZ ;  /* 0x0000000411107210 */ /* 0x000fc60007f9e0ff */
[----:B------:R0:W-:Y:S01]  /*30a0*/  STL.64 [R1+0xba8], R18 ;  /* 0x000ba81201007387 */ /* 0x0001e20000100a00 */
[----:B------:R-:W-:Y:S01]  /*30b0*/  IMAD R20, R3, 0x114, RZ ;  /* 0x0000011403147824 */ /* 0x000fe200078e02ff */
[----:B------:R-:W-:Y:S01]  /*30c0*/  LEA.HI.X.SX32 R29, R9, R5, 0x1, P2 ;  /* 0x00000005091d7211 */ /* 0x000fe200010f0eff */
[C---:B------:R-:W-:Y:S02]  /*30d0*/  IMAD R25, R3.reuse, 0x110, RZ ;  /* 0x0000011003197824 */ /* 0x040fe400078e02ff */
[----:B0-----:R-:W-:Y:S01]  /*30e0*/  IMAD R19, R3, 0x87, RZ ;  /* 0x0000008703137824 */ /* 0x001fe200078e02ff */
[----:B------:R-:W-:-:S04]  /*30f0*/  IADD3 R22, P6, R20, R4, RZ ;  /* 0x0000000414167210 */ /* 0x000fc80007fde0ff */
[----:B------:R-:W-:Y:S01]  /*3100*/  LEA.HI.X.SX32 R17, R19, R5, 0x1, P4 ;  /* 0x0000000513117211 */ /* 0x000fe200020f0eff */
[----:B------:R-:W-:Y:S01]  /*3110*/  STL.64 [R1+0x998], R28 ;  /* 0x0009981c01007387 */ /* 0x000fe20000100a00 */
[----:B------:R-:W-:-:S03]  /*3120*/  IMAD R6, R3, 0x11, RZ ;  /* 0x0000001103067824 */ /* 0x000fc600078e02ff */
[----:B------:R0:W-:Y:S01]  /*3130*/  STL.64 [R1+0x990], R16 ;  /* 0x0009901001007387 */ /* 0x0001e20000100a00 */
[----:B------:R-:W-:Y:S01]  /*3140*/  IADD3 R24, P1, R25, R4, RZ ;  /* 0x0000000419187210 */ /* 0x000fe20007f3e0ff */
[----:B------:R-:W-:-:S03]  /*3150*/  IMAD R27, R3, 0x112, RZ ;  /* 0x00000112031b7824 */ /* 0x000fc600078e02ff */
[CC--:B------:R-:W-:Y:S02]  /*3160*/  LEA.HI.X.SX32 R25, R12.reuse, R5.reuse, 0x1, P1 ;  /* 0x000000050c197211 */ /* 0x0c0fe400008f0eff */
[-C--:B0-----:R-:W-:Y:S02]  /*3170*/  IADD3 R16, P4, R12, R4.reuse, RZ ;  /* 0x000000040c107210 */ /* 0x081fe40007f9e0ff */
[-C--:B------:R-:W-:Y:S01]  /*3180*/  IADD3 R26, P3, R27, R4.reuse, RZ ;  /* 0x000000041b1a7210 */ /* 0x080fe20007f7e0ff */
[----:B------:R-:W-:Y:S01]  /*3190*/  IMAD R18, R3, 0x116, RZ ;  /* 0x0000011603127824 */ /* 0x000fe200078e02ff */
[----:B------:R-:W-:Y:S01]  /*31a0*/  LEA.HI.X.SX32 R23, R13, R5, 0x1, P6 ;  /* 0x000000050d177211 */ /* 0x000fe200030f0eff */
[----:B------:R-:W-:Y:S01]  /*31b0*/  IMAD R19, R3, 0x118, RZ ;  /* 0x0000011803137824 */ /* 0x000fe200078e02ff */
[-C--:B--2---:R-:W-:Y:S02]  /*31c0*/  IADD3 R20, P5, R10, R4.reuse, RZ ;  /* 0x000000040a147210 */ /* 0x084fe40007fbe0ff */
[----:B------:R-:W-:-:S02]  /*31d0*/  IADD3 R28, P2, R11, R4, RZ ;  /* 0x000000040b1c7210 */ /* 0x000fc40007f5e0ff */
[-C--:B------:R-:W-:Y:S02]  /*31e0*/  LEA.HI.X.SX32 R21, R6, R5.reuse, 0x1, P5 ;  /* 0x0000000506157211 */ /* 0x080fe400028f0eff */
[-C--:B------:R-:W-:Y:S02]  /*31f0*/  LEA.HI.X.SX32 R17, R11, R5.reuse, 0x1, P4 ;  /* 0x000000050b117211 */ /* 0x080fe400020f0eff */
[----:B------:R-:W-:Y:S01]  /*3200*/  LEA.HI.X.SX32 R29, R10, R5, 0x1, P2 ;  /* 0x000000050a1d7211 */ /* 0x000fe200010f0eff */
[----:B------:R-:W-:Y:S04]  /*3210*/  STL.64 [R1+0xd38], R20 ;  /* 0x000d381401007387 */ /* 0x000fe80000100a00 */
[----:B------:R0:W-:Y:S04]  /*3220*/  STL.64 [R1+0xba0], R16 ;  /* 0x000ba01001007387 */ /* 0x0001e80000100a00 */
[----:B------:R2:W-:Y:S04]  /*3230*/  STL.64 [R1+0xcb0], R28 ;  /* 0x000cb01c01007387 */ /* 0x0005e80000100a00 */
[----:B------:R3:W-:Y:S01]  /*3240*/  STL.64 [R1+0x988], R24 ;  /* 0x0009881801007387 */ /* 0x0007e20000100a00 */
[----:B0-----:R-:W-:Y:S01]  /*3250*/  IADD3 R16, P4, R13, R4, RZ ;  /* 0x000000040d107210 */ /* 0x001fe20007f9e0ff */
[----:B--2---:R-:W-:-:S02]  /*3260*/  IMAD R29, R3, 0x89, RZ ;  /* 0x00000089031d7824 */ /* 0x004fc400078e02ff */
[C---:B---3--:R-:W-:Y:S02]  /*3270*/  IMAD R25, R3.reuse, 0x45, RZ ;  /* 0x0000004503197824 */ /* 0x048fe400078e02ff */
[----:B------:R-:W-:Y:S01]  /*3280*/  IMAD R28, R3, 0x11a, RZ ;  /* 0x0000011a031c7824 */ /* 0x000fe200078e02ff */
[-C--:B------:R-:W-:Y:S01]  /*3290*/  LEA.HI.X.SX32 R27, R29, R5.reuse, 0x1, P3 ;  /* 0x000000051d1b7211 */ /* 0x080fe200018f0eff */
[----:B------:R-:W-:Y:S01]  /*32a0*/  IMAD R24, R3, 0x11c, RZ ;  /* 0x0000011c03187824 */ /* 0x000fe200078e02ff */
[----:B------:R-:W-:Y:S02]  /*32b0*/  LEA.HI.X.SX32 R17, R25, R5, 0x1, P4 ;  /* 0x0000000519117211 */ /* 0x000fe400020f0eff */
[-C--:B------:R-:W-:Y:S02]  /*32c0*/  IADD3 R10, P1, R28, R4.reuse, RZ ;  /* 0x000000041c0a7210 */ /* 0x080fe40007f3e0ff */
[-C--:B------:R-:W-:Y:S01]  /*32d0*/  IADD3 R28, P3, R24, R4.reuse, RZ ;  /* 0x00000004181c7210 */ /* 0x080fe20007f7e0ff */
[----:B------:R0:W-:Y:S01]  /*32e0*/  STL.64 [R1+0xb98], R16 ;  /* 0x000b981001007387 */ /* 0x0001e20000100a00 */
[----:B------:R-:W-:Y:S01]  /*32f0*/  IMAD R24, R3, 0x8b, RZ ;  /* 0x0000008b03187824 */ /* 0x000fe200078e02ff */
[----:B------:R-:W-:-:S02]  /*3300*/  IADD3 R20, P5, R18, R4, RZ ;  /* 0x0000000412147210 */ /* 0x000fc40007fbe0ff */
[----:B------:R-:W-:Y:S04]  /*3310*/  STL.64 [R1+0x980], R26 ;  /* 0x0009801a01007387 */ /* 0x000fe80000100a00 */
[----:B------:R2:W-:Y:S01]  /*3320*/  STL.64 [R1+0x978], R22 ;  /* 0x0009781601007387 */ /* 0x0005e20000100a00 */
[-C--:B------:R-:W-:Y:S02]  /*3330*/  LEA.HI.X.SX32 R21, R24, R5.reuse, 0x1, P5 ;  /* 0x0000000518157211 */ /* 0x080fe400028f0eff */
[----:B0-----:R-:W-:Y:S01]  /*3340*/  IADD3 R16, P4, R14, R4, RZ ;  /* 0x000000040e107210 */ /* 0x001fe20007f9e0ff */
[----:B--2---:R-:W-:Y:S02]  /*3350*/  IMAD R22, R3, 0x23, RZ ;  /* 0x0000002303167824 */ /* 0x004fe400078e02ff */
[----:B------:R0:W-:Y:S03]  /*3360*/  STL.64 [R1+0x970], R20 ;  /* 0x0009701401007387 */ /* 0x0001e60000100a00 */
[----:B------:R-:W-:-:S02]  /*3370*/  LEA.HI.X.SX32 R17, R22, R5, 0x1, P4 ;  /* 0x0000000516117211 */ /* 0x000fc400020f0eff */
[-C--:B------:R-:W-:Y:S01]  /*3380*/  IADD3 R26, P6, R15, R4.reuse, RZ ;  /* 0x000000040f1a7210 */ /* 0x080fe20007fde0ff */
[----:B0-----:R-:W2:Y:S04]  /*3390*/  LDL.LU.64 R20, [R1+0x1610] ;  /* 0x0016100001147983 */ /* 0x001ea80000300a00 */
[----:B------:R0:W-:Y:S01]  /*33a0*/  STL.64 [R1+0xca8], R16 ;  /* 0x000ca81001007387 */ /* 0x0001e20000100a00 */
[----:B------:R-:W-:Y:S02]  /*33b0*/  IADD3 R18, P2, R19, R4, RZ ;  /* 0x0000000413127210 */ /* 0x000fe40007f5e0ff */
[-C--:B------:R-:W-:Y:S01]  /*33c0*/  LEA.HI.X.SX32 R27, R14, R5.reuse, 0x1, P6 ;  /* 0x000000050e1b7211 */ /* 0x080fe200030f0eff */
[----:B0-----:R-:W3:Y:S01]  /*33d0*/  LDL.LU.64 R16, [R1+0x1608] ;  /* 0x0016080001107983 */ /* 0x001ee20000300a00 */
[----:B------:R-:W-:-:S03]  /*33e0*/  LEA.HI.X.SX32 R19, R15, R5, 0x1, P2 ;  /* 0x000000050f137211 */ /* 0x000fc600010f0eff */
[----:B------:R-:W-:Y:S04]  /*33f0*/  STL.64 [R1+0xb90], R26 ;  /* 0x000b901a01007387 */ /* 0x000fe80000100a00 */
[----:B------:R0:W-:Y:S04]  /*3400*/  STL.64 [R1+0x968], R18 ;  /* 0x0009681201007387 */ /* 0x0001e80000100a00 */
[----:B0-----:R-:W4:Y:S01]  /*3410*/  LDL.LU.64 R18, [R1+0x1600] ;  /* 0x0016000001127983 */ /* 0x001f220000300a00 */
[C---:B------:R-:W-:Y:S02]  /*3420*/  IMAD R11, R3.reuse, 0x8d, RZ ;  /* 0x0000008d030b7824 */ /* 0x040fe400078e02ff */
[----:B------:R-:W-:-:S02]  /*3430*/  IMAD R12, R3, 0x122, RZ ;  /* 0x00000122030c7824 */ /* 0x000fc400078e02ff */
[----:B------:R-:W-:Y:S01]  /*3440*/  IMAD R6, R3, 0x47, RZ ;  /* 0x0000004703067824 */ /* 0x000fe200078e02ff */
[----:B------:R-:W-:Y:S02]  /*3450*/  LEA.HI.X.SX32 R11, R11, R5, 0x1, P1 ;  /* 0x000000050b0b7211 */ /* 0x000fe400008f0eff */
[-C--:B------:R-:W-:Y:S01]  /*3460*/  IADD3 R12, P2, R12, R4.reuse, RZ ;  /* 0x000000040c0c7210 */ /* 0x080fe20007f5e0ff */
[----:B------:R-:W-:Y:S02]  /*3470*/  IMAD R25, R3, 0x11e, RZ ;  /* 0x0000011e03197824 */ /* 0x000fe400078e02ff */
[----:B------:R0:W-:Y:S04]  /*3480*/  STL.64 [R1+0x960], R10 ;  /* 0x0009600a01007387 */ /* 0x0001e80000100a00 */
[----:B------:R-:W-:Y:S01]  /*3490*/  STL [R1+0x940], R12 ;  /* 0x0009400c01007387 */ /* 0x000fe20000100800 */
[----:B------:R-:W-:Y:S01]  /*34a0*/  IADD3 R24, P5, R25, R4, RZ ;  /* 0x0000000419187210 */ /* 0x000fe20007fbe0ff */
[----:B------:R-:W-:-:S02]  /*34b0*/  IMAD R23, R3, 0x120, RZ ;  /* 0x0000012003177824 */ /* 0x000fc400078e02ff */
[----:B------:R-:W-:-:S03]  /*34c0*/  IMAD R8, R3, 0x124, RZ ;  /* 0x0000012403087824 */ /* 0x000fc600078e02ff */
[-C--:B------:R-:W-:Y:S02]  /*34d0*/  IADD3 R22, P4, R23, R4.reuse, RZ ;  /* 0x0000000417167210 */ /* 0x080fe40007f9e0ff */
[-C--:B0-----:R-:W-:Y:S02]  /*34e0*/  IADD3 R10, P1, R8, R4.reuse, RZ ;  /* 0x00000004080a7210 */ /* 0x081fe40007f3e0ff */
[----:B---3--:R-:W-:-:S04]  /*34f0*/  IADD3 R26, P6, R16, R4, RZ ;  /* 0x00000004101a7210 */ /* 0x008fc80007fde0ff */
[-C--:B------:R-:W-:Y:S02]  /*3500*/  LEA.HI.X.SX32 R27, R6, R5.reuse, 0x1, P6 ;  /* 0x00000005061b7211 */ /* 0x080fe400030f0eff */
[----:B------:R-:W-:-:S03]  /*3510*/  LEA.HI.X.SX32 R29, R16, R5, 0x1, P3 ;  /* 0x00000005101d7211 */ /* 0x000fc600018f0eff */
[----:B------:R0:W-:Y:S01]  /*3520*/  STL.64 [R1+0xb88], R26 ;  /* 0x000b881a01007387 */ /* 0x0001e20000100a00 */
[----:B------:R-:W-:-:S03]  /*3530*/  IADD3 R14, P6, R17, R4, RZ ;  /* 0x00000004110e7210 */ /* 0x000fc60007fde0ff */
[----:B------:R4:W-:Y:S01]  /*3540*/  STL.64 [R1+0x958], R28 ;  /* 0x0009581c01007387 */ /* 0x0009e20000100a00 */
[C---:B0-----:R-:W-:Y:S02]  /*3550*/  IMAD R26, R3.reuse, 0x8f, RZ ;  /* 0x0000008f031a7824 */ /* 0x041fe400078e02ff */
[----:B------:R-:W-:Y:S01]  /*3560*/  IMAD R27, R3, 0x9, RZ ;  /* 0x00000009031b7824 */ /* 0x000fe200078e02ff */
[-C--:B----4-:R-:W-:Y:S02]  /*3570*/  IADD3 R28, P3, R18, R4.reuse, RZ ;  /* 0x00000004121c7210 */ /* 0x090fe40007f7e0ff */
[-C--:B------:R-:W-:Y:S02]  /*3580*/  LEA.HI.X.SX32 R25, R26, R5.reuse, 0x1, P5 ;  /* 0x000000051a197211 */ /* 0x080fe400028f0eff */
[-C--:B------:R-:W-:Y:S02]  /*3590*/  LEA.HI.X.SX32 R15, R27, R5.reuse, 0x1, P6 ;  /* 0x000000051b0f7211 */ /* 0x080fe400030f0eff */
[----:B------:R-:W-:Y:S01]  /*35a0*/  LEA.HI.X.SX32 R29, R17, R5, 0x1, P3 ;  /* 0x00000005111d7211 */ /* 0x000fe200018f0eff */
[----:B------:R0:W-:Y:S04]  /*35b0*/  STL.64 [R1+0x950], R24 ;  /* 0x0009501801007387 */ /* 0x0001e80000100a00 */
[----:B------:R2:W-:Y:S01]  /*35c0*/  STL.64 [R1+0xd78], R14 ;  /* 0x000d780e01007387 */ /* 0x0005e20000100a00 */
[----:B0-----:R-:W-:-:S02]  /*35d0*/  IADD3 R24, P5, R19, R4, RZ ;  /* 0x0000000413187210 */ /* 0x001fc40007fbe0ff */
[----:B--2---:R-:W-:Y:S02]  /*35e0*/  IADD3 R14, P6, R20, R4, RZ ;  /* 0x00000004140e7210 */ /* 0x004fe40007fde0ff */
[----:B------:R-:W2:Y:S04]  /*35f0*/  LDL.LU.64 R4, [R1+0x15f8] ;  /* 0x0015f80001047983 */ /* 0x000ea80000300a00 */
[----:B------:R0:W-:Y:S04]  /*3600*/  STL.64 [R1+0xd30], R28 ;  /* 0x000d301c01007387 */ /* 0x0001e80000100a00 */
[----:B0-----:R-:W3:Y:S04]  /*3610*/  LDL.LU.64 R28, [R1+0x15f0] ;  /* 0x0015f000011c7983 */ /* 0x001ee80000300a00 */
[----:B------:R-:W4:Y:S01]  /*3620*/  LDL.64 R16, [R1+0x298] ;  /* 0x0002980001107983 */ /* 0x000f220000100a00 */
[----:B------:R-:W-:-:S02]  /*3630*/  IMAD R26, R3, 0x126, RZ ;  /* 0x00000126031a7824 */ /* 0x000fc400078e02ff */
[----:B------:R-:W-:Y:S01]  /*3640*/  IMAD R8, R3, 0x12a, RZ ;  /* 0x0000012a03087824 */ /* 0x000fe200078e02ff */
[-C--:B----4-:R-:W-:Y:S02]  /*3650*/  LEA.HI.X.SX32 R25, R18, R17.reuse, 0x1, P5 ;  /* 0x0000001112197211 */ /* 0x090fe400028f0eff */
[----:B------:R-:W-:Y:S02]  /*3660*/  IADD3 R6, P3, R26, R16, RZ ;  /* 0x000000101a067210 */ /* 0x000fe40007f7e0ff */
[-C--:B------:R-:W-:Y:S01]  /*3670*/  LEA.HI.X.SX32 R15, R19, R17.reuse, 0x1, P6 ;  /* 0x00000011130f7211 */ /* 0x080fe200030f0eff */
[----:B------:R0:W-:Y:S01]  /*3680*/  STL.64 [R1+0xca0], R24 ;  /* 0x000ca01801007387 */ /* 0x0001e20000100a00 */
[----:B------:R-:W-:-:S03]  /*3690*/  LEA.HI.X.SX32 R23, R20, R17, 0x1, P4 ;  /* 0x0000001114177211 */ /* 0x000fc600020f0eff */
[----:B0-----:R-:W4:Y:S04]  /*36a0*/  LDL.LU.64 R24, [R1+0x15e8] ;  /* 0x0015e80001187983 */ /* 0x001f280000300a00 */
[----:B------:R-:W-:Y:S04]  /*36b0*/  STL [R1+0x930], R6 ;  /* 0x0009300601007387 */ /* 0x000fe80000100800 */
[----:B------:R-:W-:Y:S04]  /*36c0*/  STL.64 [R1+0xb80], R14 ;  /* 0x000b800e01007387 */ /* 0x000fe80000100a00 */
[----:B------:R0:W-:Y:S04]  /*36d0*/  STL.64 [R1+0x948], R22 ;  /* 0x0009481601007387 */ /* 0x0001e80000100a00 */
[----:B0-----:R-:W5:Y:S01]  /*36e0*/  LDL.LU.64 R22, [R1+0x15e0] ;  /* 0x0015e00001167983 */ /* 0x001f620000300a00 */
[C---:B------:R-:W-:Y:S01]  /*36f0*/  IMAD R15, R3.reuse, 0x91, RZ ;  /* 0x00000091030f7824 */ /* 0x040fe200078e02ff */
[----:B------:R-:W-:Y:S01]  /*3700*/  MOV R18, R12 ;  /* 0x0000000c00127202 */ /* 0x000fe20000000f00 */
[----:B------:R-:W-:Y:S01]  /*3710*/  IMAD R11, R3, 0x49, RZ ;  /* 0x00000049030b7824 */ /* 0x000fe200078e02ff */
[-C--:B------:R-:W-:Y:S01]  /*3720*/  IADD3 R12, P6, R21, R16.reuse, RZ ;  /* 0x00000010150c7210 */ /* 0x080fe20007fde0ff */
[----:B------:R-:W-:Y:S01]  /*3730*/  IMAD.MOV.U32 R19, RZ, RZ, R13 ;  /* 0x000000ffff137224 */ /* 0x000fe200078e000d */
[----:B------:R-:W-:-:S02]  /*3740*/  IADD3 R8, P4, R8, R16, RZ ;  /* 0x0000001008087210 */ /* 0x000fc40007f9e0ff */
[-C--:B------:R-:W-:Y:S02]  /*3750*/  LEA.HI.X.SX32 R19, R15, R17.reuse, 0x1, P2 ;  /* 0x000000110f137211 */ /* 0x080fe400010f0eff */
[-C--:B------:R-:W-:Y:S02]  /*3760*/  LEA.HI.X.SX32 R13, R11, R17.reuse, 0x1, P6 ;  /* 0x000000110b0d7211 */ /* 0x080fe400030f0eff */
[----:B------:R-:W-:Y:S01]  /*3770*/  LEA.HI.X.SX32 R11, R21, R17, 0x1, P1 ;  /* 0x00000011150b7211 */ /* 0x000fe200008f0eff */
[----:B------:R-:W-:Y:S01]  /*3780*/  STL [R1+0x920], R8 ;  /* 0x0009200801007387 */ /* 0x000fe20000100800 */
[C---:B------:R-:W-:Y:S01]  /*3790*/  IMAD R27, R3.reuse, 0x128, RZ ;  /* 0x00000128031b7824 */ /* 0x040fe200078e02ff */
[----:B------:R-:W-:Y:S01]  /*37a0*/  MOV R21, R7 ;  /* 0x0000000700157202 */ /* 0x000fe20000000f00 */
[----:B------:R-:W-:Y:S01]  /*37b0*/  IMAD R7, R3, 0x93, RZ ;  /* 0x0000009303077824 */ /* 0x000fe200078e02ff */
[----:B------:R-:W-:Y:S04]  /*37c0*/  STL [R1+0x944], R19 ;  /* 0x0009441301007387 */ /* 0x000fe80000100800 */
[----:B------:R0:W-:Y:S01]  /*37d0*/  STL.64 [R1+0xb78], R12 ;  /* 0x000b780c01007387 */ /* 0x0001e20000100a00 */
[----:B------:R-:W-:-:S03]  /*37e0*/  IADD3 R26, P5, R27, R16, RZ ;  /* 0x000000101b1a7210 */ /* 0x000fc60007fbe0ff */
[----:B------:R5:W-:Y:S01]  /*37f0*/  STL.64 [R1+0x938], R10 ;  /* 0x0009380a01007387 */ /* 0x000be20000100a00 */
[----:B------:R-:W-:Y:S01]  /*3800*/  LEA.HI.X.SX32 R21, R7, R17, 0x1, P3 ;  /* 0x0000001107157211 */ /* 0x000fe200018f0eff */
[----:B0-----:R-:W-:-:S04]  /*3810*/  IMAD R13, R3, 0x25, RZ ;  /* 0x00000025030d7824 */ /* 0x001fc800078e02ff */
[----:B------:R-:W-:Y:S01]  /*3820*/  STL [R1+0x934], R21 ;  /* 0x0009341501007387 */ /* 0x000fe20000100800 */
[-C--:B-----5:R-:W-:Y:S02]  /*3830*/  IADD3 R10, P1, R23, R16.reuse, RZ ;  /* 0x00000010170a7210 */ /* 0x0a0fe40007f3e0ff */
[C---:B------:R-:W-:Y:S02]  /*3840*/  IADD3 R18, P6, R22.reuse, R16, RZ ;  /* 0x0000001016127210 */ /* 0x040fe40007fde0ff */
[-C--:B------:R-:W-:Y:S02]  /*3850*/  LEA.HI.X.SX32 R11, R22, R17.reuse, 0x1, P1 ;  /* 0x00000011160b7211 */ /* 0x080fe400008f0eff */
[-C--:B------:R-:W-:Y:S02]  /*3860*/  LEA.HI.X.SX32 R19, R13, R17.reuse, 0x1, P6 ;  /* 0x000000110d137211 */ /* 0x080fe400030f0eff */
[----:B------:R-:W-:Y:S01]  /*3870*/  LEA.HI.X.SX32 R27, R23, R17, 0x1, P5 ;  /* 0x00000011171b7211 */ /* 0x000fe200028f0eff */
[----:B------:R-:W-:Y:S04]  /*3880*/  STL.64 [R1+0xb70], R10 ;  /* 0x000b700a01007387 */ /* 0x000fe80000100a00 */
[----:B------:R-:W-:Y:S04]  /*3890*/  STL.64 [R1+0xc98], R18 ;  /* 0x000c981201007387 */ /* 0x000fe80000100a00 */
[----:B------:R0:W-:Y:S04]  /*38a0*/  STL.64 [R1+0x928], R26 ;  /* 0x0009281a01007387 */ /* 0x0001e80000100a00 */
[----:B0-----:R-:W5:Y:S01]  /*38b0*/  LDL.LU.64 R26, [R1+0x15d8] ;  /* 0x0015d800011a7983 */ /* 0x001f620000300a00 */
[----:B------:R-:W-:Y:S01]  /*38c0*/  MOV R20, R6 ;  /* 0x0000000600147202 */ /* 0x000fe20000000f00 */
[C---:B------:R-:W-:Y:S01]  /*38d0*/  IMAD R20, R3.reuse, 0x4b, RZ ;  /* 0x0000004b03147824 */ /* 0x040fe200078e02ff */
[----:B----4-:R-:W-:Y:S01]  /*38e0*/  IADD3 R10, P1, R24, R16, RZ ;  /* 0x00000010180a7210 */ /* 0x010fe20007f3e0ff */
[----:B------:R-:W-:-:S03]  /*38f0*/  IMAD R14, R3, 0x12c, RZ ;  /* 0x0000012c030e7824 */ /* 0x000fc600078e02ff */
[-C--:B------:R-:W-:Y:S01]  /*3900*/  LEA.HI.X.SX32 R11, R20, R17.reuse, 0x1, P1 ;  /* 0x00000011140b7211 */ /* 0x080fe200008f0eff */
[C---:B------:R-:W-:Y:S02]  /*3910*/  IMAD R6, R3.reuse, 0x12e, RZ ;  /* 0x0000012e03067824 */ /* 0x040fe400078e02ff */
[----:B------:R-:W-:Y:S02]  /*3920*/  IMAD.MOV.U32 R23, RZ, RZ, R9 ;  /* 0x000000ffff177224 */ /* 0x000fe400078e0009 */
[----:B------:R-:W-:Y:S01]  /*3930*/  IMAD R9, R3, 0x95, RZ ;  /* 0x0000009503097824 */ /* 0x000fe200078e02ff */
[----:B------:R0:W-:Y:S01]  /*3940*/  STL.64 [R1+0xb68], R10 ;  /* 0x000b680a01007387 */ /* 0x0001e20000100a00 */
[-C--:B------:R-:W-:Y:S02]  /*3950*/  IADD3 R14, P2, R14, R16.reuse, RZ ;  /* 0x000000100e0e7210 */ /* 0x080fe40007f5e0ff */
[----:B------:R-:W-:Y:S02]  /*3960*/  IADD3 R6, P3, R6, R16, RZ ;  /* 0x0000001006067210 */ /* 0x000fe40007f7e0ff */
[----:B------:R-:W-:-:S02]  /*3970*/  LEA.HI.X.SX32 R23, R9, R17, 0x1, P4 ;  /* 0x0000001109177211 */ /* 0x000fc400020f0eff */
[-C--:B------:R-:W-:Y:S01]  /*3980*/  LEA.HI.X.SX32 R15, R24, R17.reuse, 0x1, P2 ;  /* 0x00000011180f7211 */ /* 0x080fe200010f0eff */
[C---:B0-----:R-:W-:Y:S01]  /*3990*/  IMAD R10, R3.reuse, 0x97, RZ ;  /* 0x00000097030a7824 */ /* 0x041fe200078e02ff */
[----:B------:R-:W-:Y:S01]  /*39a0*/  MOV R22, R8 ;  /* 0x0000000800167202 */ /* 0x000fe20000000f00 */
[----:B------:R0:W-:Y:S03]  /*39b0*/  STL [R1+0x924], R23 ;  /* 0x0009241701007387 */ /* 0x0001e60000100800 */
[----:B------:R-:W-:Y:S01]  /*39c0*/  LEA.HI.X.SX32 R7, R10, R17, 0x1, P3 ;  /* 0x000000110a077211 */ /* 0x000fe200018f0eff */
[----:B------:R-:W-:Y:S01]  /*39d0*/  IMAD R11, R3, 0x13, RZ ;  /* 0x00000013030b7824 */ /* 0x000fe200078e02ff */
[----:B------:R-:W-:Y:S01]  /*39e0*/  IADD3 R22, P1, R25, R16, RZ ;  /* 0x0000001019167210 */ /* 0x000fe20007f3e0ff */
[----:B------:R4:W-:Y:S01]  /*39f0*/  STL.64 [R1+0x918], R14 ;  /* 0x0009180e01007387 */ /* 0x0009e20000100a00 */
[----:B------:R-:W-:-:S03]  /*3a00*/  IMAD R12, R3, 0x130, RZ ;  /* 0x00000130030c7824 */ /* 0x000fc600078e02ff */
[----:B------:R1:W-:Y:S01]  /*3a10*/  STL.64 [R1+0x910], R6 ;  /* 0x0009100601007387 */ /* 0x0003e20000100a00 */
[----:B0-----:R-:W-:Y:S02]  /*3a20*/  LEA.HI.X.SX32 R23, R11, R17, 0x1, P1 ;  /* 0x000000110b177211 */ /* 0x001fe400008f0eff */
[----:B------:R-:W-:-:S03]  /*3a30*/  IADD3 R12, P6, R12, R16, RZ ;  /* 0x000000100c0c7210 */ /* 0x000fc60007fde0ff */
[----:B------:R0:W-:Y:S01]  /*3a40*/  STL.64 [R1+0xd28], R22 ;  /* 0x000d281601007387 */ /* 0x0001e20000100a00 */
[C---:B------:R-:W-:Y:S02]  /*3a50*/  IMAD R18, R3.reuse, 0x132, RZ ;  /* 0x0000013203127824 */ /* 0x040fe400078e02ff */
[C---:B----4-:R-:W-:Y:S02]  /*3a60*/  IMAD R14, R3.reuse, 0x138, RZ ;  /* 0x00000138030e7824 */ /* 0x050fe400078e02ff */
[----:B------:R-:W-:Y:S01]  /*3a70*/  IMAD R8, R3, 0x134, RZ ;  /* 0x0000013403087824 */ /* 0x000fe200078e02ff */
[----:B------:R-:W-:-:S04]  /*3a80*/  IADD3 R18, P5, R18, R16, RZ ;  /* 0x0000001012127210 */ /* 0x000fc80007fbe0ff */
[----:B------:R-:W-:Y:S01]  /*3a90*/  IADD3 R8, P4, R8, R16, RZ ;  /* 0x0000001008087210 */ /* 0x000fe20007f9e0ff */
[----:B------:R-:W-:-:S03]  /*3aa0*/  IMAD R10, R3, 0x136, RZ ;  /* 0x00000136030a7824 */ /* 0x000fc600078e02ff */
[-C--:B---3--:R-:W-:Y:S02]  /*3ab0*/  LEA.HI.X.SX32 R9, R28, R17.reuse, 0x1, P4 ;  /* 0x000000111c097211 */ /* 0x088fe400020f0eff */
[-C--:B------:R-:W-:Y:S01]  /*3ac0*/  IADD3 R10, P1, R10, R16.reuse, RZ ;  /* 0x000000100a0a7210 */ /* 0x080fe20007f3e0ff */
[----:B------:R-:W-:Y:S01]  /*3ad0*/  IMAD R24, R3, 0x28, RZ ;  /* 0x0000002803187824 */ /* 0x000fe200078e02ff */
[CC--:B-----5:R-:W-:Y:S02]  /*3ae0*/  IADD3 R20, P2, R26.reuse, R16.reuse, RZ ;  /* 0x000000101a147210 */ /* 0x0e0fe40007f5e0ff */
[----:B-1----:R-:W-:Y:S02]  /*3af0*/  IADD3 R6, P3, R27, R16, RZ ;  /* 0x000000101b067210 */ /* 0x002fe40007f7e0ff */
[-C--:B------:R-:W-:Y:S02]  /*3b00*/  LEA.HI.X.SX32 R21, R25, R17.reuse, 0x1, P2 ;  /* 0x0000001119157211 */ /* 0x080fe400010f0eff */
[----:B------:R-:W-:-:S02]  /*3b10*/  LEA.HI.X.SX32 R7, R26, R17, 0x1, P3 ;  /* 0x000000111a077211 */ /* 0x000fc400018f0eff */
[----:B------:R-:W-:Y:S01]  /*3b20*/  LEA.HI.X.SX32 R13, R27, R17, 0x1, P6 ;  /* 0x000000111b0d7211 */ /* 0x000fe200030f0eff */
[----:B------:R-:W-:Y:S04]  /*3b30*/  STL.64 [R1+0xc90], R20 ;  /* 0x000c901401007387 */ /* 0x000fe80000100a00 */
[----:B------:R1:W-:Y:S01]  /*3b40*/  STL.64 [R1+0xb60], R6 ;  /* 0x000b600601007387 */ /* 0x0003e20000100a00 */
[----:B0-----:R-:W-:-:S03]  /*3b50*/  IADD3 R22, P2, R14, R16, RZ ;  /* 0x000000100e167210 */ /* 0x001fc60007f5e0ff */
[----:B------:R0:W-:Y:S01]  /*3b60*/  STL.64 [R1+0x908], R12 ;  /* 0x0009080c01007387 */ /* 0x0001e20000100a00 */
[----:B------:R-:W-:Y:S01]  /*3b70*/  IADD3 R14, P3, R28, R16, RZ ;  /* 0x000000101c0e7210 */ /* 0x000fe20007f7e0ff */
[C---:B-1----:R-:W-:Y:S02]  /*3b80*/  IMAD R7, R3.reuse, 0x13a, RZ ;  /* 0x0000013a03077824 */ /* 0x042fe400078e02ff */
[----:B------:R-:W-:-:S03]  /*3b90*/  IMAD R20, R3, 0x99, RZ ;  /* 0x0000009903147824 */ /* 0x000fc600078e02ff */
[----:B0-----:R-:W-:Y:S01]  /*3ba0*/  IADD3 R12, P6, R7, R16, RZ ;  /* 0x00000010070c7210 */ /* 0x001fe20007fde0ff */
[C---:B------:R-:W-:Y:S01]  /*3bb0*/  IMAD R7, R3.reuse, 0x4d, RZ ;  /* 0x0000004d03077824 */ /* 0x040fe200078e02ff */
[----:B------:R-:W-:Y:S01]  /*3bc0*/  LEA.HI.X.SX32 R19, R20, R17, 0x1, P5 ;  /* 0x0000001114137211 */ /* 0x000fe200028f0eff */
[----:B------:R-:W-:-:S03]  /*3bd0*/  IMAD R6, R3, 0x13c, RZ ;  /* 0x0000013c03067824 */ /* 0x000fc600078e02ff */
[----:B------:R-:W-:Y:S01]  /*3be0*/  LEA.HI.X.SX32 R15, R7, R17, 0x1, P3 ;  /* 0x00000011070f7211 */ /* 0x000fe200018f0eff */
[----:B------:R0:W-:Y:S01]  /*3bf0*/  STL.64 [R1+0x900], R18 ;  /* 0x0009001201007387 */ /* 0x0001e20000100a00 */
[----:B------:R-:W-:-:S03]  /*3c00*/  IMAD R7, R3, 0x9b, RZ ;  /* 0x0000009b03077824 */ /* 0x000fc600078e02ff */
[----:B------:R-:W-:Y:S01]  /*3c10*/  STL.64 [R1+0xb58], R14 ;  /* 0x000b580e01007387 */ /* 0x000fe20000100a00 */
[----:B------:R-:W-:-:S03]  /*3c20*/  IADD3 R20, P3, R29, R16, RZ ;  /* 0x000000101d147210 */ /* 0x000fc60007f7e0ff */
[----:B------:R1:W-:Y:S01]  /*3c30*/  STL.64 [R1+0x8f8], R8 ;  /* 0x0008f80801007387 */ /* 0x0003e20000100a00 */
[----:B0-----:R-:W-:Y:S01]  /*3c40*/  IADD3 R18, P5, R6, R16, RZ ;  /* 0x0000001006127210 */ /* 0x001fe20007fbe0ff */
[----:B------:R-:W-:Y:S01]  /*3c50*/  IMAD R6, R3, 0x9c, RZ ;  /* 0x0000009c03067824 */ /* 0x000fe200078e02ff */
[----:B------:R-:W-:Y:S01]  /*3c60*/  LEA.HI.X.SX32 R11, R7, R17, 0x1, P1 ;  /* 0x00000011070b7211 */ /* 0x000fe200008f0eff */
[----:B-1----:R-:W-:-:S03]  /*3c70*/  IMAD R8, R3, 0x27, RZ ;  /* 0x0000002703087824 */ /* 0x002fc600078e02ff */
[----:B------:R-:W-:Y:S01]  /*3c80*/  IADD3 R14, P4, R6, R16, RZ ;  /* 0x00000010060e7210 */ /* 0x000fe20007f9e0ff */
[C---:B------:R-:W-:Y:S01]  /*3c90*/  IMAD R7, R3.reuse, 0x140, RZ ;  /* 0x0000014003077824 */ /* 0x040fe200078e02ff */
[-C--:B------:R-:W-:Y:S01]  /*3ca0*/  LEA.HI.X.SX32 R21, R8, R17.reuse, 0x1, P3 ;  /* 0x0000001108157211 */ /* 0x080fe200018f0eff */
[----:B------:R-:W-:Y:S01]  /*3cb0*/  IMAD R9, R3, 0x13e, RZ ;  /* 0x0000013e03097824 */ /* 0x000fe200078e02ff */
[----:B------:R0:W-:Y:S01]  /*3cc0*/  STL.64 [R1+0x8f0], R10 ;  /* 0x0008f00a01007387 */ /* 0x0001e20000100a00 */
[-C--:B------:R-:W-:Y:S02]  /*3cd0*/  LEA.HI.X.SX32 R15, R29, R17.reuse, 0x1, P4 ;  /* 0x000000111d0f7211 */ /* 0x080fe400020f0eff */
[----:B------:R-:W-:Y:S01]  /*3ce0*/  LEA.HI.X.SX32 R23, R6, R17, 0x1, P2 ;  /* 0x0000001106177211 */ /* 0x000fe200010f0eff */
[----:B------:R1:W-:Y:S01]  /*3cf0*/  STL.64 [R1+0xc88], R20 ;  /* 0x000c881401007387 */ /* 0x0003e20000100a00 */
[----:B------:R-:W-:-:S03]  /*3d00*/  IMAD R6, R3, 0x9d, RZ ;  /* 0x0000009d03067824 */ /* 0x000fc600078e02ff */
[----:B------:R3:W-:Y:S01]  /*3d10*/  STL.64 [R1+0xb50], R14 ;  /* 0x000b500e01007387 */ /* 0x0007e20000100a00 */
[-C--:B0-----:R-:W-:Y:S01]  /*3d20*/  IADD3 R10, P1, R9, R16.reuse, RZ ;  /* 0x00000010090a7210 */ /* 0x081fe20007f3e0ff */
[----:B------:R-:W-:Y:S01]  /*3d30*/  IMAD R9, R3, 0x9e, RZ ;  /* 0x0000009e03097824 */ /* 0x000fe200078e02ff */
[-C--:B-1----:R-:W-:Y:S01]  /*3d40*/  IADD3 R20, P3, R7, R16.reuse, RZ ;  /* 0x0000001007147210 */ /* 0x082fe20007f7e0ff */
[C---:B------:R-:W-:Y:S01]  /*3d50*/  IMAD R7, R3.reuse, 0x142, RZ ;  /* 0x0000014203077824 */ /* 0x040fe200078e02ff */
[----:B------:R0:W-:Y:S01]  /*3d60*/  STL.64 [R1+0x8e8], R22 ;  /* 0x0008e81601007387 */ /* 0x0001e20000100a00 */
[-C--:B------:R-:W-:Y:S01]  /*3d70*/  LEA.HI.X.SX32 R13, R6, R17.reuse, 0x1, P6 ;  /* 0x00000011060d7211 */ /* 0x080fe200030f0eff */
[----:B------:R-:W-:Y:S01]  /*3d80*/  IMAD R8, R3, 0x144, RZ ;  /* 0x0000014403087824 */ /* 0x000fe200078e02ff */
[-C--:B---3--:R-:W-:Y:S01]  /*3d90*/  IADD3 R14, P4, R9, R16.reuse, RZ ;  /* 0x00000010090e7210 */ /* 0x088fe20007f9e0ff */
[----:B------:R-:W-:Y:S01]  /*3da0*/  IMAD R6, R3, 0xa, RZ ;  /* 0x0000000a03067824 */ /* 0x000fe200078e02ff */
[----:B------:R-:W-:Y:S01]  /*3db0*/  LEA.HI.X.SX32 R19, R9, R17, 0x1, P5 ;  /* 0x0000001109137211 */ /* 0x000fe200028f0eff */
[----:B------:R1:W-:Y:S01]  /*3dc0*/  STL.64 [R1+0x8e0], R12 ;  /* 0x0008e00c01007387 */ /* 0x0003e20000100a00 */
[----:B0-----:R-:W-:Y:S01]  /*3dd0*/  IADD3 R22, P2, R7, R16, RZ ;  /* 0x0000001007167210 */ /* 0x001fe20007f5e0ff */
[----:B------:R-:W-:-:S05]  /*3de0*/  IMAD R7, R3, 0x4f, RZ ;  /* 0x0000004f03077824 */ /* 0x000fca00078e02ff */
[-C--:B------:R-:W-:Y:S01]  /*3df0*/  LEA.HI.X.SX32 R15, R7, R17.reuse, 0x1, P4 ;  /* 0x00000011070f7211 */ /* 0x080fe200020f0eff */
[C---:B------:R-:W-:Y:S01]  /*3e00*/  IMAD R7, R3.reuse, 0x9f, RZ ;  /* 0x0000009f03077824 */ /* 0x040fe200078e02ff */
[-C--:B-1----:R-:W-:Y:S01]  /*3e10*/  IADD3 R12, P6, R8, R16.reuse, RZ ;  /* 0x00000010080c7210 */ /* 0x082fe20007fde0ff */
[C---:B------:R-:W-:Y:S02]  /*3e20*/  IMAD R8, R3.reuse, 0x14, RZ ;  /* 0x0000001403087824 */ /* 0x040fe400078e02ff */
[----:B------:R0:W-:Y:S01]  /*3e30*/  STL.64 [R1+0xb48], R14 ;  /* 0x000b480e01007387 */ /* 0x0001e20000100a00 */
[----:B------:R-:W-:Y:S01]  /*3e40*/  IMAD R25, R3, 0x5, RZ ;  /* 0x0000000503197824 */ /* 0x000fe200078e02ff */
[----:B------:R-:W-:Y:S02]  /*3e50*/  LEA.HI.X.SX32 R11, R7, R17, 0x1, P1 ;  /* 0x00000011070b7211 */ /* 0x000fe400008f0eff */
[----:B------:R1:W-:Y:S01]  /*3e60*/  STL.64 [R1+0x8d8], R18 ;  /* 0x0008d81201007387 */ /* 0x0003e20000100a00 */
[----:B------:R-:W-:Y:S01]  /*3e70*/  IMAD R9, R3, 0xa0, RZ ;  /* 0x000000a003097824 */ /* 0x000fe200078e02ff */
[----:B0-----:R-:W-:-:S02]  /*3e80*/  IADD3 R14, P4, R6, R16, RZ ;  /* 0x00000010060e7210 */ /* 0x001fc40007f9e0ff */
[----:B-1----:R-:W-:Y:S02]  /*3e90*/  IADD3 R18, P5, R8, R16, RZ ;  /* 0x0000001008127210 */ /* 0x002fe40007fbe0ff */
[-C--:B------:R-:W-:Y:S01]  /*3ea0*/  LEA.HI.X.SX32 R15, R25, R17.reuse, 0x1, P4 ;  /* 0x00000011190f7211 */ /* 0x080fe200020f0eff */
[----:B------:R0:W-:Y:S01]  /*3eb0*/  STL.64 [R1+0x8d0], R10 ;  /* 0x0008d00a01007387 */ /* 0x0001e20000100a00 */
[----:B------:R-:W-:Y:S01]  /*3ec0*/  LEA.HI.X.SX32 R19, R6, R17, 0x1, P5 ;  /* 0x0000001106137211 */ /* 0x000fe200028f0eff */
[C---:B------:R-:W-:Y:S02]  /*3ed0*/  IMAD R7, R3.reuse, 0x50, RZ ;  /* 0x0000005003077824 */ /* 0x040fe400078e02ff */
[----:B------:R1:W-:Y:S01]  /*3ee0*/  STL.64 [R1+0xd98], R14 ;  /* 0x000d980e01007387 */ /* 0x0003e20000100a00 */
[----:B------:R-:W-:-:S03]  /*3ef0*/  IMAD R6, R3, 0x146, RZ ;  /* 0x0000014603067824 */ /* 0x000fc600078e02ff */
[----:B------:R3:W-:Y:S01]  /*3f00*/  STL.64 [R1+0xd70], R18 ;  /* 0x000d701201007387 */ /* 0x0007e20000100a00 */
[----:B0-----:R-:W-:-:S04]  /*3f10*/  IADD3 R10, P1, R24, R16, RZ ;  /* 0x00000010180a7210 */ /* 0x001fc80007f3e0ff */
[-C--:B------:R-:W-:Y:S02]  /*3f20*/  LEA.HI.X.SX32 R11, R8, R17.reuse, 0x1, P1 ;  /* 0x00000011080b7211 */ /* 0x080fe400008f0eff */
[-C--:B-1----:R-:W-:Y:S02]  /*3f30*/  IADD3 R14, P4, R7, R16.reuse, RZ ;  /* 0x00000010070e7210 */ /* 0x082fe40007f9e0ff */
[-C--:B---3--:R-:W-:Y:S01]  /*3f40*/  IADD3 R18, P5, R9, R16.reuse, RZ ;  /* 0x0000001009127210 */ /* 0x088fe20007fbe0ff */
[----:B------:R0:W-:Y:S01]  /*3f50*/  STL.64 [R1+0xd20], R10 ;  /* 0x000d200a01007387 */ /* 0x0001e20000100a00 */
[-C--:B------:R-:W-:Y:S02]  /*3f60*/  LEA.HI.X.SX32 R15, R24, R17.reuse, 0x1, P4 ;  /* 0x00000011180f7211 */ /* 0x080fe400020f0eff */
[-C--:B------:R-:W-:Y:S01]  /*3f70*/  LEA.HI.X.SX32 R19, R7, R17.reuse, 0x1, P5 ;  /* 0x0000001107137211 */ /* 0x080fe200028f0eff */
[C---:B------:R-:W-:Y:S02]  /*3f80*/  IMAD R7, R3.reuse, 0xa1, RZ ;  /* 0x000000a103077824 */ /* 0x040fe400078e02ff */
[C---:B------:R-:W-:Y:S01]  /*3f90*/  IMAD R8, R3.reuse, 0x148, RZ ;  /* 0x0000014803087824 */ /* 0x040fe200078e02ff */
[----:B------:R1:W-:Y:S01]  /*3fa0*/  STL.64 [R1+0xc80], R14 ;  /* 0x000c800e01007387 */ /* 0x0003e20000100a00 */
[----:B0-----:R-:W-:Y:S01]  /*3fb0*/  IADD3 R10, P1, R6, R16, RZ ;  /* 0x00000010060a7210 */ /* 0x001fe20007f3e0ff */
[----:B------:R-:W-:Y:S01]  /*3fc0*/  IMAD R6, R3, 0xa2, RZ ;  /* 0x000000a203067824 */ /* 0x000fe200078e02ff */
[-C--:B------:R-:W-:Y:S01]  /*3fd0*/  LEA.HI.X.SX32 R23, R7, R17.reuse, 0x1, P2 ;  /* 0x0000001107177211 */ /* 0x080fe200010f0eff */
[----:B------:R0:W-:Y:S01]  /*3fe0*/  STL.64 [R1+0xb40], R18 ;  /* 0x000b401201007387 */ /* 0x0001e20000100a00 */
[----:B------:R-:W-:Y:S01]  /*3ff0*/  IMAD R7, R3, 0x51, RZ ;  /* 0x0000005103077824 */ /* 0x000fe200078e02ff */
[----:B------:R-:W-:-:S02]  /*4000*/  LEA.HI.X.SX32 R21, R9, R17, 0x1, P3 ;  /* 0x0000001109157211 */ /* 0x000fc400018f0eff */
[-C--:B-1----:R-:W-:Y:S01]  /*4010*/  IADD3 R14, P4, R8, R16.reuse, RZ ;  /* 0x00000010080e7210 */ /* 0x082fe20007f9e0ff */
[C---:B------:R-:W-:Y:S02]  /*4020*/  IMAD R8, R3.reuse, 0x14a, RZ ;  /* 0x0000014a03087824 */ /* 0x040fe400078e02ff */
[----:B------:R-:W-:Y:S01]  /*4030*/  IMAD R9, R3, 0x14c, RZ ;  /* 0x0000014c03097824 */ /* 0x000fe200078e02ff */
[CC--:B0-----:R-:W-:Y:S01]  /*4040*/  IADD3 R18, P5, R6.reuse, R16.reuse, RZ ;  /* 0x0000001006127210 */ /* 0x0c1fe20007fbe0ff */
[----:B------:R0:W-:Y:S03]  /*4050*/  STL.64 [R1+0x8c8], R20 ;  /* 0x0008c81401007387 */ /* 0x0001e60000100a00 */
[-C--:B------:R-:W-:Y:S01]  /*4060*/  LEA.HI.X.SX32 R19, R7, R17.reuse, 0x1, P5 ;  /* 0x0000001107137211 */ /* 0x080fe200028f0eff */
[----:B------:R-:W-:Y:S01]  /*4070*/  IMAD R7, R3, 0xa3, RZ ;  /* 0x000000a303077824 */ /* 0x000fe200078e02ff */
[----:B------:R-:W-:Y:S01]  /*4080*/  IADD3 R24, P2, R9, R16, RZ ;  /* 0x0000001009187210 */ /* 0x000fe20007f5e0ff */
[----:B------:R-:W-:Y:S01]  /*4090*/  IMAD R9, R3, 0xa4, RZ ;  /* 0x000000a403097824 */ /* 0x000fe200078e02ff */
[-C--:B------:R-:W-:Y:S01]  /*40a0*/  LEA.HI.X.SX32 R13, R6, R17.reuse, 0x1, P6 ;  /* 0x00000011060d7211 */ /* 0x080fe200030f0eff */
[----:B------:R1:W-:Y:S01]  /*40b0*/  STL.64 [R1+0x8c0], R22 ;  /* 0x0008c01601007387 */ /* 0x0003e20000100a00 */
[----:B------:R-:W-:-:S02]  /*40c0*/  LEA.HI.X.SX32 R11, R7, R17, 0x1, P1 ;  /* 0x00000011070b7211 */ /* 0x000fc400008f0eff */
[----:B0-----:R-:W-:Y:S01]  /*40d0*/  IADD3 R20, P3, R8, R16, RZ ;  /* 0x0000001008147210 */ /* 0x001fe20007f7e0ff */
[C---:B------:R-:W-:Y:S01]  /*40e0*/  IMAD R8, R3.reuse, 0x52, RZ ;  /* 0x0000005203087824 */ /* 0x040fe200078e02ff */
[----:B------:R0:W-:Y:S04]  /*40f0*/  STL.64 [R1+0xb38], R18 ;  /* 0x000b381201007387 */ /* 0x0001e80000100a00 */
[----:B------:R3:W-:Y:S01]  /*4100*/  STL.64 [R1+0x8b8], R12 ;  /* 0x0008b80c01007387 */ /* 0x0007e20000100a00 */
[----:B-1----:R-:W-:-:S03]  /*4110*/  IMAD R22, R3, 0x29, RZ ;  /* 0x0000002903167824 */ /* 0x002fc600078e02ff */
[----:B------:R1:W-:Y:S01]  /*4120*/  STL.64 [R1+0x8b0], R10 ;  /* 0x0008b00a01007387 */ /* 0x0003e20000100a00 */
[-C--:B0-----:R-:W-:Y:S02]  /*4130*/  IADD3 R18, P5, R8, R16.reuse, RZ ;  /* 0x0000001008127210 */ /* 0x081fe40007fbe0ff */
[-C--:B---3--:R-:W-:Y:S02]  /*4140*/  IADD3 R12, P6, R9, R16.reuse, RZ ;  /* 0x00000010090c7210 */ /* 0x088fe40007fde0ff */
[-C--:B------:R-:W-:Y:S01]  /*4150*/  LEA.HI.X.SX32 R19, R22, R17.reuse, 0x1, P5 ;  /* 0x0000001116137211 */ /* 0x080fe200028f0eff */
[C---:B-1----:R-:W-:Y:S01]  /*4160*/  IMAD R11, R3.reuse, 0x150, RZ ;  /* 0x00000150030b7824 */ /* 0x042fe200078e02ff */
[----:B------:R-:W-:Y:S01]  /*4170*/  LEA.HI.X.SX32 R13, R8, R17, 0x1, P6 ;  /* 0x00000011080d7211 */ /* 0x000fe200030f0eff */
[----:B------:R-:W-:Y:S02]  /*4180*/  IMAD R10, R3, 0xa6, RZ ;  /* 0x000000a6030a7824 */ /* 0x000fe400078e02ff */
[----:B------:R0:W-:Y:S01]  /*4190*/  STL.64 [R1+0xc78], R18 ;  /* 0x000c781201007387 */ /* 0x0001e20000100a00 */
[----:B------:R-:W-:Y:S01]  /*41a0*/  IADD3 R22, P5, R11, R16, RZ ;  /* 0x000000100b167210 */ /* 0x000fe20007fbe0ff */
[----:B------:R-:W-:-:S02]  /*41b0*/  IMAD R11, R3, 0xa5, RZ ;  /* 0x000000a5030b7824 */ /* 0x000fc400078e02ff */
[----:B------:R1:W-:Y:S01]  /*41c0*/  STL.64 [R1+0xb30], R12 ;  /* 0x000b300c01007387 */ /* 0x0003e20000100a00 */
[-C--:B------:R-:W-:Y:S02]  /*41d0*/  LEA.HI.X.SX32 R15, R9, R17.reuse, 0x1, P4 ;  /* 0x00000011090f7211 */ /* 0x080fe400020f0eff */
[----:B------:R-:W-:Y:S01]  /*41e0*/  LEA.HI.X.SX32 R21, R11, R17, 0x1, P3 ;  /* 0x000000110b157211 */ /* 0x000fe200018f0eff */
[C---:B0-----:R-:W-:Y:S01]  /*41f0*/  IMAD R18, R3.reuse, 0x53, RZ ;  /* 0x0000005303127824 */ /* 0x041fe200078e02ff */
[----:B-1----:R-:W-:Y:S01]  /*4200*/  IADD3 R12, P6, R10, R16, RZ ;  /* 0x000000100a0c7210 */ /* 0x002fe20007fde0ff */
[----:B------:R-:W-:-:S03]  /*4210*/  IMAD R6, R3, 0x14e, RZ ;  /* 0x0000014e03067824 */ /* 0x000fc600078e02ff */
[----:B------:R-:W-:Y:S01]  /*4220*/  LEA.HI.X.SX32 R13, R18, R17, 0x1, P6 ;  /* 0x00000011120d7211 */ /* 0x000fe200030f0eff */
[----:B------:R-:W-:Y:S01]  /*4230*/  STL.64 [R1+0x8a8], R14 ;  /* 0x0008a80e01007387 */ /* 0x000fe20000100a00 */
[----:B------:R-:W-:-:S03]  /*4240*/  IADD3 R6, P1, R6, R16, RZ ;  /* 0x0000001006067210 */ /* 0x000fc60007f3e0ff */
[----:B------:R-:W-:Y:S04]  /*4250*/  STL.64 [R1+0x8a0], R20 ;  /* 0x0008a01401007387 */ /* 0x000fe80000100a00 */
[----:B------:R0:W-:Y:S01]  /*4260*/  STL.64 [R1+0xb28], R12 ;  /* 0x000b280c01007387 */ /* 0x0001e20000100a00 */
[----:B------:R-:W-:Y:S01]  /*4270*/  LEA.HI.X.SX32 R25, R10, R17, 0x1, P2 ;  /* 0x000000110a197211 */ /* 0x000fe200010f0eff */
[C---:B------:R-:W-:Y:S02]  /*4280*/  IMAD R11, R3.reuse, 0x2a, RZ ;  /* 0x0000002a030b7824 */ /* 0x040fe400078e02ff */
[C---:B0-----:R-:W-:Y:S02]  /*4290*/  IMAD R12, R3.reuse, 0xa7, RZ ;  /* 0x000000a7030c7824 */ /* 0x041fe400078e02ff */
[----:B------:R-:W-:-:S03]  /*42a0*/  IMAD R21, R3, 0xa8, RZ ;  /* 0x000000a803157824 */ /* 0x000fc600078e02ff */
[-C--:B------:R-:W-:Y:S01]  /*42b0*/  LEA.HI.X.SX32 R7, R12, R17.reuse, 0x1, P1 ;  /* 0x000000110c077211 */ /* 0x080fe200008f0eff */
[----:B------:R0:W-:Y:S01]  /*42c0*/  STL.64 [R1+0x898], R24 ;  /* 0x0008981801007387 */ /* 0x0001e20000100a00 */
[----:B------:R-:W-:Y:S01]  /*42d0*/  IMAD R10, R3, 0x15, RZ ;  /* 0x00000015030a7824 */ /* 0x000fe200078e02ff */
[-C--:B------:R-:W-:Y:S01]  /*42e0*/  IADD3 R26, P6, R11, R16.reuse, RZ ;  /* 0x000000100b1a7210 */ /* 0x080fe20007fde0ff */
[C---:B------:R-:W-:Y:S01]  /*42f0*/  IMAD R18, R3.reuse, 0x54, RZ ;  /* 0x0000005403127824 */ /* 0x040fe200078e02ff */
[----:B------:R1:W-:Y:S01]  /*4300*/  STL.64 [R1+0x890], R6 ;  /* 0x0008900601007387 */ /* 0x0003e20000100a00 */
[C---:B------:R-:W-:Y:S01]  /*4310*/  IMAD R20, R3.reuse, 0xaa, RZ ;  /* 0x000000aa03147824 */ /* 0x040fe200078e02ff */
[-C--:B------:R-:W-:Y:S01]  /*4320*/  LEA.HI.X.SX32 R27, R10, R17.reuse, 0x1, P6 ;  /* 0x000000110a1b7211 */ /* 0x080fe200030f0eff */
[----:B------:R-:W-:Y:S01]  /*4330*/  IMAD R8, R3, 0x152, RZ ;  /* 0x0000015203087824 */ /* 0x000fe200078e02ff */
[----:B------:R-:W-:Y:S02]  /*4340*/  LEA.HI.X.SX32 R23, R21, R17, 0x1, P5 ;  /* 0x0000001115177211 */ /* 0x000fe400028f0eff */
[----:B0-----:R-:W-:-:S02]  /*4350*/  IADD3 R24, P2, R18, R16, RZ ;  /* 0x0000001012187210 */ /* 0x001fc40007f5e0ff */
[----:B-1----:R-:W-:-:S04]  /*4360*/  IADD3 R6, P1, R21, R16, RZ ;  /* 0x0000001015067210 */ /* 0x002fc80007f3e0ff */
[-C--:B------:R-:W-:Y:S01]  /*4370*/  LEA.HI.X.SX32 R7, R18, R17.reuse, 0x1, P1 ;  /* 0x0000001112077211 */ /* 0x080fe200008f0eff */
[----:B------:R-:W-:Y:S01]  /*4380*/  STL.64 [R1+0xd18], R26 ;  /* 0x000d181a01007387 */ /* 0x000fe20000100a00 */
[-C--:B------:R-:W-:Y:S01]  /*4390*/  LEA.HI.X.SX32 R25, R11, R17.reuse, 0x1, P2 ;  /* 0x000000110b197211 */ /* 0x080fe200010f0eff */
[C---:B------:R-:W-:Y:S01]  /*43a0*/  IMAD R21, R3.reuse, 0x55, RZ ;  /* 0x0000005503157824 */ /* 0x040fe200078e02ff */
[-C--:B------:R-:W-:Y:S01]  /*43b0*/  IADD3 R18, P1, R20, R16.reuse, RZ ;  /* 0x0000001014127210 */ /* 0x080fe20007f3e0ff */
[C---:B------:R-:W-:Y:S01]  /*43c0*/  IMAD R14, R3.reuse, 0x154, RZ ;  /* 0x00000154030e7824 */ /* 0x040fe200078e02ff */
[----:B------:R0:W-:Y:S01]  /*43d0*/  STL.64 [R1+0xb20], R6 ;  /* 0x000b200601007387 */ /* 0x0001e20000100a00 */
[----:B------:R-:W-:Y:S01]  /*43e0*/  IMAD R12, R3, 0x156, RZ ;  /* 0x00000156030c7824 */ /* 0x000fe200078e02ff */
[-C--:B------:R-:W-:Y:S02]  /*43f0*/  IADD3 R8, P4, R8, R16.reuse, RZ ;  /* 0x0000001008087210 */ /* 0x080fe40007f9e0ff */
[----:B------:R-:W-:Y:S01]  /*4400*/  STL.64 [R1+0xc70], R24 ;  /* 0x000c701801007387 */ /* 0x000fe20000100a00 */
[----:B------:R-:W-:Y:S01]  /*4410*/  LEA.HI.X.SX32 R19, R21, R17, 0x1, P1 ;  /* 0x0000001115137211 */ /* 0x000fe200008f0eff */
[C---:B------:R-:W-:Y:S01]  /*4420*/  IMAD R21, R3.reuse, 0xab, RZ ;  /* 0x000000ab03157824 */ /* 0x040fe200078e02ff */
[----:B------:R-:W-:Y:S01]  /*4430*/  IADD3 R14, P3, R14, R16, RZ ;  /* 0x000000100e0e7210 */ /* 0x000fe20007f7e0ff */
[----:B------:R1:W-:Y:S01]  /*4440*/  STL.64 [R1+0x888], R22 ;  /* 0x0008881601007387 */ /* 0x0003e20000100a00 */
[----:B0-----:R-:W-:-:S02]  /*4450*/  IMAD R7, R3, 0x15a, RZ ;  /* 0x0000015a03077824 */ /* 0x001fc400078e02ff */
[----:B------:R-:W-:Y:S01]  /*4460*/  IMAD R6, R3, 0xa9, RZ ;  /* 0x000000a903067824 */ /* 0x000fe200078e02ff */
[----:B------:R-:W-:-:S04]  /*4470*/  IADD3 R12, P6, R12, R16, RZ ;  /* 0x000000100c0c7210 */ /* 0x000fc80007fde0ff */
[-C--:B------:R-:W-:Y:S02]  /*4480*/  LEA.HI.X.SX32 R9, R6, R17.reuse, 0x1, P4 ;  /* 0x0000001106097211 */ /* 0x080fe400020f0eff */
[----:B-1----:R-:W-:Y:S01]  /*4490*/  IADD3 R22, P5, R7, R16, RZ ;  /* 0x0000001007167210 */ /* 0x002fe20007fbe0ff */
[----:B------:R-:W-:Y:S01]  /*44a0*/  IMAD R7, R3, 0x15c, RZ ;  /* 0x0000015c03077824 */ /* 0x000fe200078e02ff */
[-C--:B------:R-:W-:Y:S01]  /*44b0*/  LEA.HI.X.SX32 R15, R20, R17.reuse, 0x1, P3 ;  /* 0x00000011140f7211 */ /* 0x080fe200018f0eff */
[----:B------:R0:W-:Y:S01]  /*44c0*/  STL.64 [R1+0x880], R8 ;  /* 0x0008800801007387 */ /* 0x0001e20000100a00 */
[----:B------:R-:W-:Y:S01]  /*44d0*/  LEA.HI.X.SX32 R13, R21, R17, 0x1, P6 ;  /* 0x00000011150d7211 */ /* 0x000fe200030f0eff */
[C---:B------:R-:W-:Y:S02]  /*44e0*/  IMAD R6, R3.reuse, 0x56, RZ ;  /* 0x0000005603067824 */ /* 0x040fe400078e02ff */
[----:B------:R1:W-:Y:S01]  /*44f0*/  STL.64 [R1+0xb18], R18 ;  /* 0x000b181201007387 */ /* 0x0003e20000100a00 */
[----:B------:R-:W-:-:S03]  /*4500*/  IMAD R10, R3, 0x158, RZ ;  /* 0x00000158030a7824 */ /* 0x000fc600078e02ff */
[----:B------:R3:W-:Y:S01]  /*4510*/  STL.64 [R1+0x878], R14 ;  /* 0x0008780e01007387 */ /* 0x0007e20000100a00 */
[-C--:B0-----:R-:W-:Y:S01]  /*4520*/  IADD3 R8, P4, R7, R16.reuse, RZ ;  /* 0x0000001007087210 */ /* 0x081fe20007f9e0ff */
[C---:B------:R-:W-:Y:S02]  /*4530*/  IMAD R7, R3.reuse, 0xac, RZ ;  /* 0x000000ac03077824 */ /* 0x040fe400078e02ff */
[----:B------:R0:W-:Y:S01]  /*4540*/  STL.64 [R1+0x870], R12 ;  /* 0x0008700c01007387 */ /* 0x0001e20000100a00 */
[----:B------:R-:W-:Y:S01]  /*4550*/  IMAD R20, R3, 0x15e, RZ ;  /* 0x0000015e03147824 */ /* 0x000fe200078e02ff */
[-C--:B-1----:R-:W-:Y:S02]  /*4560*/  IADD3 R18, P1, R6, R16.reuse, RZ ;  /* 0x0000001006127210 */ /* 0x082fe40007f3e0ff */
[-C--:B---3--:R-:W-:Y:S01]  /*4570*/  IADD3 R14, P3, R7, R16.reuse, RZ ;  /* 0x00000010070e7210 */ /* 0x088fe20007f7e0ff */
[----:B0-----:R-:W-:Y:S01]  /*4580*/  IMAD R13, R3, 0x2b, RZ ;  /* 0x0000002b030d7824 */ /* 0x001fe200078e02ff */
[----:B------:R-:W-:-:S02]  /*4590*/  IADD3 R10, P2, R10, R16, RZ ;  /* 0x000000100a0a7210 */ /* 0x000fc40007f5e0ff */
[----:B------:R-:W-:Y:S02]  /*45a0*/  IADD3 R24, P6, R20, R16, RZ ;  /* 0x0000001014187210 */ /* 0x000fe40007fde0ff */
[-C--:B------:R-:W-:Y:S01]  /*45b0*/  LEA.HI.X.SX32 R19, R13, R17.reuse, 0x1, P1 ;  /* 0x000000110d137211 */ /* 0x080fe200008f0eff */
[----:B------:R-:W-:Y:S01]  /*45c0*/  IMAD R20, R3, 0xae, RZ ;  /* 0x000000ae03147824 */ /* 0x000fe200078e02ff */
[-C--:B------:R-:W-:Y:S02]  /*45d0*/  LEA.HI.X.SX32 R15, R6, R17.reuse, 0x1, P3 ;  /* 0x00000011060f7211 */ /* 0x080fe400018f0eff */
[----:B------:R-:W-:Y:S01]  /*45e0*/  LEA.HI.X.SX32 R11, R7, R17, 0x1, P2 ;  /* 0x00000011070b7211 */ /* 0x000fe200010f0eff */
[----:B------:R0:W-:Y:S01]  /*45f0*/  STL.64 [R1+0xc68], R18 ;  /* 0x000c681201007387 */ /* 0x0001e20000100a00 */
[----:B------:R-:W-:-:S03]  /*4600*/  IMAD R7, R3, 0xad, RZ ;  /* 0x000000ad03077824 */ /* 0x000fc600078e02ff */
[----:B------:R1:W-:Y:S02]  /*4610*/  STL.64 [R1+0xb10], R14 ;  /* 0x000b100e01007387 */ /* 0x0003e40000100a00 */
[-C--:B------:R-:W-:Y:S01]  /*4620*/  LEA.HI.X.SX32 R23, R7, R17.reuse, 0x1, P5 ;  /* 0x0000001107177211 */ /* 0x080fe200028f0eff */
[----:B0-----:R-:W-:Y:S01]  /*4630*/  IMAD R19, R3, 0x57, RZ ;  /* 0x0000005703137824 */ /* 0x001fe200078e02ff */
[C---:B-1----:R-:W-:Y:S02]  /*4640*/  IADD3 R14, P3, R20.reuse, R16, RZ ;  /* 0x00000010140e7210 */ /* 0x042fe40007f7e0ff */
[-C--:B------:R-:W-:Y:S02]  /*4650*/  LEA.HI.X.SX32 R9, R20, R17.reuse, 0x1, P4 ;  /* 0x0000001114097211 */ /* 0x080fe400020f0eff */
[----:B------:R-:W-:Y:S01]  /*4660*/  LEA.HI.X.SX32 R15, R19, R17, 0x1, P3 ;  /* 0x00000011130f7211 */ /* 0x000fe200018f0eff */
[----:B------:R-:W-:Y:S01]  /*4670*/  STL.64 [R1+0x868], R10 ;  /* 0x0008680a01007387 */ /* 0x000fe20000100a00 */
[----:B------:R-:W-:-:S03]  /*4680*/  IMAD R18, R3, 0x16, RZ ;  /* 0x0000001603127824 */ /* 0x000fc600078e02ff */
[----:B------:R0:W-:Y:S04]  /*4690*/  STL.64 [R1+0x860], R22 ;  /* 0x0008601601007387 */ /* 0x0001e80000100a00 */
[----:B------:R1:W-:Y:S04]  /*46a0*/  STL.64 [R1+0xb08], R14 ;  /* 0x000b080e01007387 */ /* 0x0003e80000100a00 */
[----:B------:R3:W-:Y:S01]  /*46b0*/  STL.64 [R1+0x858], R8 ;  /* 0x0008580801007387 */ /* 0x0007e20000100a00 */
[C---:B0-----:R-:W-:Y:S02]  /*46c0*/  IMAD R22, R3.reuse, 0xaf, RZ ;  /* 0x000000af03167824 */ /* 0x041fe400078e02ff */
[C---:B------:R-:W-:Y:S01]  /*46d0*/  IMAD R19, R3.reuse, 0x2c, RZ ;  /* 0x0000002c03137824 */ /* 0x040fe200078e02ff */
[----:B-1----:R-:W-:Y:S01]  /*46e0*/  IADD3 R14, P3, R18, R16, RZ ;  /* 0x00000010120e7210 */ /* 0x002fe20007f7e0ff */
[C---:B---3--:R-:W-:Y:S01]  /*46f0*/  IMAD R8, R3.reuse, 0xb, RZ ;  /* 0x0000000b03087824 */ /* 0x048fe200078e02ff */
[----:B------:R-:W-:Y:S01]  /*4700*/  LEA.HI.X.SX32 R25, R22, R17, 0x1, P6 ;  /* 0x0000001116197211 */ /* 0x000fe200030f0eff */
[----:B------:R-:W-:-:S02]  /*4710*/  IMAD R9, R3, 0x58, RZ ;  /* 0x0000005803097824 */ /* 0x000fc400078e02ff */
[C---:B------:R-:W-:Y:S01]  /*4720*/  IMAD R23, R3.reuse, 0xb0, RZ ;  /* 0x000000b003177824 */ /* 0x040fe200078e02ff */
[-C--:B------:R-:W-:Y:S01]  /*4730*/  LEA.HI.X.SX32 R15, R8, R17.reuse, 0x1, P3 ;  /* 0x00000011080f7211 */ /* 0x080fe200018f0eff */
[----:B------:R-:W-:Y:S01]  /*4740*/  IMAD R12, R3, 0x160, RZ ;  /* 0x00000160030c7824 */ /* 0x000fe200078e02ff */
[-C--:B------:R-:W-:Y:S01]  /*4750*/  IADD3 R20, P4, R19, R16.reuse, RZ ;  /* 0x0000001013147210 */ /* 0x080fe20007f9e0ff */
[C---:B------:R-:W-:Y:S01]  /*4760*/  IMAD R6, R3.reuse, 0x162, RZ ;  /* 0x0000016203067824 */ /* 0x040fe200078e02ff */
[----:B------:R0:W-:Y:S01]  /*4770*/  STL.64 [R1+0x850], R24 ;  /* 0x0008501801007387 */ /* 0x0001e20000100a00 */
[C---:B------:R-:W-:Y:S01]  /*4780*/  IMAD R22, R3.reuse, 0xb1, RZ ;  /* 0x000000b103167824 */ /* 0x040fe200078e02ff */
[-C--:B------:R-:W-:Y:S02]  /*4790*/  IADD3 R12, P1, R12, R16.reuse, RZ ;  /* 0x000000100c0c7210 */ /* 0x080fe40007f3e0ff */
[----:B------:R1:W-:Y:S01]  /*47a0*/  STL.64 [R1+0xd68], R14 ;  /* 0x000d680e01007387 */ /* 0x0003e20000100a00 */
[----:B------:R-:W-:Y:S01]  /*47b0*/  LEA.HI.X.SX32 R21, R18, R17, 0x1, P4 ;  /* 0x0000001112157211 */ /* 0x000fe200020f0eff */
[----:B------:R-:W-:Y:S01]  /*47c0*/  IMAD R8, R3, 0x166, RZ ;  /* 0x0000016603087824 */ /* 0x000fe200078e02ff */
[----:B------:R-:W-:-:S02]  /*47d0*/  IADD3 R10, P2, R6, R16, RZ ;  /* 0x00000010060a7210 */ /* 0x000fc40007f5e0ff */
[-C--:B0-----:R-:W-:Y:S02]  /*47e0*/  IADD3 R24, P6, R9, R16.reuse, RZ ;  /* 0x0000001009187210 */ /* 0x081fe40007fde0ff */
[----:B-1----:R-:W-:Y:S02]  /*47f0*/  IADD3 R14, P3, R23, R16, RZ ;  /* 0x00000010170e7210 */ /* 0x002fe40007f7e0ff */
[-C--:B------:R-:W-:Y:S02]  /*4800*/  LEA.HI.X.SX32 R25, R19, R17.reuse, 0x1, P6 ;  /* 0x0000001113197211 */ /* 0x080fe400030f0eff */
[-C--:B------:R-:W-:Y:S01]  /*4810*/  LEA.HI.X.SX32 R15, R9, R17.reuse, 0x1, P3 ;  /* 0x00000011090f7211 */ /* 0x080fe200018f0eff */
[----:B------:R0:W-:Y:S01]  /*4820*/  STL.64 [R1+0xd10], R20 ;  /* 0x000d101401007387 */ /* 0x0001e20000100a00 */
[-C--:B------:R-:W-:Y:S01]  /*4830*/  LEA.HI.X.SX32 R13, R23, R17.reuse, 0x1, P1 ;  /* 0x00000011170d7211 */ /* 0x080fe200008f0eff */
[C---:B------:R-:W-:Y:S01]  /*4840*/  IMAD R9, R3.reuse, 0x16a, RZ ;  /* 0x0000016a03097824 */ /* 0x040fe200078e02ff */
[----:B------:R-:W-:Y:S01]  /*4850*/  LEA.HI.X.SX32 R11, R22, R17, 0x1, P2 ;  /* 0x00000011160b7211 */ /* 0x000fe200010f0eff */
[----:B------:R-:W-:Y:S01]  /*4860*/  STL.64 [R1+0xc60], R24 ;  /* 0x000c601801007387 */ /* 0x000fe20000100a00 */
[----:B------:R-:W-:-:S03]  /*4870*/  IMAD R6, R3, 0x164, RZ ;  /* 0x0000016403067824 */ /* 0x000fc600078e02ff */
[----:B------:R1:W-:Y:S01]  /*4880*/  STL.64 [R1+0xb00], R14 ;  /* 0x000b000e01007387 */ /* 0x0003e20000100a00 */
[-C--:B0-----:R-:W-:Y:S01]  /*4890*/  IADD3 R20, P4, R8, R16.reuse, RZ ;  /* 0x0000001008147210 */ /* 0x081fe20007f9e0ff */
[----:B------:R-:W-:Y:S02]  /*48a0*/  IMAD R8, R3, 0xb2, RZ ;  /* 0x000000b203087824 */ /* 0x000fe400078e02ff */
[----:B------:R0:W-:Y:S01]  /*48b0*/  STL.64 [R1+0x848], R12 ;  /* 0x0008480c01007387 */ /* 0x0001e20000100a00 */
[----:B------:R-:W-:-:S03]  /*48c0*/  IADD3 R6, P5, R6, R16, RZ ;  /* 0x0000001006067210 */ /* 0x000fc60007fbe0ff */
[----:B------:R3:W-:Y:S01]  /*48d0*/  STL.64 [R1+0x840], R10 ;  /* 0x0008400a01007387 */ /* 0x0007e20000100a00 */
[CC--:B-1----:R-:W-:Y:S02]  /*48e0*/  IADD3 R14, P3, R8.reuse, R16.reuse, RZ ;  /* 0x00000010080e7210 */ /* 0x0c2fe40007f7e0ff */
[-C--:B0-----:R-:W-:Y:S01]  /*48f0*/  IADD3 R12, P1, R9, R16.reuse, RZ ;  /* 0x00000010090c7210 */ /* 0x081fe20007f3e0ff */
[C---:B------:R-:W-:Y:S02]  /*4900*/  IMAD R9, R3.reuse, 0x16c, RZ ;  /* 0x0000016c03097824 */ /* 0x040fe400078e02ff */
[----:B---3--:R-:W-:Y:S01]  /*4910*/  IMAD R11, R3, 0x59, RZ ;  /* 0x00000059030b7824 */ /* 0x008fe200078e02ff */
[-C--:B------:R-:W-:Y:S02]  /*4920*/  LEA.HI.X.SX32 R7, R8, R17.reuse, 0x1, P5 ;  /* 0x0000001108077211 */ /* 0x080fe400028f0eff */
[----:B------:R-:W-:Y:S02]  /*4930*/  IADD3 R24, P2, R9, R16, RZ ;  /* 0x0000001009187210 */ /* 0x000fe40007f5e0ff */
[----:B------:R-:W-:Y:S01]  /*4940*/  LEA.HI.X.SX32 R15, R11, R17, 0x1, P3 ;  /* 0x000000110b0f7211 */ /* 0x000fe200018f0eff */
[----:B------:R-:W-:-:S02]  /*4950*/  IMAD R9, R3, 0xb4, RZ ;  /* 0x000000b403097824 */ /* 0x000fc400078e02ff */
[C---:B------:R-:W-:Y:S02]  /*4960*/  IMAD R11, R3.reuse, 0xb3, RZ ;  /* 0x000000b3030b7824 */ /* 0x040fe400078e02ff */
[C---:B------:R-:W-:Y:S01]  /*4970*/  IMAD R10, R3.reuse, 0x5a, RZ ;  /* 0x0000005a030a7824 */ /* 0x040fe200078e02ff */
[----:B------:R0:W-:Y:S01]  /*4980*/  STL.64 [R1+0xaf8], R14 ;  /* 0x000af80e01007387 */ /* 0x0001e20000100a00 */
[----:B------:R-:W-:Y:S01]  /*4990*/  IMAD R18, R3, 0x168, RZ ;  /* 0x0000016803127824 */ /* 0x000fe200078e02ff */
[----:B------:R-:W-:Y:S01]  /*49a0*/  LEA.HI.X.SX32 R21, R11, R17, 0x1, P4 ;  /* 0x000000110b157211 */ /* 0x000fe200020f0eff */
[C---:B------:R-:W-:Y:S01]  /*49b0*/  IMAD R22, R3.reuse, 0x2d, RZ ;  /* 0x0000002d03167824 */ /* 0x040fe200078e02ff */
[----:B------:R1:W-:Y:S01]  /*49c0*/  STL.64 [R1+0x838], R6 ;  /* 0x0008380601007387 */ /* 0x0003e20000100a00 */
[----:B------:R-:W-:Y:S01]  /*49d0*/  IMAD R8, R3, 0x16e, RZ ;  /* 0x0000016e03087824 */ /* 0x000fe200078e02ff */
[-C--:B------:R-:W-:Y:S02]  /*49e0*/  IADD3 R18, P6, R18, R16.reuse, RZ ;  /* 0x0000001012127210 */ /* 0x080fe40007fde0ff */
[----:B------:R3:W-:Y:S01]  /*49f0*/  STL.64 [R1+0x830], R20 ;  /* 0x0008301401007387 */ /* 0x0007e20000100a00 */
[----:B0-----:R-:W-:-:S02]  /*4a00*/  IADD3 R14, P3, R10, R16, RZ ;  /* 0x000000100a0e7210 */ /* 0x001fc40007f7e0ff */
[-C--:B-1----:R-:W-:Y:S02]  /*4a10*/  IADD3 R6, P5, R9, R16.reuse, RZ ;  /* 0x0000001009067210 */ /* 0x082fe40007fbe0ff */
[-C--:B------:R-:W-:Y:S02]  /*4a20*/  LEA.HI.X.SX32 R15, R22, R17.reuse, 0x1, P3 ;  /* 0x00000011160f7211 */ /* 0x080fe400018f0eff */
[-C--:B------:R-:W-:Y:S01]  /*4a30*/  LEA.HI.X.SX32 R7, R10, R17.reuse, 0x1, P5 ;  /* 0x000000110a077211 */ /* 0x080fe200028f0eff */
[C---:B------:R-:W-:Y:S01]  /*4a40*/  IMAD R10, R3.reuse, 0x172, RZ ;  /* 0x00000172030a7824 */ /* 0x040fe200078e02ff */
[-C--:B---3--:R-:W-:Y:S01]  /*4a50*/  IADD3 R20, P4, R8, R16.reuse, RZ ;  /* 0x0000001008147210 */ /* 0x088fe20007f9e0ff */
[----:B------:R-:W-:Y:S01]  /*4a60*/  IMAD R8, R3, 0xb6, RZ ;  /* 0x000000b603087824 */ /* 0x000fe200078e02ff */
[-C--:B------:R-:W-:Y:S01]  /*4a70*/  LEA.HI.X.SX32 R19, R9, R17.reuse, 0x1, P6 ;  /* 0x0000001109137211 */ /* 0x080fe200030f0eff */
[----:B------:R-:W-:Y:S01]  /*4a80*/  STL.64 [R1+0xc58], R14 ;  /* 0x000c580e01007387 */ /* 0x000fe20000100a00 */
[C---:B------:R-:W-:Y:S01]  /*4a90*/  IMAD R9, R3.reuse, 0xb5, RZ ;  /* 0x000000b503097824 */ /* 0x040fe200078e02ff */
[----:B------:R-:W-:Y:S01]  /*4aa0*/  IADD3 R22, P6, R10, R16, RZ ;  /* 0x000000100a167210 */ /* 0x000fe20007fde0ff */
[C---:B------:R-:W-:Y:S01]  /*4ab0*/  IMAD R10, R3.reuse, 0x5b, RZ ;  /* 0x0000005b030a7824 */ /* 0x040fe200078e02ff */
[----:B------:R0:W-:Y:S01]  /*4ac0*/  STL.64 [R1+0xaf0], R6 ;  /* 0x000af00601007387 */ /* 0x0001e20000100a00 */
[----:B------:R-:W-:Y:S01]  /*4ad0*/  IMAD R11, R3, 0x170, RZ ;  /* 0x00000170030b7824 */ /* 0x000fe200078e02ff */
[----:B------:R-:W-:-:S02]  /*4ae0*/  LEA.HI.X.SX32 R13, R9, R17, 0x1, P1 ;  /* 0x00000011090d7211 */ /* 0x000fc400008f0eff */
[----:B------:R-:W-:Y:S01]  /*4af0*/  STL.64 [R1+0x828], R18 ;  /* 0x0008281201007387 */ /* 0x000fe20000100a00 */
[----:B0-----:R-:W-:-:S04]  /*4b00*/  IADD3 R6, P5, R8, R16, RZ ;  /* 0x0000001008067210 */ /* 0x001fc80007fbe0ff */
[-C--:B------:R-:W-:Y:S01]  /*4b10*/  LEA.HI.X.SX32 R7, R10, R17.reuse, 0x1, P5 ;  /* 0x000000110a077211 */ /* 0x080fe200028f0eff */
[----:B------:R-:W-:Y:S01]  /*4b20*/  STL.64 [R1+0x820], R12 ;  /* 0x0008200c01007387 */ /* 0x000fe20000100a00 */
[-C--:B------:R-:W-:Y:S01]  /*4b30*/  IADD3 R14, P3, R11, R16.reuse, RZ ;  /* 0x000000100b0e7210 */ /* 0x080fe20007f7e0ff */
[C---:B------:R-:W-:Y:S02]  /*4b40*/  IMAD R11, R3.reuse, 0x174, RZ ;  /* 0x00000174030b7824 */ /* 0x040fe400078e02ff */
[----:B------:R0:W-:Y:S01]  /*4b50*/  STL.64 [R1+0xae8], R6 ;  /* 0x000ae80601007387 */ /* 0x0001e20000100a00 */
[----:B------:R-:W-:Y:S01]  /*4b60*/  LEA.HI.X.SX32 R25, R8, R17, 0x1, P2 ;  /* 0x0000001108197211 */ /* 0x000fe200010f0eff */
[C---:B------:R-:W-:Y:S02]  /*4b70*/  IMAD R9, R3.reuse, 0x2e, RZ ;  /* 0x0000002e03097824 */ /* 0x040fe400078e02ff */
[----:B0-----:R-:W-:Y:S01]  /*4b80*/  IMAD R7, R3, 0xb7, RZ ;  /* 0x000000b703077824 */ /* 0x001fe200078e02ff */
[----:B------:R-:W-:Y:S01]  /*4b90*/  IADD3 R12, P1, R11, R16, RZ ;  /* 0x000000100b0c7210 */ /* 0x000fe20007f3e0ff */
[----:B------:R-:W-:-:S03]  /*4ba0*/  IMAD R11, R3, 0xb8, RZ ;  /* 0x000000b8030b7824 */ /* 0x000fc600078e02ff */
[-C--:B------:R-:W-:Y:S01]  /*4bb0*/  LEA.HI.X.SX32 R21, R7, R17.reuse, 0x1, P4 ;  /* 0x0000001107157211 */ /* 0x080fe200020f0eff */
[C---:B------:R-:W-:Y:S01]  /*4bc0*/  IMAD R6, R3.reuse, 0x5c, RZ ;  /* 0x0000005c03067824 */ /* 0x040fe200078e02ff */
[----:B------:R0:W-:Y:S01]  /*4bd0*/  STL.64 [R1+0x818], R24 ;  /* 0x0008181801007387 */ /* 0x0001e20000100a00 */
[----:B------:R-:W-:Y:S01]  /*4be0*/  IMAD R8, R3, 0x17, RZ ;  /* 0x0000001703087824 */ /* 0x000fe200078e02ff */
[-C--:B------:R-:W-:Y:S02]  /*4bf0*/  IADD3 R18, P5, R9, R16.reuse, RZ ;  /* 0x0000001009127210 */ /* 0x080fe40007fbe0ff */
[----:B------:R1:W-:Y:S01]  /*4c00*/  STL.64 [R1+0x810], R20 ;  /* 0x0008101401007387 */ /* 0x0003e20000100a00 */
[----:B------:R-:W-:Y:S01]  /*4c10*/  IMAD R7, R3, 0x176, RZ ;  /* 0x0000017603077824 */ /* 0x000fe200078e02ff */
[----:B------:R-:W-:Y:S02]  /*4c20*/  LEA.HI.X.SX32 R19, R8, R17, 0x1, P5 ;  /* 0x0000001108137211 */ /* 0x000fe400028f0eff */
[----:B0-----:R-:W-:-:S02]  /*4c30*/  IADD3 R24, P2, R6, R16, RZ ;  /* 0x0000001006187210 */ /* 0x001fc40007f5e0ff */
[----:B-1----:R-:W-:-:S04]  /*4c40*/  IADD3 R20, P4, R11, R16, RZ ;  /* 0x000000100b147210 */ /* 0x002fc80007f9e0ff */
[-C--:B------:R-:W-:Y:S01]  /*4c50*/  LEA.HI.X.SX32 R21, R6, R17.reuse, 0x1, P4 ;  /* 0x0000001106157211 */ /* 0x080fe200020f0eff */
[----:B------:R-:W-:Y:S01]  /*4c60*/  IMAD R6, R3, 0xb9, RZ ;  /* 0x000000b903067824 */ /* 0x000fe200078e02ff */
[-C--:B------:R-:W-:Y:S01]  /*4c70*/  LEA.HI.X.SX32 R25, R9, R17.reuse, 0x1, P2 ;  /* 0x0000001109197211 */ /* 0x080fe200010f0eff */
[----:B------:R0:W-:Y:S01]  /*4c80*/  STL.64 [R1+0xd08], R18 ;  /* 0x000d081201007387 */ /* 0x0001e20000100a00 */
[-C--:B------:R-:W-:Y:S02]  /*4c90*/  LEA.HI.X.SX32 R15, R11, R17.reuse, 0x1, P3 ;  /* 0x000000110b0f7211 */ /* 0x080fe400018f0eff */
[----:B------:R-:W-:Y:S01]  /*4ca0*/  LEA.HI.X.SX32 R23, R6, R17, 0x1, P6 ;  /* 0x0000001106177211 */ /* 0x000fe200030f0eff */
[----:B------:R-:W-:Y:S04]  /*4cb0*/  STL.64 [R1+0xc50], R24 ;  /* 0x000c501801007387 */ /* 0x000fe80000100a00 */
[----:B------:R1:W-:Y:S01]  /*4cc0*/  STL.64 [R1+0xae0], R20 ;  /* 0x000ae01401007387 */ /* 0x0003e20000100a00 */
[----:B0-----:R-:W-:Y:S01]  /*4cd0*/  IADD3 R18, P5, R7, R16, RZ ;  /* 0x0000001007127210 */ /* 0x001fe20007fbe0ff */
[----:B------:R-:W-:-:S02]  /*4ce0*/  IMAD R7, R3, 0xba, RZ ;  /* 0x000000ba03077824 */ /* 0x000fc400078e02ff */
[----:B------:R-:W-:Y:S04]  /*4cf0*/  STL.64 [R1+0x808], R14 ;  /* 0x0008080e01007387 */ /* 0x000fe80000100a00 */
[----:B------:R0:W-:Y:S01]  /*4d00*/  STL.64 [R1+0x800], R22 ;  /* 0x0008001601007387 */ /* 0x0001e20000100a00 */
[----:B-1----:R-:W-:Y:S01]  /*4d10*/  IADD3 R20, P4, R7, R16, RZ ;  /* 0x0000001007147210 */ /* 0x002fe20007f9e0ff */
[----:B0-----:R-:W-:-:S05]  /*4d20*/  IMAD R23, R3, 0x5d, RZ ;  /* 0x0000005d03177824 */ /* 0x001fca00078e02ff */
[----:B------:R-:W-:-:S05]  /*4d30*/  LEA.HI.X.SX32 R21, R23, R17, 0x1, P4 ;  /* 0x0000001117157211 */ /* 0x000fca00020f0eff */
[----:B------:R0:W-:Y:S01]  /*4d40*/  STL.64 [R1+0xad8], R20 ;  /* 0x000ad81401007387 */ /* 0x0001e20000100a00 */
[-C--:B------:R-:W-:Y:S01]  /*4d50*/  LEA.HI.X.SX32 R13, R7, R17.reuse, 0x1, P1 ;  /* 0x00000011070d7211 */ /* 0x080fe200008f0eff */
[C---:B------:R-:W-:Y:S02]  /*4d60*/  IMAD R6, R3.reuse, 0x5e, RZ ;  /* 0x0000005e03067824 */ /* 0x040fe400078e02ff */
[C---:B------:R-:W-:Y:S02]  /*4d70*/  IMAD R22, R3.reuse, 0xbc, RZ ;  /* 0x000000bc03167824 */ /* 0x040fe400078e02ff */
[C---:B0-----:R-:W-:Y:S01]  /*4d80*/  IMAD R20, R3.reuse, 0xbb, RZ ;  /* 0x000000bb03147824 */ /* 0x041fe200078e02ff */
[----:B------:R0:W-:Y:S04]  /*4d90*/  STL.64 [R1+0x7f8], R12 ;  /* 0x0007f80c01007387 */ /* 0x0001e80000100a00 */
[----:B------:R-:W-:Y:S01]  /*4da0*/  LEA.HI.X.SX32 R19, R20, R17, 0x1, P5 ;  /* 0x0000001114137211 */ /* 0x000fe200028f0eff */
[----:B------:R-:W-:Y:S01]  /*4db0*/  IMAD R8, R3, 0x178, RZ ;  /* 0x0000017803087824 */ /* 0x000fe200078e02ff */
[----:B------:R-:W-:-:S03]  /*4dc0*/  IADD3 R24, P4, R6, R16, RZ ;  /* 0x0000001006187210 */ /* 0x000fc60007f9e0ff */
[----:B------:R1:W-:Y:S01]  /*4dd0*/  STL.64 [R1+0x7f0], R18 ;  /* 0x0007f01201007387 */ /* 0x0003e20000100a00 */
[-C--:B------:R-:W-:Y:S02]  /*4de0*/  IADD3 R8, P2, R8, R16.reuse, RZ ;  /* 0x0000001008087210 */ /* 0x080fe40007f5e0ff */
[----:B0-----:R-:W-:Y:S01]  /*4df0*/  IADD3 R12, P1, R22, R16, RZ ;  /* 0x00000010160c7210 */ /* 0x001fe20007f3e0ff */
[C---:B------:R-:W-:Y:S02]  /*4e00*/  IMAD R7, R3.reuse, 0x17e, RZ ;  /* 0x0000017e03077824 */ /* 0x040fe400078e02ff */
[C---:B------:R-:W-:Y:S02]  /*4e10*/  IMAD R10, R3.reuse, 0x17a, RZ ;  /* 0x0000017a030a7824 */ /* 0x040fe400078e02ff */
[C---:B-1----:R-:W-:Y:S01]  /*4e20*/  IMAD R19, R3.reuse, 0x2f, RZ ;  /* 0x0000002f03137824 */ /* 0x042fe200078e02ff */
[-C--:B------:R-:W-:Y:S01]  /*4e30*/  LEA.HI.X.SX32 R13, R6, R17.reuse, 0x1, P1 ;  /* 0x00000011060d7211 */ /* 0x080fe200008f0eff */
[----:B------:R-:W-:Y:S01]  /*4e40*/  IMAD R6, R3, 0x182, RZ ;  /* 0x0000018203067824 */ /* 0x000fe200078e02ff */
[----:B------:R-:W-:-:S02]  /*4e50*/  LEA.HI.X.SX32 R9, R22, R17, 0x1, P2 ;  /* 0x0000001116097211 */ /* 0x000fc400010f0eff */
[----:B------:R-:W-:Y:S02]  /*4e60*/  LEA.HI.X.SX32 R25, R19, R17, 0x1, P4 ;  /* 0x0000001113197211 */ /* 0x000fe400020f0eff */
[-C--:B------:R-:W-:Y:S01]  /*4e70*/  IADD3 R20, P5, R7, R16.reuse, RZ ;  /* 0x0000001007147210 */ /* 0x080fe20007fbe0ff */
[C---:B------:R-:W-:Y:S01]  /*4e80*/  IMAD R7, R3.reuse, 0xbe, RZ ;  /* 0x000000be03077824 */ /* 0x040fe200078e02ff */
[-C--:B------:R-:W-:Y:S01]  /*4e90*/  IADD3 R14, P3, R10, R16.reuse, RZ ;  /* 0x000000100a0e7210 */ /* 0x080fe20007f7e0ff */
[----:B------:R-:W-:Y:S01]  /*4ea0*/  STL.64 [R1+0xc48], R24 ;  /* 0x000c481801007387 */ /* 0x000fe20000100a00 */
[C---:B------:R-:W-:Y:S01]  /*4eb0*/  IMAD R10, R3.reuse, 0x17c, RZ ;  /* 0x0000017c030a7824 */ /* 0x040fe200078e02ff */
[----:B------:R-:W-:Y:S02]  /*4ec0*/  IADD3 R22, P2, R6, R16, RZ ;  /* 0x0000001006167210 */ /* 0x000fe40007f5e0ff */
[----:B------:R0:W-:Y:S01]  /*4ed0*/  STL.64 [R1+0xad0], R12 ;  /* 0x000ad00c01007387 */ /* 0x0001e20000100a00 */
[----:B------:R-:W-:-:S03]  /*4ee0*/  IMAD R6, R3, 0x5f, RZ ;  /* 0x0000005f03067824 */ /* 0x000fc600078e02ff */
[----:B------:R1:W-:Y:S01]  /*4ef0*/  STL.64 [R1+0x7e8], R8 ;  /* 0x0007e80801007387 */ /* 0x0003e20000100a00 */
[-C--:B------:R-:W-:Y:S02]  /*4f00*/  IADD3 R10, P6, R10, R16.reuse, RZ ;  /* 0x000000100a0a7210 */ /* 0x080fe40007fde0ff */
[----:B0-----:R-:W-:Y:S01]  /*4f10*/  IADD3 R12, P1, R7, R16, RZ ;  /* 0x00000010070c7210 */ /* 0x001fe20007f3e0ff */
[----:B-1----:R-:W-:-:S03]  /*4f20*/  IMAD R9, R3, 0xbd, RZ ;  /* 0x000000bd03097824 */ /* 0x002fc600078e02ff */
[-C--:B------:R-:W-:Y:S02]  /*4f30*/  LEA.HI.X.SX32 R13, R6, R17.reuse, 0x1, P1 ;  /* 0x00000011060d7211 */ /* 0x080fe400008f0eff */
[-C--:B------:R-:W-:Y:S02]  /*4f40*/  LEA.HI.X.SX32 R11, R7, R17.reuse, 0x1, P6 ;  /* 0x00000011070b7211 */ /* 0x080fe400030f0eff */
[----:B------:R-:W-:-:S05]  /*4f50*/  LEA.HI.X.SX32 R15, R9, R17, 0x1, P3 ;  /* 0x00000011090f7211 */ /* 0x000fca00018f0eff */
[----:B------:R-:W-:Y:S04]  /*4f60*/  STL.64 [R1+0x7e0], R14 ;  /* 0x0007e00e01007387 */ /* 0x000fe80000100a00 */
[----:B------:R-:W-:Y:S01]  /*4f70*/  STL.64 [R1+0xac8], R12 ;  /* 0x000ac80c01007387 */ /* 0x000fe20000100a00 */
[----:B------:R-:W-:-:S03]  /*4f80*/  IMAD R25, R3, 0x6, RZ ;  /* 0x0000000603197824 */ /* 0x000fc600078e02ff */
[----:B------:R0:W-:Y:S01]  /*4f90*/  STL.64 [R1+0x7d8], R10 ;  /* 0x0007d80a01007387 */ /* 0x0001e20000100a00 */
[C---:B------:R-:W-:Y:S02]  /*4fa0*/  IMAD R6, R3.reuse, 0xc, RZ ;  /* 0x0000000c03067824 */ /* 0x040fe400078e02ff */
[C---:B------:R-:W-:Y:S02]  /*4fb0*/  IMAD R7, R3.reuse, 0x3, RZ ;  /* 0x0000000303077824 */ /* 0x040fe400078e02ff */
[----:B0-----:R-:W-:Y:S01]  /*4fc0*/  IMAD R11, R3, 0xbf, RZ ;  /* 0x000000bf030b7824 */ /* 0x001fe200078e02ff */
[----:B------:R-:W-:Y:S01]  /*4fd0*/  IADD3 R12, P1, R25, R16, RZ ;  /* 0x00000010190c7210 */ /* 0x000fe20007f3e0ff */
[----:B------:R-:W-:-:S03]  /*4fe0*/  IMAD R10, R3, 0x18, RZ ;  /* 0x00000018030a7824 */ /* 0x000fc600078e02ff */
[-C--:B------:R-:W-:Y:S02]  /*4ff0*/  LEA.HI.X.SX32 R21, R11, R17.reuse, 0x1, P5 ;  /* 0x000000110b157211 */ /* 0x080fe400028f0eff */
[-C--:B------:R-:W-:Y:S01]  /*5000*/  IADD3 R14, P6, R6, R16.reuse, RZ ;  /* 0x00000010060e7210 */ /* 0x080fe20007fde0ff */
[----:B------:R-:W-:Y:S01]  /*5010*/  IMAD R24, R3, 0x30, RZ ;  /* 0x0000003003187824 */ /* 0x000fe200078e02ff */
[-C--:B------:R-:W-:Y:S01]  /*5020*/  LEA.HI.X.SX32 R13, R7, R17.reuse, 0x1, P1 ;  /* 0x00000011070d7211 */ /* 0x080fe200008f0eff */
[----:B------:R0:W-:Y:S01]  /*5030*/  STL.64 [R1+0x7d0], R20 ;  /* 0x0007d01401007387 */ /* 0x0001e20000100a00 */
[----:B------:R-:W-:Y:S01]  /*5040*/  LEA.HI.X.SX32 R15, R25, R17, 0x1, P6 ;  /* 0x00000011190f7211 */ /* 0x000fe200030f0eff */
[C---:B------:R-:W-:Y:S02]  /*5050*/  IMAD R7, R3.reuse, 0x60, RZ ;  /* 0x0000006003077824 */ /* 0x040fe400078e02ff */
[----:B------:R1:W-:Y:S01]  /*5060*/  STL.64 [R1+0xda8], R12 ;  /* 0x000da80c01007387 */ /* 0x0003e20000100a00 */
[----:B------:R-:W-:Y:S01]  /*5070*/  IMAD R11, R3, 0xc0, RZ ;  /* 0x000000c0030b7824 */ /* 0x000fe200078e02ff */
[----:B0-----:R-:W-:-:S04]  /*5080*/  IADD3 R20, P5, R10, R16, RZ ;  /* 0x000000100a147210 */ /* 0x001fc80007fbe0ff */
[-C--:B------:R-:W-:Y:S02]  /*5090*/  LEA.HI.X.SX32 R21, R6, R17.reuse, 0x1, P5 ;  /* 0x0000001106157211 */ /* 0x080fe400028f0eff */
[-C--:B-1----:R-:W-:Y:S01]  /*50a0*/  IADD3 R12, P1, R24, R16.reuse, RZ ;  /* 0x00000010180c7210 */ /* 0x082fe20007f3e0ff */
[----:B------:R0:W-:Y:S01]  /*50b0*/  STL.64 [R1+0xd90], R14 ;  /* 0x000d900e01007387 */ /* 0x0001e20000100a00 */
[C---:B------:R-:W-:Y:S02]  /*50c0*/  IMAD R18, R3.reuse, 0x180, RZ ;  /* 0x0000018003127824 */ /* 0x040fe400078e02ff */
[----:B------:R-:W-:Y:S01]  /*50d0*/  LEA.HI.X.SX32 R13, R10, R17, 0x1, P1 ;  /* 0x000000110a0d7211 */ /* 0x000fe200008f0eff */
[----:B------:R1:W-:Y:S01]  /*50e0*/  STL.64 [R1+0xd60], R20 ;  /* 0x000d601401007387 */ /* 0x0003e20000100a00 */
[C---:B------:R-:W-:Y:S01]  /*50f0*/  IMAD R6, R3.reuse, 0x186, RZ ;  /* 0x0000018603067824 */ /* 0x040fe200078e02ff */
[-C--:B------:R-:W-:Y:S01]  /*5100*/  IADD3 R18, P4, R18, R16.reuse, RZ ;  /* 0x0000001012127210 */ /* 0x080fe20007f9e0ff */
[----:B------:R-:W-:Y:S01]  /*5110*/  IMAD R10, R3, 0x188, RZ ;  /* 0x00000188030a7824 */ /* 0x000fe200078e02ff */
[----:B0-----:R-:W-:-:S02]  /*5120*/  IADD3 R14, P6, R7, R16, RZ ;  /* 0x00000010070e7210 */ /* 0x001fc40007fde0ff */
[-C--:B-1----:R-:W-:Y:S01]  /*5130*/  IADD3 R20, P5, R11, R16.reuse, RZ ;  /* 0x000000100b147210 */ /* 0x082fe20007fbe0ff */
[----:B------:R0:W-:Y:S01]  /*5140*/  STL.64 [R1+0xd00], R12 ;  /* 0x000d000c01007387 */ /* 0x0001e20000100a00 */
[-C--:B------:R-:W-:Y:S02]  /*5150*/  LEA.HI.X.SX32 R15, R24, R17.reuse, 0x1, P6 ;  /* 0x00000011180f7211 */ /* 0x080fe400030f0eff */
[-C--:B------:R-:W-:Y:S01]  /*5160*/  LEA.HI.X.SX32 R21, R7, R17.reuse, 0x1, P5 ;  /* 0x0000001107157211 */ /* 0x080fe200028f0eff */
[C---:B------:R-:W-:Y:S02]  /*5170*/  IMAD R7, R3.reuse, 0xc1, RZ ;  /* 0x000000c103077824 */ /* 0x040fe400078e02ff */
[----:B------:R-:W-:Y:S01]  /*5180*/  IMAD R8, R3, 0x184, RZ ;  /* 0x0000018403087824 */ /* 0x000fe200078e02ff */
[----:B------:R1:W-:Y:S01]  /*5190*/  STL.64 [R1+0xc40], R14 ;  /* 0x000c400e01007387 */ /* 0x0003e20000100a00 */
[-C--:B------:R-:W-:Y:S02]  /*51a0*/  LEA.HI.X.SX32 R19, R11, R17.reuse, 0x1, P4 ;  /* 0x000000110b137211 */ /* 0x080fe400020f0eff */
[-C--:B0-----:R-:W-:Y:S01]  /*51b0*/  IADD3 R12, P1, R6, R16.reuse, RZ ;  /* 0x00000010060c7210 */ /* 0x081fe20007f3e0ff */
[----:B------:R-:W-:Y:S01]  /*51c0*/  IMAD R6, R3, 0xc2, RZ ;  /* 0x000000c203067824 */ /* 0x000fe200078e02ff */
[----:B------:R-:W-:Y:S01]  /*51d0*/  LEA.HI.X.SX32 R23, R7, R17, 0x1, P2 ;  /* 0x0000001107177211 */ /* 0x000fe200010f0eff */
[----:B------:R0:W-:Y:S01]  /*51e0*/  STL.64 [R1+0xac0], R20 ;  /* 0x000ac01401007387 */ /* 0x0001e20000100a00 */
[C---:B------:R-:W-:Y:S01]  /*51f0*/  IMAD R7, R3.reuse, 0x61, RZ ;  /* 0x0000006103077824 */ /* 0x040fe200078e02ff */
[-C--:B-1----:R-:W-:Y:S01]  /*5200*/  IADD3 R14, P6, R10, R16.reuse, RZ ;  /* 0x000000100a0e7210 */ /* 0x082fe20007fde0ff */
[C---:B------:R-:W-:Y:S01]  /*5210*/  IMAD R10, R3.reuse, 0x18a, RZ ;  /* 0x0000018a030a7824 */ /* 0x040fe200078e02ff */
[-C--:B------:R-:W-:Y:S01]  /*5220*/  IADD3 R8, P3, R8, R16.reuse, RZ ;  /* 0x0000001008087210 */ /* 0x080fe20007f7e0ff */
[----:B------:R-:W-:Y:S01]  /*5230*/  IMAD R11, R3, 0x18c, RZ ;  /* 0x0000018c030b7824 */ /* 0x000fe200078e02ff */
[----:B------:R1:W-:Y:S01]  /*5240*/  STL.64 [R1+0x7c8], R18 ;  /* 0x0007c81201007387 */ /* 0x0003e20000100a00 */
[----:B0-----:R-:W-:-:S03]  /*5250*/  IADD3 R20, P5, R6, R16, RZ ;  /* 0x0000001006147210 */ /* 0x001fc60007fbe0ff */
[-C--:B------:R-:W-:Y:S02]  /*5260*/  IADD3 R24, P2, R11, R16.reuse, RZ ;  /* 0x000000100b187210 */ /* 0x080fe40007f5e0ff */
[-C--:B------:R-:W-:Y:S01]  /*5270*/  LEA.HI.X.SX32 R21, R7, R17.reuse, 0x1, P5 ;  /* 0x0000001107157211 */ /* 0x080fe200028f0eff */
[C---:B------:R-:W-:Y:S01]  /*5280*/  IMAD R11, R3.reuse, 0xc4, RZ ;  /* 0x000000c4030b7824 */ /* 0x040fe200078e02ff */
[----:B------:R-:W-:Y:S02]  /*5290*/  LEA.HI.X.SX32 R9, R6, R17, 0x1, P3 ;  /* 0x0000001106097211 */ /* 0x000fe400018f0eff */
[----:B-1----:R-:W-:Y:S01]  /*52a0*/  IADD3 R18, P4, R10, R16, RZ ;  /* 0x000000100a127210 */ /* 0x002fe20007f9e0ff */
[C---:B------:R-:W-:Y:S01]  /*52b0*/  IMAD R10, R3.reuse, 0x62, RZ ;  /* 0x00000062030a7824 */ /* 0x040fe200078e02ff */
[----:B------:R0:W-:Y:S01]  /*52c0*/  STL.64 [R1+0x7c0], R22 ;  /* 0x0007c01601007387 */ /* 0x0001e20000100a00 */
[----:B------:R-:W-:-:S03]  /*52d0*/  IMAD R7, R3, 0xc3, RZ ;  /* 0x000000c303077824 */ /* 0x000fc600078e02ff */
[----:B------:R1:W-:Y:S02]  /*52e0*/  STL.64 [R1+0xab8], R20 ;  /* 0x000ab81401007387 */ /* 0x0003e40000100a00 */
[-C--:B------:R-:W-:Y:S02]  /*52f0*/  LEA.HI.X.SX32 R13, R7, R17.reuse, 0x1, P1 ;  /* 0x00000011070d7211 */ /* 0x080fe400008f0eff */
[----:B------:R3:W-:Y:S01]  /*5300*/  STL.64 [R1+0x7b8], R8 ;  /* 0x0007b80801007387 */ /* 0x0007e20000100a00 */
[----:B0-----:R-:W-:Y:S01]  /*5310*/  IMAD R22, R3, 0x31, RZ ;  /* 0x0000003103167824 */ /* 0x001fe200078e02ff */
[-C--:B-1----:R-:W-:Y:S02]  /*5320*/  IADD3 R20, P5, R10, R16.reuse, RZ ;  /* 0x000000100a147210 */ /* 0x082fe40007fbe0ff */
[----:B---3--:R-:W-:Y:S02]  /*5330*/  IADD3 R8, P3, R11, R16, RZ ;  /* 0x000000100b087210 */ /* 0x008fe40007f7e0ff */
[----:B------:R-:W-:-:S02]  /*5340*/  LEA.HI.X.SX32 R21, R22, R17, 0x1, P5 ;  /* 0x0000001116157211 */ /* 0x000fc400028f0eff */
[-C--:B------:R-:W-:Y:S01]  /*5350*/  LEA.HI.X.SX32 R9, R10, R17.reuse, 0x1, P3 ;  /* 0x000000110a097211 */ /* 0x080fe200018f0eff */
[----:B------:R0:W-:Y:S01]  /*5360*/  STL.64 [R1+0x7b0], R12 ;  /* 0x0007b00c01007387 */ /* 0x0001e20000100a00 */
[----:B------:R-:W-:Y:S01]  /*5370*/  LEA.HI.X.SX32 R15, R11, R17, 0x1, P6 ;  /* 0x000000110b0f7211 */ /* 0x000fe200030f0eff */
[C---:B------:R-:W-:Y:S02]  /*5380*/  IMAD R11, R3.reuse, 0xc5, RZ ;  /* 0x000000c5030b7824 */ /* 0x040fe400078e02ff */
[----:B------:R-:W-:Y:S04]  /*5390*/  STL.64 [R1+0xc38], R20 ;  /* 0x000c381401007387 */ /* 0x000fe80000100a00 */
[----:B------:R1:W-:Y:S01]  /*53a0*/  STL.64 [R1+0xab0], R8 ;  /* 0x000ab00801007387 */ /* 0x0003e20000100a00 */
[----:B0-----:R-:W-:-:S03]  /*53b0*/  IMAD R12, R3, 0xc6, RZ ;  /* 0x000000c6030c7824 */ /* 0x001fc600078e02ff */
[----:B------:R0:W-:Y:S01]  /*53c0*/  STL.64 [R1+0x7a8], R14 ;  /* 0x0007a80e01007387 */ /* 0x0001e20000100a00 */
[----:B------:R-:W-:Y:S02]  /*53d0*/  LEA.HI.X.SX32 R19, R11, R17, 0x1, P4 ;  /* 0x000000110b137211 */ /* 0x000fe400020f0eff */
[----:B-1----:R-:W-:Y:S01]  /*53e0*/  IADD3 R8, P3, R12, R16, RZ ;  /* 0x000000100c087210 */ /* 0x002fe20007f7e0ff */
[C---:B0-----:R-:W-:Y:S02]  /*53f0*/  IMAD R14, R3.reuse, 0x63, RZ ;  /* 0x00000063030e7824 */ /* 0x041fe400078e02ff */
[----:B------:R-:W-:-:S03]  /*5400*/  IMAD R6, R3, 0x18e, RZ ;  /* 0x0000018e03067824 */ /* 0x000fc600078e02ff */
[-C--:B------:R-:W-:Y:S01]  /*5410*/  LEA.HI.X.SX32 R9, R14, R17.reuse, 0x1, P3 ;  /* 0x000000110e097211 */ /* 0x080fe200018f0eff */
[----:B------:R-:W-:Y:S01]  /*5420*/  STL.64 [R1+0x7a0], R18 ;  /* 0x0007a01201007387 */ /* 0x000fe20000100a00 */
[----:B------:R-:W-:Y:S01]  /*5430*/  IMAD R13, R3, 0x190, RZ ;  /* 0x00000190030d7824 */ /* 0x000fe200078e02ff */
[-C--:B------:R-:W-:Y:S02]  /*5440*/  IADD3 R6, P1, R6, R16.reuse, RZ ;  /* 0x0000001006067210 */ /* 0x080fe40007f3e0ff */
[----:B------:R0:W-:Y:S01]  /*5450*/  STL.64 [R1+0xaa8], R8 ;  /* 0x000aa80801007387 */ /* 0x0001e20000100a00 */
[----:B------:R-:W-:Y:S02]  /*5460*/  LEA.HI.X.SX32 R25, R12, R17, 0x1, P2 ;  /* 0x000000110c197211 */ /* 0x000fe400010f0eff */
[----:B------:R-:W-:Y:S01]  /*5470*/  IADD3 R22, P5, R13, R16, RZ ;  /* 0x000000100d167210 */ /* 0x000fe20007fbe0ff */
[C---:B------:R-:W-:Y:S02]  /*5480*/  IMAD R13, R3.reuse, 0x32, RZ ;  /* 0x00000032030d7824 */ /* 0x040fe400078e02ff */
[----:B0-----:R-:W-:-:S02]  /*5490*/  IMAD R9, R3, 0xc7, RZ ;  /* 0x000000c703097824 */ /* 0x001fc400078e02ff */
[----:B------:R-:W-:-:S03]  /*54a0*/  IMAD R8, R3, 0xc8, RZ ;  /* 0x000000c803087824 */ /* 0x000fc600078e02ff */
[-C--:B------:R-:W-:Y:S01]  /*54b0*/  LEA.HI.X.SX32 R7, R9, R17.reuse, 0x1, P1 ;  /* 0x0000001109077211 */ /* 0x080fe200008f0eff */
[----:B------:R-:W-:Y:S01]  /*54c0*/  STL.64 [R1+0x798], R24 ;  /* 0x0007981801007387 */ /* 0x000fe20000100a00 */
[----:B------:R-:W-:Y:S01]  /*54d0*/  IMAD R12, R3, 0x19, RZ ;  /* 0x00000019030c7824 */ /* 0x000fe200078e02ff */
[-C--:B------:R-:W-:Y:S01]  /*54e0*/  IADD3 R14, P3, R13, R16.reuse, RZ ;  /* 0x000000100d0e7210 */ /* 0x080fe20007f7e0ff */
[C---:B------:R-:W-:Y:S01]  /*54f0*/  IMAD R18, R3.reuse, 0x64, RZ ;  /* 0x0000006403127824 */ /* 0x040fe200078e02ff */
[----:B------:R0:W-:Y:S02]  /*5500*/  STL.64 [R1+0x790], R6 ;  /* 0x0007900601007387 */ /* 0x0001e40000100a00 */
[----:B------:R-:W-:Y:S01]  /*5510*/  LEA.HI.X.SX32 R15, R12, R17, 0x1, P3 ;  /* 0x000000110c0f7211 */ /* 0x000fe200018f0eff */
[----:B------:R-:W-:Y:S01]  /*5520*/  IMAD R10, R3, 0x192, RZ ;  /* 0x00000192030a7824 */ /* 0x000fe200078e02ff */
[----:B0-----:R-:W-:-:S04]  /*5530*/  IADD3 R6, P1, R8, R16, RZ ;  /* 0x0000001008067210 */ /* 0x001fc80007f3e0ff */
[CC--:B------:R-:W-:Y:S01]  /*5540*/  LEA.HI.X.SX32 R7, R18.reuse, R17.reuse, 0x1, P1 ;  /* 0x0000001112077211 */ /* 0x0c0fe200008f0eff */
[----:B------:R-:W-:Y:S01]  /*5550*/  STL.64 [R1+0xcf8], R14 ;  /* 0x000cf80e01007387 */ /* 0x000fe20000100a00 */
[-C--:B------:R-:W-:Y:S01]  /*5560*/  IADD3 R24, P2, R18, R16.reuse, RZ ;  /* 0x0000001012187210 */ /* 0x080fe20007f5e0ff */
[----:B------:R-:W-:Y:S02]  /*5570*/  IMAD R9, R3, 0x196, RZ ;  /* 0x0000019603097824 */ /* 0x000fe400078e02ff */
[----:B------:R0:W-:Y:S01]  /*5580*/  STL.64 [R1+0xaa0], R6 ;  /* 0x000aa00601007387 */ /* 0x0001e20000100a00 */
[-C--:B------:R-:W-:Y:S02]  /*5590*/  IADD3 R20, P6, R10, R16.reuse, RZ ;  /* 0x000000100a147210 */ /* 0x080fe40007fde0ff */
[-C--:B------:R-:W-:Y:S02]  /*55a0*/  LEA.HI.X.SX32 R25, R13, R17.reuse, 0x1, P2 ;  /* 0x000000110d197211 */ /* 0x080fe400010f0eff */
[----:B------:R-:W-:Y:S01]  /*55b0*/  LEA.HI.X.SX32 R23, R8, R17, 0x1, P5 ;  /* 0x0000001108177211 */ /* 0x000fe200028f0eff */
[----:B0-----:R-:W-:Y:S01]  /*55c0*/  IMAD R7, R3, 0xc9, RZ ;  /* 0x000000c903077824 */ /* 0x001fe200078e02ff */
[----:B------:R-:W-:Y:S01]  /*55d0*/  IADD3 R14, P3, R9, R16, RZ ;  /* 0x00000010090e7210 */ /* 0x000fe20007f7e0ff */
[----:B------:R-:W-:-:S03]  /*55e0*/  IMAD R9, R3, 0xca, RZ ;  /* 0x000000ca03097824 */ /* 0x000fc600078e02ff */
[----:B------:R-:W-:Y:S01]  /*55f0*/  LEA.HI.X.SX32 R21, R7, R17, 0x1, P6 ;  /* 0x0000001107157211 */ /* 0x000fe200030f0eff */
[----:B------:R-:W-:Y:S01]  /*5600*/  STL.64 [R1+0xc30], R24 ;  /* 0x000c301801007387 */ /* 0x000fe20000100a00 */
[----:B------:R-:W-:-:S03]  /*5610*/  IADD3 R18, P1, R9, R16, RZ ;  /* 0x0000001009127210 */ /* 0x000fc60007f3e0ff */
[----:B------:R-:W-:Y:S04]  /*5620*/  STL.64 [R1+0x788], R22 ;  /* 0x0007881601007387 */ /* 0x000fe80000100a00 */
[----:B------:R0:W-:Y:S01]  /*5630*/  STL.64 [R1+0x780], R20 ;  /* 0x0007801401007387 */ /* 0x0001e20000100a00 */
[C---:B------:R-:W-:Y:S02]  /*5640*/  IMAD R10, R3.reuse, 0x194, RZ ;  /* 0x00000194030a7824 */ /* 0x040fe400078e02ff */
[----:B0-----:R-:W-:-:S05]  /*5650*/  IMAD R21, R3, 0x65, RZ ;  /* 0x0000006503157824 */ /* 0x001fca00078e02ff */
[----:B------:R-:W-:Y:S02]  /*5660*/  LEA.HI.X.SX32 R19, R21, R17, 0x1, P1 ;  /* 0x0000001115137211 */ /* 0x000fe400008f0eff */
[----:B------:R-:W-:-:S03]  /*5670*/  IADD3 R10, P4, R10, R16, RZ ;  /* 0x000000100a0a7210 */ /* 0x000fc60007f9e0ff */
[----:B------:R0:W-:Y:S01]  /*5680*/  STL.64 [R1+0xa98], R18 ;  /* 0x000a981201007387 */ /* 0x0001e20000100a00 */
[-C--:B------:R-:W-:Y:S01]  /*5690*/  LEA.HI.X.SX32 R11, R9, R17.reuse, 0x1, P4 ;  /* 0x00000011090b7211 */ /* 0x080fe200020f0eff */
[C---:B------:R-:W-:Y:S02]  /*56a0*/  IMAD R8, R3.reuse, 0xcc, RZ ;  /* 0x000000cc03087824 */ /* 0x040fe400078e02ff */
[C---:B------:R-:W-:Y:S02]  /*56b0*/  IMAD R20, R3.reuse, 0x66, RZ ;  /* 0x0000006603147824 */ /* 0x040fe400078e02ff */
[C---:B0-----:R-:W-:Y:S01]  /*56c0*/  IMAD R18, R3.reuse, 0xcb, RZ ;  /* 0x000000cb03127824 */ /* 0x041fe200078e02ff */
[----:B------:R0:W-:Y:S04]  /*56d0*/  STL.64 [R1+0x778], R10 ;  /* 0x0007780a01007387 */ /* 0x0001e80000100a00 */
[----:B------:R-:W-:Y:S01]  /*56e0*/  LEA.HI.X.SX32 R15, R18, R17, 0x1, P3 ;  /* 0x00000011120f7211 */ /* 0x000fe200018f0eff */
[C---:B------:R-:W-:Y:S01]  /*56f0*/  IMAD R12, R3.reuse, 0x198, RZ ;  /* 0x00000198030c7824 */ /* 0x040fe200078e02ff */
[----:B------:R-:W-:Y:S01]  /*5700*/  IADD3 R22, P1, R20, R16, RZ ;  /* 0x0000001014167210 */ /* 0x000fe20007f3e0ff */
[----:B------:R-:W-:-:S02]  /*5710*/  IMAD R9, R3, 0x19e, RZ ;  /* 0x0000019e03097824 */ /* 0x000fc400078e02ff */
[----:B------:R1:W-:Y:S01]  /*5720*/  STL.64 [R1+0x770], R14 ;  /* 0x0007700e01007387 */ /* 0x0003e20000100a00 */
[C---:B------:R-:W-:Y:S01]  /*5730*/  IMAD R6, R3.reuse, 0x19a, RZ ;  /* 0x0000019a03067824 */ /* 0x040fe200078e02ff */
[-C--:B0-----:R-:W-:Y:S02]  /*5740*/  IADD3 R10, P4, R8, R16.reuse, RZ ;  /* 0x00000010080a7210 */ /* 0x081fe40007f9e0ff */
[-C--:B------:R-:W-:Y:S02]  /*5750*/  IADD3 R12, P2, R12, R16.reuse, RZ ;  /* 0x000000100c0c7210 */ /* 0x080fe40007f5e0ff */
[----:B------:R-:W-:Y:S01]  /*5760*/  LEA.HI.X.SX32 R11, R20, R17, 0x1, P4 ;  /* 0x00000011140b7211 */ /* 0x000fe200020f0eff */
[----:B-1----:R-:W-:Y:S01]  /*5770*/  IMAD R15, R3, 0x33, RZ ;  /* 0x00000033030f7824 */ /* 0x002fe200078e02ff */
[-C--:B------:R-:W-:Y:S01]  /*5780*/  IADD3 R18, P3, R9, R16.reuse, RZ ;  /* 0x0000001009127210 */ /* 0x080fe20007f7e0ff */
[----:B------:R-:W-:Y:S01]  /*5790*/  IMAD R9, R3, 0xce, RZ ;  /* 0x000000ce03097824 */ /* 0x000fe200078e02ff */
[----:B------:R-:W-:-:S02]  /*57a0*/  IADD3 R24, P5, R6, R16, RZ ;  /* 0x0000001006187210 */ /* 0x000fc40007fbe0ff */
[-C--:B------:R-:W-:Y:S01]  /*57b0*/  LEA.HI.X.SX32 R23, R15, R17.reuse, 0x1, P1 ;  /* 0x000000110f177211 */ /* 0x080fe200008f0eff */
[C---:B------:R-:W-:Y:S01]  /*57c0*/  IMAD R6, R3.reuse, 0x19c, RZ ;  /* 0x0000019c03067824 */ /* 0x040fe200078e02ff */
[----:B------:R-:W-:Y:S01]  /*57d0*/  STL.64 [R1+0xa90], R10 ;  /* 0x000a900a01007387 */ /* 0x000fe20000100a00 */
[-C--:B------:R-:W-:Y:S01]  /*57e0*/  LEA.HI.X.SX32 R13, R8, R17.reuse, 0x1, P2 ;  /* 0x00000011080d7211 */ /* 0x080fe200010f0eff */
[----:B------:R-:W-:Y:S02]  /*57f0*/  IMAD R8, R3, 0xcd, RZ ;  /* 0x000000cd03087824 */ /* 0x000fe400078e02ff */
[----:B------:R0:W-:Y:S01]  /*5800*/  STL.64 [R1+0xc28], R22 ;  /* 0x000c281601007387 */ /* 0x0001e20000100a00 */
[-C--:B------:R-:W-:Y:S02]  /*5810*/  IADD3 R20, P4, R9, R16.reuse, RZ ;  /* 0x0000001009147210 */ /* 0x080fe40007f9e0ff */
[----:B------:R-:W-:Y:S02]  /*5820*/  IADD3 R6, P6, R6, R16, RZ ;  /* 0x0000001006067210 */ /* 0x000fe40007fde0ff */
[-C--:B------:R-:W-:Y:S01]  /*5830*/  LEA.HI.X.SX32 R25, R8, R17.reuse, 0x1, P5 ;  /* 0x0000001108197211 */ /* 0x080fe200028f0eff */
[----:B0-----:R-:W-:Y:S01]  /*5840*/  IMAD R22, R3, 0x67, RZ ;  /* 0x0000006703167824 */ /* 0x001fe200078e02ff */
[-C--:B------:R-:W-:Y:S01]  /*5850*/  LEA.HI.X.SX32 R7, R9, R17.reuse, 0x1, P6 ;  /* 0x0000001109077211 */ /* 0x080fe200030f0eff */
[----:B------:R-:W-:Y:S03]  /*5860*/  STL.64 [R1+0x768], R12 ;  /* 0x0007680c01007387 */ /* 0x000fe60000100a00 */
[----:B------:R-:W-:Y:S01]  /*5870*/  LEA.HI.X.SX32 R21, R22, R17, 0x1, P4 ;  /* 0x0000001116157211 */ /* 0x000fe200020f0eff */
[C---:B------:R-:W-:Y:S01]  /*5880*/  IMAD R8, R3.reuse, 0x1a, RZ ;  /* 0x0000001a03087824 */ /* 0x040fe200078e02ff */
[----:B------:R0:W-:Y:S04]  /*5890*/  STL.64 [R1+0x760], R24 ;  /* 0x0007601801007387 */ /* 0x0001e80000100a00 */
[----:B------:R1:W-:Y:S04]  /*58a0*/  STL.64 [R1+0xa88], R20 ;  /* 0x000a881401007387 */ /* 0x0003e80000100a00 */
[----:B------:R3:W-:Y:S01]  /*58b0*/  STL.64 [R1+0x758], R6 ;  /* 0x0007580601007387 */ /* 0x0007e20000100a00 */
[----:B0-----:R-:W-:-:S02]  /*58c0*/  IMAD R25, R3, 0xcf, RZ ;  /* 0x000000cf03197824 */ /* 0x001fc400078e02ff */
[C---:B------:R-:W-:Y:S01]  /*58d0*/  IMAD R24, R3.reuse, 0x34, RZ ;  /* 0x0000003403187824 */ /* 0x040fe200078e02ff */
[-C--:B-1----:R-:W-:Y:S01]  /*58e0*/  IADD3 R20, P4, R8, R16.reuse, RZ ;  /* 0x0000001008147210 */ /* 0x082fe20007f9e0ff */
[----:B---3--:R-:W-:Y:S01]  /*58f0*/  IMAD R6, R3, 0xd, RZ ;  /* 0x0000000d03067824 */ /* 0x008fe200078e02ff */
[-C--:B------:R-:W-:Y:S01]  /*5900*/  LEA.HI.X.SX32 R19, R25, R17.reuse, 0x1, P3 ;  /* 0x0000001119137211 */ /* 0x080fe200018f0eff */
[C---:B------:R-:W-:Y:S01]  /*5910*/  IMAD R9, R3.reuse, 0xd0, RZ ;  /* 0x000000d003097824 */ /* 0x040fe200078e02ff */
[----:B------:R-:W-:Y:S02]  /*5920*/  IADD3 R22, P6, R24, R16, RZ ;  /* 0x0000001018167210 */ /* 0x000fe40007fde0ff */
[-C--:B------:R-:W-:Y:S01]  /*5930*/  LEA.HI.X.SX32 R21, R6, R17.reuse, 0x1, P4 ;  /* 0x0000001106157211 */ /* 0x080fe200020f0eff */
[C---:B------:R-:W-:Y:S01]  /*5940*/  IMAD R7, R3.reuse, 0x68, RZ ;  /* 0x0000006803077824 */ /* 0x040fe200078e02ff */
[----:B------:R0:W-:Y:S01]  /*5950*/  STL.64 [R1+0x750], R18 ;  /* 0x0007501201007387 */ /* 0x0001e20000100a00 */
[----:B------:R-:W-:Y:S01]  /*5960*/  LEA.HI.X.SX32 R23, R8, R17, 0x1, P6 ;  /* 0x0000001108177211 */ /* 0x000fe200030f0eff */
[----:B------:R-:W-:-:S02]  /*5970*/  IMAD R10, R3, 0x1a2, RZ ;  /* 0x000001a2030a7824 */ /* 0x000fc400078e02ff */
[----:B------:R1:W-:Y:S01]  /*5980*/  STL.64 [R1+0xd58], R20 ;  /* 0x000d581401007387 */ /* 0x0003e20000100a00 */
[----:B------:R-:W-:Y:S02]  /*5990*/  IMAD R6, R3, 0x1a6, RZ ;  /* 0x000001a603067824 */ /* 0x000fe400078e02ff */
[-C--:B------:R-:W-:Y:S01]  /*59a0*/  IADD3 R12, P2, R10, R16.reuse, RZ ;  /* 0x000000100a0c7210 */ /* 0x080fe20007f5e0ff */
[----:B------:R3:W-:Y:S01]  /*59b0*/  STL.64 [R1+0xcf0], R22 ;  /* 0x000cf01601007387 */ /* 0x0007e20000100a00 */
[-C--:B0-----:R-:W-:Y:S02]  /*59c0*/  IADD3 R18, P3, R7, R16.reuse, RZ ;  /* 0x0000001007127210 */ /* 0x081fe40007f7e0ff */
[-C--:B-1----:R-:W-:Y:S02]  /*59d0*/  IADD3 R20, P4, R9, R16.reuse, RZ ;  /* 0x0000001009147210 */ /* 0x082fe40007f9e0ff */
[-C--:B------:R-:W-:Y:S02]  /*59e0*/  LEA.HI.X.SX32 R19, R24, R17.reuse, 0x1, P3 ;  /* 0x0000001118137211 */ /* 0x080fe400018f0eff */
[----:B------:R-:W-:Y:S01]  /*59f0*/  LEA.HI.X.SX32 R21, R7, R17, 0x1, P4 ;  /* 0x0000001107157211 */ /* 0x000fe200020f0eff */
[C---:B------:R-:W-:Y:S01]  /*5a00*/  IMAD R7, R3.reuse, 0xd1, RZ ;  /* 0x000000d103077824 */ /* 0x040fe200078e02ff */
[----:B---3--:R-:W-:Y:S01]  /*5a10*/  IADD3 R22, P6, R6, R16, RZ ;  /* 0x0000001006167210 */ /* 0x008fe20007fde0ff */
[----:B------:R-:W-:-:S02]  /*5a20*/  IMAD R6, R3, 0xd2, RZ ;  /* 0x000000d203067824 */ /* 0x000fc400078e02ff */
[----:B------:R-:W-:Y:S01]  /*5a30*/  IMAD R14, R3, 0x1a0, RZ ;  /* 0x000001a0030e7824 */ /* 0x000fe200078e02ff */
[----:B------:R-:W-:Y:S01]  /*5a40*/  STL.64 [R1+0xc20], R18 ;  /* 0x000c201201007387 */ /* 0x000fe20000100a00 */
[----:B------:R-:W-:Y:S01]  /*5a50*/  LEA.HI.X.SX32 R13, R7, R17, 0x1, P2 ;  /* 0x00000011070d7211 */ /* 0x000fe200010f0eff */
[C---:B------:R-:W-:Y:S02]  /*5a60*/  IMAD R7, R3.reuse, 0x69, RZ ;  /* 0x0000006903077824 */ /* 0x040fe400078e02ff */
[----:B------:R0:W-:Y:S01]  /*5a70*/  STL.64 [R1+0xa80], R20 ;  /* 0x000a801401007387 */ /* 0x0001e20000100a00 */
[C---:B------:R-:W-:Y:S01]  /*5a80*/  IMAD R10, R3.reuse, 0x1a4, RZ ;  /* 0x000001a4030a7824 */ /* 0x040fe200078e02ff */
[----:B------:R-:W-:Y:S01]  /*5a90*/  IADD3 R14, P1, R14, R16, RZ ;  /* 0x000000100e0e7210 */ /* 0x000fe20007f3e0ff */
[----:B------:R-:W-:-:S03]  /*5aa0*/  IMAD R8, R3, 0x1a8, RZ ;  /* 0x000001a803087824 */ /* 0x000fc600078e02ff */
[-C--:B------:R-:W-:Y:S02]  /*5ab0*/  IADD3 R10, P5, R10, R16.reuse, RZ ;  /* 0x000000100a0a7210 */ /* 0x080fe40007fbe0ff */
[CC--:B0-----:R-:W-:Y:S02]  /*5ac0*/  IADD3 R20, P4, R6.reuse, R16.reuse, RZ ;  /* 0x0000001006147210 */ /* 0x0c1fe40007f9e0ff */
[-C--:B------:R-:W-:Y:S02]  /*5ad0*/  LEA.HI.X.SX32 R15, R9, R17.reuse, 0x1, P1 ;  /* 0x00000011090f7211 */ /* 0x080fe400008f0eff */
[-C--:B------:R-:W-:Y:S01]  /*5ae0*/  LEA.HI.X.SX32 R21, R7, R17.reuse, 0x1, P4 ;  /* 0x0000001107157211 */ /* 0x080fe200020f0eff */
[----:B------:R-:W-:Y:S01]  /*5af0*/  IMAD R7, R3, 0xd3, RZ ;  /* 0x000000d303077824 */ /* 0x000fe200078e02ff */
[----:B------:R-:W-:Y:S01]  /*5b00*/  LEA.HI.X.SX32 R11, R6, R17, 0x1, P5 ;  /* 0x00000011060b7211 */ /* 0x000fe200028f0eff */
[----:B------:R-:W-:Y:S01]  /*5b10*/  STL.64 [R1+0x748], R14 ;  /* 0x0007480e01007387 */ /* 0x000fe20000100a00 */
[----:B------:R-:W-:-:S02]  /*5b20*/  IADD3 R18, P3, R8, R16, RZ ;  /* 0x0000001008127210 */ /* 0x000fc40007f7e0ff */
[----:B------:R-:W-:Y:S01]  /*5b30*/  LEA.HI.X.SX32 R23, R7, R17, 0x1, P6 ;  /* 0x0000001107177211 */ /* 0x000fe200030f0eff */
[----:B------:R0:W-:Y:S01]  /*5b40*/  STL.64 [R1+0x740], R12 ;  /* 0x0007400c01007387 */ /* 0x0001e20000100a00 */
[C---:B------:R-:W-:Y:S02]  /*5b50*/  IMAD R8, R3.reuse, 0x1aa, RZ ;  /* 0x000001aa03087824 */ /* 0x040fe400078e02ff */
[C---:B------:R-:W-:Y:S01]  /*5b60*/  IMAD R9, R3.reuse, 0xd4, RZ ;  /* 0x000000d403097824 */ /* 0x040fe200078e02ff */
[----:B------:R1:W-:Y:S04]  /*5b70*/  STL.64 [R1+0xa78], R20 ;  /* 0x000a781401007387 */ /* 0x0003e80000100a00 */
[----:B------:R3:W-:Y:S01]  /*5b80*/  STL.64 [R1+0x738], R10 ;  /* 0x0007380a01007387 */ /* 0x0007e20000100a00 */
[----:B0-----:R-:W-:-:S03]  /*5b90*/  IMAD R12, R3, 0x6a, RZ ;  /* 0x0000006a030c7824 */ /* 0x001fc600078e02ff */
[----:B------:R0:W-:Y:S01]  /*5ba0*/  STL.64 [R1+0x730], R22 ;  /* 0x0007301601007387 */ /* 0x0001e20000100a00 */
[-C--:B------:R-:W-:Y:S01]  /*5bb0*/  IADD3 R14, P1, R8, R16.reuse, RZ ;  /* 0x00000010080e7210 */ /* 0x080fe20007f3e0ff */
[----:B------:R-:W-:Y:S01]  /*5bc0*/  IMAD R8, R3, 0x1ac, RZ ;  /* 0x000001ac03087824 */ /* 0x000fe200078e02ff */
[-C--:B-1----:R-:W-:Y:S02]  /*5bd0*/  IADD3 R20, P4, R12, R16.reuse, RZ ;  /* 0x000000100c147210 */ /* 0x082fe40007f9e0ff */
[----:B---3--:R-:W-:Y:S01]  /*5be0*/  IADD3 R10, P5, R9, R16, RZ ;  /* 0x00000010090a7210 */ /* 0x008fe20007fbe0ff */
[----:B0-----:R-:W-:-:S03]  /*5bf0*/  IMAD R22, R3, 0x35, RZ ;  /* 0x0000003503167824 */ /* 0x001fc600078e02ff */
[-C--:B------:R-:W-:Y:S01]  /*5c00*/  LEA.HI.X.SX32 R11, R12, R17.reuse, 0x1, P5 ;  /* 0x000000110c0b7211 */ /* 0x080fe200028f0eff */
[C---:B------:R-:W-:Y:S01]  /*5c10*/  IMAD R12, R3.reuse, 0x1b2, RZ ;  /* 0x000001b2030c7824 */ /* 0x040fe200078e02ff */
[----:B------:R-:W-:Y:S02]  /*5c20*/  IADD3 R24, P2, R8, R16, RZ ;  /* 0x0000001008187210 */ /* 0x000fe40007f5e0ff */
[-C--:B------:R-:W-:Y:S01]  /*5c30*/  LEA.HI.X.SX32 R21, R22, R17.reuse, 0x1, P4 ;  /* 0x0000001116157211 */ /* 0x080fe200020f0eff */
[----:B------:R-:W-:Y:S01]  /*5c40*/  IMAD R8, R3, 0xd6, RZ ;  /* 0x000000d603087824 */ /* 0x000fe200078e02ff */
[-C--:B------:R-:W-:Y:S01]  /*5c50*/  LEA.HI.X.SX32 R19, R9, R17.reuse, 0x1, P3 ;  /* 0x0000001109137211 */ /* 0x080fe200018f0eff */
[----:B------:R-:W-:Y:S02]  /*5c60*/  IMAD R9, R3, 0xd5, RZ ;  /* 0x000000d503097824 */ /* 0x000fe400078e02ff */
[----:B------:R0:W-:Y:S04]  /*5c70*/  STL.64 [R1+0xc18], R20 ;  /* 0x000c181401007387 */ /* 0x0001e80000100a00 */
[----:B------:R1:W-:Y:S01]  /*5c80*/  STL.64 [R1+0xa70], R10 ;  /* 0x000a700a01007387 */ /* 0x0003e20000100a00 */
[----:B------:R-:W-:-:S02]  /*5c90*/  LEA.HI.X.SX32 R15, R9, R17, 0x1, P1 ;  /* 0x00000011090f7211 */ /* 0x000fc400008f0eff */
[-C--:B0-----:R-:W-:Y:S01]  /*5ca0*/  IADD3 R20, P3, R12, R16.reuse, RZ ;  /* 0x000000100c147210 */ /* 0x081fe20007f7e0ff */
[C---:B------:R-:W-:Y:S01]  /*5cb0*/  IMAD R12, R3.reuse, 0x6b, RZ ;  /* 0x0000006b030c7824 */ /* 0x040fe200078e02ff */
[----:B-1----:R-:W-:Y:S01]  /*5cc0*/  IADD3 R10, P5, R8, R16, RZ ;  /* 0x00000010080a7210 */ /* 0x002fe20007fbe0ff */
[----:B------:R-:W-:-:S03]  /*5cd0*/  IMAD R6, R3, 0x1ae, RZ ;  /* 0x000001ae03067824 */ /* 0x000fc600078e02ff */
[----:B------:R-:W-:Y:S01]  /*5ce0*/  LEA.HI.X.SX32 R11, R12, R17, 0x1, P5 ;  /* 0x000000110c0b7211 */ /* 0x000fe200028f0eff */
[----:B------:R-:W-:Y:S01]  /*5cf0*/  STL.64 [R1+0x728], R18 ;  /* 0x0007281201007387 */ /* 0x000fe20000100a00 */
[----:B------:R-:W-:-:S03]  /*5d00*/  IADD3 R6, P6, R6, R16, RZ ;  /* 0x0000001006067210 */ /* 0x000fc60007fde0ff */
[----:B------:R-:W-:Y:S01]  /*5d10*/  STL.64 [R1+0x720], R14 ;  /* 0x0007200e01007387 */ /* 0x000fe20000100a00 */
[----:B------:R-:W-:-:S03]  /*5d20*/  IMAD R13, R3, 0x1b0, RZ ;  /* 0x000001b0030d7824 */ /* 0x000fc600078e02ff */
[----:B------:R0:W-:Y:S01]  /*5d30*/  STL.64 [R1+0xa68], R10 ;  /* 0x000a680a01007387 */ /* 0x0001e20000100a00 */
[----:B------:R-:W-:Y:S01]  /*5d40*/  LEA.HI.X.SX32 R25, R8, R17, 0x1, P2 ;  /* 0x0000001108197211 */ /* 0x000fe200010f0eff */
[----:B------:R-:W-:Y:S01]  /*5d50*/  IMAD R9, R3, 0x36, RZ ;  /* 0x0000003603097824 */ /* 0x000fe200078e02ff */
[----:B------:R-:W-:Y:S01]  /*5d60*/  IADD3 R22, P4, R13, R16, RZ ;  /* 0x000000100d167210 */ /* 0x000fe20007f9e0ff */
[C---:B------:R-:W-:Y:S02]  /*5d70*/  IMAD R13, R3.reuse, 0x1b4, RZ ;  /* 0x000001b4030d7824 */ /* 0x040fe400078e02ff */
[C---:B0-----:R-:W-:Y:S02]  /*5d80*/  IMAD R11, R3.reuse, 0xd7, RZ ;  /* 0x000000d7030b7824 */ /* 0x041fe400078e02ff */
[----:B------:R-:W-:-:S03]  /*5d90*/  IMAD R10, R3, 0xd8, RZ ;  /* 0x000000d8030a7824 */ /* 0x000fc600078e02ff */
[-C--:B------:R-:W-:Y:S01]  /*5da0*/  LEA.HI.X.SX32 R7, R11, R17.reuse, 0x1, P6 ;  /* 0x000000110b077211 */ /* 0x080fe200030f0eff */
[----:B------:R-:W-:Y:S01]  /*5db0*/  STL.64 [R1+0x718], R24 ;  /* 0x0007181801007387 */ /* 0x000fe20000100a00 */
[----:B------:R-:W-:Y:S01]  /*5dc0*/  IMAD R8, R3, 0x1b, RZ ;  /* 0x0000001b03087824 */ /* 0x000fe200078e02ff */
[-C--:B------:R-:W-:Y:S01]  /*5dd0*/  IADD3 R12, P5, R9, R16.reuse, RZ ;  /* 0x00000010090c7210 */ /* 0x080fe20007fbe0ff */
[----:B------:R-:W-:Y:S01]  /*5de0*/  IMAD R18, R3, 0x6c, RZ ;  /* 0x0000006c03127824 */ /* 0x000fe200078e02ff */
[----:B------:R0:W-:Y:S01]  /*5df0*/  STL.64 [R1+0x710], R6 ;  /* 0x0007100601007387 */ /* 0x0001e20000100a00 */
[-C--:B------:R-:W-:Y:S02]  /*5e00*/  IADD3 R14, P1, R13, R16.reuse, RZ ;  /* 0x000000100d0e7210 */ /* 0x080fe40007f3e0ff */
[----:B------:R-:W-:Y:S01]  /*5e10*/  LEA.HI.X.SX32 R13, R8, R17, 0x1, P5 ;  /* 0x00000011080d7211 */ /* 0x000fe200028f0eff */
[----:B------:R-:W-:Y:S01]  /*5e20*/  IMAD R11, R3, 0x1b6, RZ ;  /* 0x000001b6030b7824 */ /* 0x000fe200078e02ff */
[----:B0-----:R-:W-:-:S02]  /*5e30*/  IADD3 R6, P6, R10, R16, RZ ;  /* 0x000000100a067210 */ /* 0x001fc40007fde0ff */
[C---:B------:R-:W-:Y:S02]  /*5e40*/  IADD3 R24, P2, R18.reuse, R16, RZ ;  /* 0x0000001012187210 */ /* 0x040fe40007f5e0ff */
[-C--:B------:R-:W-:Y:S01]  /*5e50*/  LEA.HI.X.SX32 R7, R18, R17.reuse, 0x1, P6 ;  /* 0x0000001112077211 */ /* 0x080fe200030f0eff */
[----:B------:R0:W-:Y:S01]  /*5e60*/  STL.64 [R1+0xce8], R12 ;  /* 0x000ce80c01007387 */ /* 0x0001e20000100a00 */
[----:B------:R-:W-:-:S03]  /*5e70*/  LEA.HI.X.SX32 R25, R9, R17, 0x1, P2 ;  /* 0x0000001109197211 */ /* 0x000fc600010f0eff */
[----:B------:R1:W-:Y:S01]  /*5e80*/  STL.64 [R1+0xa60], R6 ;  /* 0x000a600601007387 */ /* 0x0003e20000100a00 */
[----:B------:R-:W-:Y:S01]  /*5e90*/  LEA.HI.X.SX32 R23, R10, R17, 0x1, P4 ;  /* 0x000000110a177211 */ /* 0x000fe200020f0eff */
[----:B------:R-:W-:Y:S02]  /*5ea0*/  IMAD R10, R3, 0x6d, RZ ;  /* 0x0000006d030a7824 */ /* 0x000fe400078e02ff */
[----:B------:R3:W-:Y:S01]  /*5eb0*/  STL.64 [R1+0xc10], R24 ;  /* 0x000c101801007387 */ /* 0x0007e20000100a00 */
[-C--:B0-----:R-:W-:Y:S01]  /*5ec0*/  IADD3 R12, P5, R11, R16.reuse, RZ ;  /* 0x000000100b0c7210 */ /* 0x081fe20007fbe0ff */
[C---:B------:R-:W-:Y:S02]  /*5ed0*/  IMAD R11, R3.reuse, 0xda, RZ ;  /* 0x000000da030b7824 */ /* 0x040fe400078e02ff */
[C---:B-1----:R-:W-:Y:S02]  /*5ee0*/  IMAD R6, R3.reuse, 0x1ba, RZ ;  /* 0x000001ba03067824 */ /* 0x042fe400078e02ff */
[----:B------:R-:W-:Y:S01]  /*5ef0*/  IMAD R7, R3, 0xd9, RZ ;  /* 0x000000d903077824 */ /* 0x000fe200078e02ff */
[----:B------:R-:W-:-:S02]  /*5f00*/  IADD3 R18, P6, R11, R16, RZ ;  /* 0x000000100b127210 */ /* 0x000fc40007fde0ff */
[----:B---3--:R-:W-:Y:S01]  /*5f10*/  IADD3 R24, P4, R6, R16, RZ ;  /* 0x0000001006187210 */ /* 0x008fe20007f9e0ff */
[----:B------:R-:W-:Y:S01]  /*5f20*/  IMAD R6, R3, 0x1bc, RZ ;  /* 0x000001bc03067824 */ /* 0x000fe200078e02ff */
[-C--:B------:R-:W-:Y:S01]  /*5f30*/  LEA.HI.X.SX32 R21, R7, R17.reuse, 0x1, P3 ;  /* 0x0000001107157211 */ /* 0x080fe200018f0eff */
[----:B------:R0:W-:Y:S01]  /*5f40*/  STL.64 [R1+0x708], R22 ;  /* 0x0007081601007387 */ /* 0x0001e20000100a00 */
[-C--:B------:R-:W-:Y:S01]  /*5f50*/  LEA.HI.X.SX32 R19, R10, R17.reuse, 0x1, P6 ;  /* 0x000000110a137211 */ /* 0x080fe200030f0eff */
[----:B------:R-:W-:Y:S01]  /*5f60*/  IMAD R7, R3, 0x6e, RZ ;  /* 0x0000006e03077824 */ /* 0x000fe200078e02ff */
[----:B------:R-:W-:Y:S01]  /*5f70*/  LEA.HI.X.SX32 R15, R11, R17, 0x1, P1 ;  /* 0x000000110b0f7211 */ /* 0x000fe200008f0eff */
[----:B------:R1:W-:Y:S01]  /*5f80*/  STL.64 [R1+0x700], R20 ;  /* 0x0007001401007387 */ /* 0x0003e20000100a00 */
[----:B------:R-:W-:-:S03]  /*5f90*/  IMAD R10, R3, 0xdb, RZ ;  /* 0x000000db030a7824 */ /* 0x000fc600078e02ff */
[----:B------:R3:W-:Y:S01]  /*5fa0*/  STL.64 [R1+0xa58], R18 ;  /* 0x000a581201007387 */ /* 0x0007e20000100a00 */
[C---:B------:R-:W-:Y:S01]  /*5fb0*/  IMAD R8, R3.reuse, 0x1b8, RZ ;  /* 0x000001b803087824 */ /* 0x040fe200078e02ff */
[-C--:B------:R-:W-:Y:S01]  /*5fc0*/  LEA.HI.X.SX32 R13, R10, R17.reuse, 0x1, P5 ;  /* 0x000000110a0d7211 */ /* 0x080fe200028f0eff */
[C---:B0-----:R-:W-:Y:S01]  /*5fd0*/  IMAD R22, R3.reuse, 0x37, RZ ;  /* 0x0000003703167824 */ /* 0x041fe200078e02ff */
[-C--:B-1----:R-:W-:Y:S01]  /*5fe0*/  IADD3 R20, P3, R6, R16.reuse, RZ ;  /* 0x0000001006147210 */ /* 0x082fe20007f7e0ff */
[----:B------:R-:W-:Y:S01]  /*5ff0*/  IMAD R6, R3, 0xdc, RZ ;  /* 0x000000dc03067824 */ /* 0x000fe200078e02ff */
[----:B------:R0:W-:Y:S01]  /*6000*/  STL.64 [R1+0x6f8], R14 ;  /* 0x0006f80e01007387 */ /* 0x0001e20000100a00 */
[-C--:B---3--:R-:W-:Y:S01]  /*6010*/  IADD3 R18, P6, R7, R16.reuse, RZ ;  /* 0x0000001007127210 */ /* 0x088fe20007fde0ff */
[----:B------:R-:W-:Y:S01]  /*6020*/  IMAD R11, R3, 0x1be, RZ ;  /* 0x000001be030b7824 */ /* 0x000fe200078e02ff */
[-C--:B------:R-:W-:Y:S02]  /*6030*/  IADD3 R8, P2, R8, R16.reuse, RZ ;  /* 0x0000001008087210 */ /* 0x080fe40007f5e0ff */
[----:B------:R-:W-:Y:S01]  /*6040*/  LEA.HI.X.SX32 R19, R22, R17, 0x1, P6 ;  /* 0x0000001116137211 */ /* 0x000fe200030f0eff */
[----:B------:R1:W-:Y:S01]  /*6050*/  STL.64 [R1+0x6f0], R12 ;  /* 0x0006f00c01007387 */ /* 0x0003e20000100a00 */
[----:B0-----:R-:W-:-:S04]  /*6060*/  IADD3 R14, P1, R6, R16, RZ ;  /* 0x00000010060e7210 */ /* 0x001fc80007f3e0ff */
[-C--:B------:R-:W-:Y:S01]  /*6070*/  LEA.HI.X.SX32 R15, R7, R17.reuse, 0x1, P1 ;  /* 0x00000011070f7211 */ /* 0x080fe200008f0eff */
[----:B------:R-:W-:Y:S01]  /*6080*/  IMAD R7, R3, 0x1c2, RZ ;  /* 0x000001c203077824 */ /* 0x000fe200078e02ff */
[----:B-1----:R-:W-:Y:S01]  /*6090*/  IADD3 R12, P5, R11, R16, RZ ;  /* 0x000000100b0c7210 */ /* 0x002fe20007fbe0ff */
[C---:B------:R-:W-:Y:S01]  /*60a0*/  IMAD R11, R3.reuse, 0xde, RZ ;  /* 0x000000de030b7824 */ /* 0x040fe200078e02ff */
[----:B------:R0:W-:Y:S01]  /*60b0*/  STL.64 [R1+0xc08], R18 ;  /* 0x000c081201007387 */ /* 0x0001e20000100a00 */
[-C--:B------:R-:W-:Y:S01]  /*60c0*/  LEA.HI.X.SX32 R9, R6, R17.reuse, 0x1, P2 ;  /* 0x0000001106097211 */ /* 0x080fe200010f0eff */
[C---:B------:R-:W-:Y:S02]  /*60d0*/  IMAD R6, R3.reuse, 0xdd, RZ ;  /* 0x000000dd03067824 */ /* 0x040fe400078e02ff */
[----:B------:R1:W-:Y:S01]  /*60e0*/  STL.64 [R1+0xa50], R14 ;  /* 0x000a500e01007387 */ /* 0x0003e20000100a00 */
[----:B------:R-:W-:Y:S02]  /*60f0*/  IMAD R10, R3, 0x1c0, RZ ;  /* 0x000001c0030a7824 */ /* 0x000fe400078e02ff */
[----:B------:R-:W-:-:S02]  /*6100*/  LEA.HI.X.SX32 R25, R6, R17, 0x1, P4 ;  /* 0x0000001106197211 */ /* 0x000fc400020f0eff */
[-C--:B0-----:R-:W-:Y:S02]  /*6110*/  IADD3 R18, P1, R11, R16.reuse, RZ ;  /* 0x000000100b127210 */ /* 0x081fe40007f3e0ff */
[-C--:B-1----:R-:W-:Y:S01]  /*6120*/  IADD3 R14, P2, R7, R16.reuse, RZ ;  /* 0x00000010070e7210 */ /* 0x082fe20007f5e0ff */
[C---:B------:R-:W-:Y:S01]  /*6130*/  IMAD R7, R3.reuse, 0x6f, RZ ;  /* 0x0000006f03077824 */ /* 0x040fe200078e02ff */
[----:B------:R-:W-:Y:S01]  /*6140*/  IADD3 R22, P6, R10, R16, RZ ;  /* 0x000000100a167210 */ /* 0x000fe20007fde0ff */
[----:B------:R-:W-:Y:S01]  /*6150*/  IMAD R6, R3, 0xe, RZ ;  /* 0x0000000e03067824 */ /* 0x000fe200078e02ff */
[-C--:B------:R-:W-:Y:S02]  /*6160*/  LEA.HI.X.SX32 R21, R11, R17.reuse, 0x1, P3 ;  /* 0x000000110b157211 */ /* 0x080fe400018f0eff */
[----:B------:R-:W-:Y:S01]  /*6170*/  LEA.HI.X.SX32 R19, R7, R17, 0x1, P1 ;  /* 0x0000001107137211 */ /* 0x000fe200008f0eff */
[C---:B------:R-:W-:Y:S01]  /*6180*/  IMAD R10, R3.reuse, 0x1c, RZ ;  /* 0x0000001c030a7824 */ /* 0x040fe200078e02ff */
[----:B------:R-:W-:Y:S01]  /*6190*/  STL.64 [R1+0x6e8], R8 ;  /* 0x0006e80801007387 */ /* 0x000fe20000100a00 */
[----:B------:R-:W-:-:S03]  /*61a0*/  IMAD R7, R3, 0xdf, RZ ;  /* 0x000000df03077824 */ /* 0x000fc600078e02ff */
[----:B------:R0:W-:Y:S02]  /*61b0*/  STL.64 [R1+0x6e0], R24 ;  /* 0x0006e01801007387 */ /* 0x0001e40000100a00 */
[----:B------:R-:W-:Y:S02]  /*61c0*/  LEA.HI.X.SX32 R13, R7, R17, 0x1, P5 ;  /* 0x00000011070d7211 */ /* 0x000fe400028f0eff */
[----:B------:R1:W-:Y:S04]  /*61d0*/  STL.64 [R1+0xa48], R18 ;  /* 0x000a481201007387 */ /* 0x0003e80000100a00 */
[----:B------:R3:W-:Y:S01]  /*61e0*/  STL.64 [R1+0x6d8], R20 ;  /* 0x0006d81401007387 */ /* 0x0007e20000100a00 */
[C---:B0-----:R-:W-:Y:S02]  /*61f0*/  IMAD R25, R3.reuse, 0x7, RZ ;  /* 0x0000000703197824 */ /* 0x041fe400078e02ff */
[----:B------:R-:W-:Y:S01]  /*6200*/  IMAD R24, R3, 0x38, RZ ;  /* 0x0000003803187824 */ /* 0x000fe200078e02ff */
[----:B-1----:R-:W-:-:S02]  /*6210*/  IADD3 R18, P1, R6, R16, RZ ;  /* 0x0000001006127210 */ /* 0x002fc40007f3e0ff */
[----:B---3--:R-:W-:Y:S02]  /*6220*/  IADD3 R20, P3, R10, R16, RZ ;  /* 0x000000100a147210 */ /* 0x008fe40007f7e0ff */
[-C--:B------:R-:W-:Y:S01]  /*6230*/  LEA.HI.X.SX32 R19, R25, R17.reuse, 0x1, P1 ;  /* 0x0000001119137211 */ /* 0x080fe200008f0eff */
[----:B------:R0:W-:Y:S01]  /*6240*/  STL.64 [R1+0x6d0], R12 ;  /* 0x0006d00c01007387 */ /* 0x0001e20000100a00 */
[----:B------:R-:W-:Y:S01]  /*6250*/  LEA.HI.X.SX32 R21, R6, R17, 0x1, P3 ;  /* 0x0000001106157211 */ /* 0x000fe200018f0eff */
[C---:B------:R-:W-:Y:S02]  /*6260*/  IMAD R11, R3.reuse, 0xe0, RZ ;  /* 0x000000e0030b7824 */ /* 0x040fe400078e02ff */
[C---:B------:R-:W-:Y:S01]  /*6270*/  IMAD R7, R3.reuse, 0x70, RZ ;  /* 0x0000007003077824 */ /* 0x040fe200078e02ff */
        /* <DEDUP_REMOVED lines=11> */
[----:B------:R-:W-:Y:S01]  /*6330*/  STL.64 [R1+0xc00], R18 ;  /* 0x000c001201007387 */ /* 0x000fe20000100a00 */
[----:B0-----:R-:W-:Y:S01]  /*6340*/  IADD3 R12, P5, R6, R16, RZ ;  /* 0x00000010060c7210 */ /* 0x001fe20007fbe0ff */
[----:B------:R-:W-:Y:S01]  /*6350*/  IMAD R6, R3, 0xe2, RZ ;  /* 0x000000e203067824 */ /* 0x000fe200078e02ff */
[----:B------:R-:W-:Y:S01]  /*6360*/  LEA.HI.X.SX32 R15, R7, R17, 0x1, P2 ;  /* 0x00000011070f7211 */ /* 0x000fe200010f0eff */
[----:B------:R0:W-:Y:S01]  /*6370*/  STL.64 [R1+0xa40], R20 ;  /* 0x000a401401007387 */ /* 0x0001e20000100a00 */
[----:B------:R-:W-:-:S02]  /*6380*/  IMAD R7, R3, 0x71, RZ ;  /* 0x0000007103077824 */ /* 0x000fc400078e02ff */
[----:B------:R-:W-:Y:S01]  /*6390*/  IMAD R8, R3, 0x1c4, RZ ;  /* 0x000001c403087824 */ /* 0x000fe200078e02ff */
[-C--:B------:R-:W-:Y:S01]  /*63a0*/  LEA.HI.X.SX32 R23, R11, R17.reuse, 0x1, P6 ;  /* 0x000000110b177211 */ /* 0x080fe200030f0eff */
[----:B------:R-:W-:Y:S01]  /*63b0*/  IMAD R10, R3, 0x1c8, RZ ;  /* 0x000001c8030a7824 */ /* 0x000fe200078e02ff */
[-C--:B0-----:R-:W-:Y:S02]  /*63c0*/  IADD3 R20, P3, R6, R16.reuse, RZ ;  /* 0x0000001006147210 */ /* 0x081fe40007f7e0ff */
[-C--:B------:R-:W-:Y:S02]  /*63d0*/  IADD3 R8, P4, R8, R16.reuse, RZ ;  /* 0x0000001008087210 */ /* 0x080fe40007f9e0ff */
        /* <DEDUP_REMOVED lines=18> */
[-C--:B------:R-:W-:Y:S02]  /*6500*/  LEA.HI.X.SX32 R9, R14, R17.reuse, 0x1, P4 ;  /* 0x000000110e097211 */ /* 0x080fe400020f0eff */
[-C--:B------:R-:W-:Y:S02]  /*6510*/  LEA.HI.X.SX32 R19, R11, R17.reuse, 0x1, P1 ;  /* 0x000000110b137211 */ /* 0x080fe400008f0eff */
[----:B------:R-:W-:Y:S02]  /*6520*/  LEA.HI.X.SX32 R21, R13, R17, 0x1, P3 ;  /* 0x000000110d157211 */ /* 0x000fe400018f0eff */
[----:B------:R-:W-:Y:S01]  /*6530*/  IADD3 R24, P2, R10, R16, RZ ;  /* 0x000000100a187210 */ /* 0x000fe20007f5e0ff */
[C---:B------:R-:W-:Y:S02]  /*6540*/  IMAD R10, R3.reuse, 0xe6, RZ ;  /* 0x000000e6030a7824 */ /* 0x040fe400078e02ff */
[----:B------:R-:W-:Y:S01]  /*6550*/  STL.64 [R1+0xbf8], R20 ;  /* 0x000bf81401007387 */ /* 0x000fe20000100a00 */
[----:B------:R-:W-:-:S03]  /*6560*/  IMAD R11, R3, 0xe5, RZ ;  /* 0x000000e5030b7824 */ /* 0x000fc600078e02ff */
[----:B------:R0:W-:Y:S04]  /*6570*/  STL.64 [R1+0xa30], R8 ;  /* 0x000a300801007387 */ /* 0x0001e80000100a00 */
[----:B------:R1:W-:Y:S01]  /*6580*/  STL.64 [R1+0x6a8], R18 ;  /* 0x0006a81201007387 */ /* 0x0003e20000100a00 */
[-C--:B------:R-:W-:Y:S01]  /*6590*/  LEA.HI.X.SX32 R23, R11, R17.reuse, 0x1, P6 ;  /* 0x000000110b177211 */ /* 0x080fe200030f0eff */
[C---:B------:R-:W-:Y:S01]  /*65a0*/  IMAD R6, R3.reuse, 0x1ce, RZ ;  /* 0x000001ce03067824 */ /* 0x040fe200078e02ff */
[----:B0-----:R-:W-:Y:S01]  /*65b0*/  IADD3 R8, P4, R10, R16, RZ ;  /* 0x000000100a087210 */ /* 0x001fe20007f9e0ff */
[----:B-1----:R-:W-:Y:S02]  /*65c0*/  IMAD R18, R3, 0x73, RZ ;  /* 0x0000007303127824 */ /* 0x002fe400078e02ff */
[----:B------:R-:W-:Y:S03]  /*65d0*/  STL.64 [R1+0x6a0], R22 ;  /* 0x0006a01601007387 */ /* 0x000fe60000100a00 */
[----:B------:R-:W-:-:S02]  /*65e0*/  LEA.HI.X.SX32 R9, R18, R17, 0x1, P4 ;  /* 0x0000001112097211 */ /* 0x000fc400020f0eff */
[----:B------:R-:W-:-:S03]  /*65f0*/  IADD3 R6, P5, R6, R16, RZ ;  /* 0x0000001006067210 */ /* 0x000fc60007fbe0ff */
[----:B------:R0:W-:Y:S01]  /*6600*/  STL.64 [R1+0xa28], R8 ;  /* 0x000a280801007387 */ /* 0x0001e20000100a00 */
[----:B------:R-:W-:Y:S01]  /*6610*/  LEA.HI.X.SX32 R25, R10, R17, 0x1, P2 ;  /* 0x000000110a197211 */ /* 0x000fe200010f0eff */
[C---:B------:R-:W-:Y:S02]  /*6620*/  IMAD R11, R3.reuse, 0x3a, RZ ;  /* 0x0000003a030b7824 */ /* 0x040fe400078e02ff */
[C---:B0-----:R-:W-:Y:S02]  /*6630*/  IMAD R8, R3.reuse, 0xe7, RZ ;  /* 0x000000e703087824 */ /* 0x041fe400078e02ff */
        /* <DEDUP_REMOVED lines=8> */
[C---:B------:R-:W-:Y:S02]  /*66c0*/  IMAD R12, R3.reuse, 0x1d0, RZ ;  /* 0x000001d0030c7824 */ /* 0x040fe400078e02ff */
[----:B------:R-:W-:Y:S01]  /*66d0*/  IMAD R14, R3, 0x1d2, RZ ;  /* 0x000001d2030e7824 */ /* 0x000fe200078e02ff */
[----:B0-----:R-:W-:-:S04]  /*66e0*/  IADD3 R6, P5, R9, R16, RZ ;  /* 0x0000001009067210 */ /* 0x001fc80007fbe0ff */
[CC--:B------:R-:W-:Y:S01]  /*66f0*/  LEA.HI.X.SX32 R7, R22.reuse, R17.reuse, 0x1, P5 ;  /* 0x0000001116077211 */ /* 0x0c0fe200028f0eff */
[----:B------:R-:W-:Y:S01]  /*6700*/  STL.64 [R1+0xcd8], R18 ;  /* 0x000cd81201007387 */ /* 0x000fe20000100a00 */
[-C--:B------:R-:W-:Y:S01]  /*6710*/  IADD3 R24, P2, R22, R16.reuse, RZ ;  /* 0x0000001016187210 */ /* 0x080fe20007f5e0ff */
[----:B------:R-:W-:Y:S01]  /*6720*/  IMAD R8, R3, 0x1d6, RZ ;  /* 0x000001d603087824 */ /* 0x000fe200078e02ff */
[-C--:B------:R-:W-:Y:S01]  /*6730*/  IADD3 R12, P3, R12, R16.reuse, RZ ;  /* 0x000000100c0c7210 */ /* 0x080fe20007f7e0ff */
[----:B------:R0:W-:Y:S01]  /*6740*/  STL.64 [R1+0xa20], R6 ;  /* 0x000a200601007387 */ /* 0x0001e20000100a00 */
[-C--:B------:R-:W-:Y:S02]  /*6750*/  IADD3 R20, P1, R14, R16.reuse, RZ ;  /* 0x000000100e147210 */ /* 0x080fe40007f3e0ff */
[-C--:B------:R-:W-:Y:S02]  /*6760*/  LEA.HI.X.SX32 R25, R11, R17.reuse, 0x1, P2 ;  /* 0x000000110b197211 */ /* 0x080fe400010f0eff */
[----:B------:R-:W-:Y:S01]  /*6770*/  LEA.HI.X.SX32 R13, R9, R17, 0x1, P3 ;  /* 0x00000011090d7211 */ /* 0x000fe200018f0eff */
[C---:B0-----:R-:W-:Y:S01]  /*6780*/  IMAD R7, R3.reuse, 0xe9, RZ ;  /* 0x000000e903077824 */ /* 0x041fe200078e02ff */
[----:B------:R-:W-:Y:S01]  /*6790*/  IADD3 R18, P4, R8, R16, RZ ;  /* 0x0000001008127210 */ /* 0x000fe20007f9e0ff */
[----:B------:R-:W-:-:S03]  /*67a0*/  IMAD R8, R3, 0xea, RZ ;  /* 0x000000ea03087824 */ /* 0x000fc600078e02ff */
[----:B------:R-:W-:Y:S01]  /*67b0*/  LEA.HI.X.SX32 R21, R7, R17, 0x1, P1 ;  /* 0x0000001107157211 */ /* 0x000fe200008f0eff */
[----:B------:R-:W-:Y:S01]  /*67c0*/  STL.64 [R1+0xbf0], R24 ;  /* 0x000bf01801007387 */ /* 0x000fe20000100a00 */
[----:B------:R-:W-:-:S03]  /*67d0*/  IMAD R14, R3, 0x1d4, RZ ;  /* 0x000001d4030e7824 */ /* 0x000fc600078e02ff */
[----:B------:R-:W-:Y:S01]  /*67e0*/  STL.64 [R1+0x688], R12 ;  /* 0x0006880c01007387 */ /* 0x000fe20000100a00 */
[----:B------:R-:W-:-:S03]  /*67f0*/  IADD3 R22, P5, R8, R16, RZ ;  /* 0x0000001008167210 */ /* 0x000fc60007fbe0ff */
[----:B------:R0:W-:Y:S01]  /*6800*/  STL.64 [R1+0x680], R20 ;  /* 0x0006801401007387 */ /* 0x0001e20000100a00 */
[----:B------:R-:W-:Y:S01]  /*6810*/  IADD3 R14, P6, R14, R16, RZ ;  /* 0x000000100e0e7210 */ /* 0x000fe20007fde0ff */
[----:B0-----:R-:W-:-:S05]  /*6820*/  IMAD R21, R3, 0x75, RZ ;  /* 0x0000007503157824 */ /* 0x001fca00078e02ff */
[-C--:B------:R-:W-:Y:S01]  /*6830*/  LEA.HI.X.SX32 R23, R21, R17.reuse, 0x1, P5 ;  /* 0x0000001115177211 */ /* 0x080fe200028f0eff */
[C---:B------:R-:W-:Y:S01]  /*6840*/  IMAD R21, R3.reuse, 0xeb, RZ ;  /* 0x000000eb03157824 */ /* 0x040fe200078e02ff */
[----:B------:R-:W-:Y:S01]  /*6850*/  LEA.HI.X.SX32 R15, R8, R17, 0x1, P6 ;  /* 0x00000011080f7211 */ /* 0x000fe200030f0eff */
[----:B------:R-:W-:-:S03]  /*6860*/  IMAD R9, R3, 0x76, RZ ;  /* 0x0000007603097824 */ /* 0x000fc600078e02ff */
[----:B------:R-:W-:Y:S01]  /*6870*/  LEA.HI.X.SX32 R19, R21, R17, 0x1, P4 ;  /* 0x0000001115137211 */ /* 0x000fe200020f0eff */
[C---:B------:R-:W-:Y:S01]  /*6880*/  IMAD R20, R3.reuse, 0xec, RZ ;  /* 0x000000ec03147824 */ /* 0x040fe200078e02ff */
[----:B------:R0:W-:Y:S01]  /*6890*/  STL.64 [R1+0xa18], R22 ;  /* 0x000a181601007387 */ /* 0x0001e20000100a00 */
[----:B------:R-:W-:-:S03]  /*68a0*/  IMAD R10, R3, 0x1d8, RZ ;  /* 0x000001d8030a7824 */ /* 0x000fc600078e02ff */
[----:B------:R1:W-:Y:S04]  /*68b0*/  STL.64 [R1+0x678], R14 ;  /* 0x0006780e01007387 */ /* 0x0003e80000100a00 */
[----:B------:R3:W-:Y:S01]  /*68c0*/  STL.64 [R1+0x670], R18 ;  /* 0x0006701201007387 */ /* 0x0007e20000100a00 */
[-C--:B------:R-:W-:Y:S02]  /*68d0*/  IADD3 R10, P2, R10, R16.reuse, RZ ;  /* 0x000000100a0a7210 */ /* 0x080fe40007f5e0ff */
[-C--:B0-----:R-:W-:Y:S02]  /*68e0*/  IADD3 R22, P5, R9, R16.reuse, RZ ;  /* 0x0000001009167210 */ /* 0x081fe40007fbe0ff */
[----:B-1----:R-:W-:Y:S01]  /*68f0*/  IADD3 R14, P6, R20, R16, RZ ;  /* 0x00000010140e7210 */ /* 0x002fe20007fde0ff */
[----:B---3--:R-:W-:-:S03]  /*6900*/  IMAD R19, R3, 0x3b, RZ ;  /* 0x0000003b03137824 */ /* 0x008fc600078e02ff */
[-C--:B------:R-:W-:Y:S01]  /*6910*/  LEA.HI.X.SX32 R15, R9, R17.reuse, 0x1, P6 ;  /* 0x00000011090f7211 */ /* 0x080fe200030f0eff */
[----:B------:R-:W-:Y:S01]  /*6920*/  IMAD R8, R3, 0x1de, RZ ;  /* 0x000001de03087824 */ /* 0x000fe200078e02ff */
[-C--:B------:R-:W-:Y:S02]  /*6930*/  LEA.HI.X.SX32 R11, R20, R17.reuse, 0x1, P2 ;  /* 0x00000011140b7211 */ /* 0x080fe400010f0eff */
[----:B------:R-:W-:Y:S01]  /*6940*/  LEA.HI.X.SX32 R23, R19, R17, 0x1, P5 ;  /* 0x0000001113177211 */ /* 0x000fe200028f0eff */
[C---:B------:R-:W-:Y:S01]  /*6950*/  IMAD R6, R3.reuse, 0x1da, RZ ;  /* 0x000001da03067824 */ /* 0x040fe200078e02ff */
[-C--:B------:R-:W-:Y:S01]  /*6960*/  IADD3 R24, P4, R8, R16.reuse, RZ ;  /* 0x0000001008187210 */ /* 0x080fe20007f9e0ff */
[C---:B------:R-:W-:Y:S02]  /*6970*/  IMAD R9, R3.reuse, 0x1e2, RZ ;  /* 0x000001e203097824 */ /* 0x040fe400078e02ff */
[----:B------:R0:W-:Y:S01]  /*6980*/  STL.64 [R1+0xbe8], R22 ;  /* 0x000be81601007387 */ /* 0x0001e20000100a00 */
[----:B------:R-:W-:Y:S01]  /*6990*/  IADD3 R12, P3, R6, R16, RZ ;  /* 0x00000010060c7210 */ /* 0x000fe20007f7e0ff */
[----:B------:R-:W-:-:S02]  /*69a0*/  IMAD R8, R3, 0xee, RZ ;  /* 0x000000ee03087824 */ /* 0x000fc400078e02ff */
[----:B------:R1:W-:Y:S01]  /*69b0*/  STL.64 [R1+0xa10], R14 ;  /* 0x000a100e01007387 */ /* 0x0003e20000100a00 */
[----:B------:R-:W-:-:S03]  /*69c0*/  IMAD R6, R3, 0x1dc, RZ ;  /* 0x000001dc03067824 */ /* 0x000fc600078e02ff */
[----:B------:R3:W-:Y:S01]  /*69d0*/  STL.64 [R1+0x668], R10 ;  /* 0x0006680a01007387 */ /* 0x0007e20000100a00 */
[-C--:B0-----:R-:W-:Y:S01]  /*69e0*/  IADD3 R22, P2, R9, R16.reuse, RZ ;  /* 0x0000001009167210 */ /* 0x081fe20007f5e0ff */
[C---:B------:R-:W-:Y:S01]  /*69f0*/  IMAD R9, R3.reuse, 0x77, RZ ;  /* 0x0000007703097824 */ /* 0x040fe200078e02ff */
[-C--:B------:R-:W-:Y:S02]  /*6a00*/  IADD3 R6, P1, R6, R16.reuse, RZ ;  /* 0x0000001006067210 */ /* 0x080fe40007f3e0ff */
[----:B-1----:R-:W-:Y:S01]  /*6a10*/  IADD3 R14, P6, R8, R16, RZ ;  /* 0x00000010080e7210 */ /* 0x002fe20007fde0ff */
[----:B---3--:R-:W-:-:S03]  /*6a20*/  IMAD R11, R3, 0xed, RZ ;  /* 0x000000ed030b7824 */ /* 0x008fc600078e02ff */
[-C--:B------:R-:W-:Y:S02]  /*6a30*/  LEA.HI.X.SX32 R15, R9, R17.reuse, 0x1, P6 ;  /* 0x00000011090f7211 */ /* 0x080fe400030f0eff */
[-C--:B------:R-:W-:Y:S02]  /*6a40*/  LEA.HI.X.SX32 R13, R11, R17.reuse, 0x1, P3 ;  /* 0x000000110b0d7211 */ /* 0x080fe400018f0eff */
[----:B------:R-:W-:-:S03]  /*6a50*/  LEA.HI.X.SX32 R7, R8, R17, 0x1, P1 ;  /* 0x0000001108077211 */ /* 0x000fc600008f0eff */
[----:B------:R0:W-:Y:S04]  /*6a60*/  STL.64 [R1+0x660], R12 ;  /* 0x0006600c01007387 */ /* 0x0001e80000100a00 */
[----:B------:R1:W-:Y:S04]  /*6a70*/  STL.64 [R1+0xa08], R14 ;  /* 0x000a080e01007387 */ /* 0x0003e80000100a00 */
[----:B------:R3:W-:Y:S01]  /*6a80*/  STL.64 [R1+0x658], R6 ;  /* 0x0006580601007387 */ /* 0x0007e20000100a00 */
[C---:B0-----:R-:W-:Y:S02]  /*6a90*/  IMAD R12, R3.reuse, 0x1e, RZ ;  /* 0x0000001e030c7824 */ /* 0x041fe400078e02ff */
[----:B-1----:R-:W-:-:S03]  /*6aa0*/  IMAD R14, R3, 0xef, RZ ;  /* 0x000000ef030e7824 */ /* 0x002fc600078e02ff */
[-C--:B------:R-:W-:Y:S01]  /*6ab0*/  IADD3 R20, P6, R12, R16.reuse, RZ ;  /* 0x000000100c147210 */ /* 0x080fe20007fde0ff */
[C---:B------:R-:W-:Y:S02]  /*6ac0*/  IMAD R13, R3.reuse, 0x3c, RZ ;  /* 0x0000003c030d7824 */ /* 0x040fe400078e02ff */
[C---:B---3--:R-:W-:Y:S01]  /*6ad0*/  IMAD R7, R3.reuse, 0xf, RZ ;  /* 0x0000000f03077824 */ /* 0x048fe200078e02ff */
[-C--:B------:R-:W-:Y:S01]  /*6ae0*/  LEA.HI.X.SX32 R25, R14, R17.reuse, 0x1, P4 ;  /* 0x000000110e197211 */ /* 0x080fe200020f0eff */
[----:B------:R-:W-:Y:S01]  /*6af0*/  IMAD R6, R3, 0x78, RZ ;  /* 0x0000007803067824 */ /* 0x000fe200078e02ff */
[----:B------:R-:W-:Y:S01]  /*6b00*/  IADD3 R8, P1, R13, R16, RZ ;  /* 0x000000100d087210 */ /* 0x000fe20007f3e0ff */
[----:B------:R-:W-:Y:S01]  /*6b10*/  IMAD R15, R3, 0xf0, RZ ;  /* 0x000000f0030f7824 */ /* 0x000fe200078e02ff */
[-C--:B------:R-:W-:Y:S01]  /*6b20*/  LEA.HI.X.SX32 R21, R7, R17.reuse, 0x1, P6 ;  /* 0x0000001107157211 */ /* 0x080fe200030f0eff */
[C---:B------:R-:W-:Y:S01]  /*6b30*/  IMAD R18, R3.reuse, 0x1e0, RZ ;  /* 0x000001e003127824 */ /* 0x040fe200078e02ff */
[----:B------:R0:W-:Y:S01]  /*6b40*/  STL.64 [R1+0x650], R24 ;  /* 0x0006501801007387 */ /* 0x0001e20000100a00 */
[----:B------:R-:W-:Y:S01]  /*6b50*/  LEA.HI.X.SX32 R9, R12, R17, 0x1, P1 ;  /* 0x000000110c097211 */ /* 0x000fe200008f0eff */
[----:B------:R-:W-:-:S02]  /*6b60*/  IMAD R7, R3, 0x1e6, RZ ;  /* 0x000001e603077824 */ /* 0x000fc400078e02ff */
[----:B------:R1:W-:Y:S01]  /*6b70*/  STL.64 [R1+0xd48], R20 ;  /* 0x000d481401007387 */ /* 0x0003e20000100a00 */
[-C--:B------:R-:W-:Y:S02]  /*6b80*/  IADD3 R18, P5, R18, R16.reuse, RZ ;  /* 0x0000001012127210 */ /* 0x080fe40007fbe0ff */
[CC--:B0-----:R-:W-:Y:S02]  /*6b90*/  IADD3 R24, P4, R6.reuse, R16.reuse, RZ ;  /* 0x0000001006187210 */ /* 0x0c1fe40007f9e0ff */
[----:B-1----:R-:W-:Y:S02]  /*6ba0*/  IADD3 R20, P6, R15, R16, RZ ;  /* 0x000000100f147210 */ /* 0x002fe40007fde0ff */
[-C--:B------:R-:W-:Y:S01]  /*6bb0*/  LEA.HI.X.SX32 R25, R13, R17.reuse, 0x1, P4 ;  /* 0x000000110d197211 */ /* 0x080fe200020f0eff */
[----:B------:R0:W-:Y:S01]  /*6bc0*/  STL.64 [R1+0xcd0], R8 ;  /* 0x000cd00801007387 */ /* 0x0001e20000100a00 */
[-C--:B------:R-:W-:Y:S02]  /*6bd0*/  LEA.HI.X.SX32 R21, R6, R17.reuse, 0x1, P6 ;  /* 0x0000001106157211 */ /* 0x080fe400030f0eff */
[----:B------:R-:W-:Y:S01]  /*6be0*/  LEA.HI.X.SX32 R19, R15, R17, 0x1, P5 ;  /* 0x000000110f137211 */ /* 0x000fe200028f0eff */
[C---:B------:R-:W-:Y:S01]  /*6bf0*/  IMAD R10, R3.reuse, 0x1e4, RZ ;  /* 0x000001e4030a7824 */ /* 0x040fe200078e02ff */
[----:B------:R-:W-:Y:S01]  /*6c00*/  STL.64 [R1+0xbe0], R24 ;  /* 0x000be01801007387 */ /* 0x000fe20000100a00 */
[----:B------:R-:W-:-:S03]  /*6c10*/  IMAD R6, R3, 0xf1, RZ ;  /* 0x000000f103067824 */ /* 0x000fc600078e02ff */
[----:B------:R1:W-:Y:S01]  /*6c20*/  STL.64 [R1+0xa00], R20 ;  /* 0x000a001401007387 */ /* 0x0003e20000100a00 */
[-C--:B0-----:R-:W-:Y:S01]  /*6c30*/  IADD3 R8, P1, R7, R16.reuse, RZ ;  /* 0x0000001007087210 */ /* 0x081fe20007f3e0ff */
[----:B------:R-:W-:Y:S02]  /*6c40*/  IMAD R7, R3, 0xf2, RZ ;  /* 0x000000f203077824 */ /* 0x000fe400078e02ff */
[----:B------:R0:W-:Y:S01]  /*6c50*/  STL.64 [R1+0x648], R18 ;  /* 0x0006481201007387 */ /* 0x0001e20000100a00 */
[-C--:B------:R-:W-:Y:S02]  /*6c60*/  IADD3 R10, P3, R10, R16.reuse, RZ ;  /* 0x000000100a0a7210 */ /* 0x080fe40007f7e0ff */
[----:B------:R-:W-:Y:S02]  /*6c70*/  LEA.HI.X.SX32 R23, R6, R17, 0x1, P2 ;  /* 0x0000001106177211 */ /* 0x000fe400010f0eff */
[----:B-1----:R-:W-:Y:S01]  /*6c80*/  IADD3 R20, P6, R7, R16, RZ ;  /* 0x0000001007147210 */ /* 0x002fe20007fde0ff */
[----:B0-----:R-:W-:-:S02]  /*6c90*/  IMAD R19, R3, 0x79, RZ ;  /* 0x0000007903137824 */ /* 0x001fc400078e02ff */
[----:B------:R-:W-:Y:S01]  /*6ca0*/  IMAD R18, R3, 0x1ec, RZ ;  /* 0x000001ec03127824 */ /* 0x000fe200078e02ff */
[-C--:B------:R-:W-:Y:S02]  /*6cb0*/  LEA.HI.X.SX32 R11, R7, R17.reuse, 0x1, P3 ;  /* 0x00000011070b7211 */ /* 0x080fe400018f0eff */
[----:B------:R-:W-:Y:S01]  /*6cc0*/  LEA.HI.X.SX32 R21, R19, R17, 0x1, P6 ;  /* 0x0000001113157211 */ /* 0x000fe200030f0eff */
[C---:B------:R-:W-:Y:S01]  /*6cd0*/  IMAD R6, R3.reuse, 0x7a, RZ ;  /* 0x0000007a03067824 */ /* 0x040fe200078e02ff */
[----:B------:R-:W-:Y:S01]  /*6ce0*/  IADD3 R24, P2, R18, R16, RZ ;  /* 0x0000001012187210 */ /* 0x000fe20007f5e0ff */
[C---:B------:R-:W-:Y:S02]  /*6cf0*/  IMAD R18, R3.reuse, 0xf4, RZ ;  /* 0x000000f403127824 */ /* 0x040fe400078e02ff */
[C---:B------:R-:W-:Y:S01]  /*6d00*/  IMAD R19, R3.reuse, 0xf3, RZ ;  /* 0x000000f303137824 */ /* 0x040fe200078e02ff */
[----:B------:R0:W-:Y:S01]  /*6d10*/  STL.64 [R1+0x640], R22 ;  /* 0x0006401601007387 */ /* 0x0001e20000100a00 */
[----:B------:R-:W-:-:S03]  /*6d20*/  IMAD R12, R3, 0x1e8, RZ ;  /* 0x000001e8030c7824 */ /* 0x000fc600078e02ff */
[----:B------:R1:W-:Y:S01]  /*6d30*/  STL.64 [R1+0x9f8], R20 ;  /* 0x0009f81401007387 */ /* 0x0003e20000100a00 */
[-C--:B------:R-:W-:Y:S01]  /*6d40*/  LEA.HI.X.SX32 R9, R19, R17.reuse, 0x1, P1 ;  /* 0x0000001113097211 */ /* 0x080fe200008f0eff */
[C---:B------:R-:W-:Y:S02]  /*6d50*/  IMAD R7, R3.reuse, 0x1ee, RZ ;  /* 0x000001ee03077824 */ /* 0x040fe400078e02ff */
[----:B------:R3:W-:Y:S01]  /*6d60*/  STL.64 [R1+0x638], R10 ;  /* 0x0006380a01007387 */ /* 0x0007e20000100a00 */
[-C--:B------:R-:W-:Y:S01]  /*6d70*/  IADD3 R12, P4, R12, R16.reuse, RZ ;  /* 0x000000100c0c7210 */ /* 0x080fe20007f9e0ff */
[----:B0-----:R-:W-:Y:S01]  /*6d80*/  IMAD R22, R3, 0x3d, RZ ;  /* 0x0000003d03167824 */ /* 0x001fe200078e02ff */
[-C--:B-1----:R-:W-:Y:S02]  /*6d90*/  IADD3 R20, P6, R6, R16.reuse, RZ ;  /* 0x0000001006147210 */ /* 0x082fe40007fde0ff */
[----:B---3--:R-:W-:Y:S01]  /*6da0*/  IADD3 R10, P3, R18, R16, RZ ;  /* 0x00000010120a7210 */ /* 0x008fe20007f7e0ff */
[----:B------:R0:W-:Y:S01]  /*6db0*/  STL.64 [R1+0x630], R8 ;  /* 0x0006300801007387 */ /* 0x0001e20000100a00 */
[----:B------:R-:W-:-:S02]  /*6dc0*/  LEA.HI.X.SX32 R21, R22, R17, 0x1, P6 ;  /* 0x0000001116157211 */ /* 0x000fc400030f0eff */
[-C--:B------:R-:W-:Y:S01]  /*6dd0*/  LEA.HI.X.SX32 R11, R6, R17.reuse, 0x1, P3 ;  /* 0x00000011060b7211 */ /* 0x080fe200018f0eff */
[C---:B------:R-:W-:Y:S01]  /*6de0*/  IMAD R6, R3.reuse, 0x1f2, RZ ;  /* 0x000001f203067824 */ /* 0x040fe200078e02ff */
[----:B------:R-:W-:Y:S01]  /*6df0*/  LEA.HI.X.SX32 R13, R18, R17, 0x1, P4 ;  /* 0x00000011120d7211 */ /* 0x000fe200020f0eff */
[----:B------:R-:W-:Y:S01]  /*6e00*/  IMAD R14, R3, 0x1ea, RZ ;  /* 0x000001ea030e7824 */ /* 0x000fe200078e02ff */
[----:B------:R1:W-:Y:S01]  /*6e10*/  STL.64 [R1+0xbd8], R20 ;  /* 0x000bd81401007387 */ /* 0x0003e20000100a00 */
[-C--:B0-----:R-:W-:Y:S01]  /*6e20*/  IADD3 R8, P1, R7, R16.reuse, RZ ;  /* 0x0000001007087210 */ /* 0x081fe20007f3e0ff */
[----:B------:R-:W-:Y:S02]  /*6e30*/  IMAD R7, R3, 0xf6, RZ ;  /* 0x000000f603077824 */ /* 0x000fe400078e02ff */
[----:B------:R0:W-:Y:S01]  /*6e40*/  STL.64 [R1+0x9f0], R10 ;  /* 0x0009f00a01007387 */ /* 0x0001e20000100a00 */
[----:B------:R-:W-:-:S03]  /*6e50*/  IADD3 R14, P5, R14, R16, RZ ;  /* 0x000000100e0e7210 */ /* 0x000fc60007fbe0ff */
[----:B------:R3:W-:Y:S01]  /*6e60*/  STL.64 [R1+0x628], R12 ;  /* 0x0006280c01007387 */ /* 0x0007e20000100a00 */
[-C--:B-1----:R-:W-:Y:S01]  /*6e70*/  IADD3 R20, P4, R6, R16.reuse, RZ ;  /* 0x0000001006147210 */ /* 0x082fe20007f9e0ff */
[----:B------:R-:W-:Y:S01]  /*6e80*/  IMAD R6, R3, 0x7b, RZ ;  /* 0x0000007b03067824 */ /* 0x000fe200078e02ff */
[----:B0-----:R-:W-:Y:S01]  /*6e90*/  IADD3 R10, P3, R7, R16, RZ ;  /* 0x00000010070a7210 */ /* 0x001fe20007f7e0ff */
[----:B---3--:R-:W-:-:S03]  /*6ea0*/  IMAD R13, R3, 0xf5, RZ ;  /* 0x000000f5030d7824 */ /* 0x008fc600078e02ff */
[-C--:B------:R-:W-:Y:S01]  /*6eb0*/  LEA.HI.X.SX32 R11, R6, R17.reuse, 0x1, P3 ;  /* 0x00000011060b7211 */ /* 0x080fe200018f0eff */
[C---:B------:R-:W-:Y:S02]  /*6ec0*/  IMAD R19, R3.reuse, 0x1f0, RZ ;  /* 0x000001f003137824 */ /* 0x040fe400078e02ff */
[----:B------:R-:W-:Y:S01]  /*6ed0*/  IMAD R6, R3, 0xf7, RZ ;  /* 0x000000f703067824 */ /* 0x000fe200078e02ff */
[-C--:B------:R-:W-:Y:S02]  /*6ee0*/  LEA.HI.X.SX32 R15, R13, R17.reuse, 0x1, P5 ;  /* 0x000000110d0f7211 */ /* 0x080fe400028f0eff */
[-C--:B------:R-:W-:Y:S02]  /*6ef0*/  LEA.HI.X.SX32 R25, R7, R17.reuse, 0x1, P2 ;  /* 0x0000001107197211 */ /* 0x080fe400010f0eff */
[----:B------:R-:W-:Y:S01]  /*6f00*/  IADD3 R22, P6, R19, R16, RZ ;  /* 0x0000001013167210 */ /* 0x000fe20007fde0ff */
[----:B------:R0:W-:Y:S01]  /*6f10*/  STL.64 [R1+0x620], R14 ;  /* 0x0006200e01007387 */ /* 0x0001e20000100a00 */
[----:B------:R-:W-:Y:S01]  /*6f20*/  LEA.HI.X.SX32 R9, R6, R17, 0x1, P1 ;  /* 0x0000001106097211 */ /* 0x000fe200008f0eff */
[----:B------:R-:W-:-:S02]  /*6f30*/  IMAD R19, R3, 0xf8, RZ ;  /* 0x000000f803137824 */ /* 0x000fc400078e02ff */
[----:B------:R1:W-:Y:S01]  /*6f40*/  STL.64 [R1+0x9e8], R10 ;  /* 0x0009e80a01007387 */ /* 0x0003e20000100a00 */
[----:B------:R-:W-:-:S03]  /*6f50*/  IMAD R7, R3, 0x1f, RZ ;  /* 0x0000001f03077824 */ /* 0x000fc600078e02ff */
[----:B------:R3:W-:Y:S01]  /*6f60*/  STL.64 [R1+0x618], R24 ;  /* 0x0006181801007387 */ /* 0x0007e20000100a00 */
[----:B0-----:R-:W-:-:S03]  /*6f70*/  IMAD R15, R3, 0x3e, RZ ;  /* 0x0000003e030f7824 */ /* 0x001fc600078e02ff */
[----:B------:R0:W-:Y:S01]  /*6f80*/  STL.64 [R1+0x610], R8 ;  /* 0x0006100801007387 */ /* 0x0001e20000100a00 */
[----:B-1----:R-:W-:Y:S01]  /*6f90*/  IMAD R10, R3, 0x7c, RZ ;  /* 0x0000007c030a7824 */ /* 0x002fe200078e02ff */
[----:B------:R-:W-:-:S04]  /*6fa0*/  IADD3 R26, P3, R15, R16, RZ ;  /* 0x000000100f1a7210 */ /* 0x000fc80007f7e0ff */
[CC--:B---3--:R-:W-:Y:S02]  /*6fb0*/  IADD3 R24, P2, R10.reuse, R16.reuse, RZ ;  /* 0x000000100a187210 */ /* 0x0c8fe40007f5e0ff */
[----:B0-----:R-:W-:Y:S02]  /*6fc0*/  IADD3 R8, P1, R19, R16, RZ ;  /* 0x0000001013087210 */ /* 0x001fe40007f3e0ff */
[-C--:B------:R-:W-:Y:S02]  /*6fd0*/  LEA.HI.X.SX32 R27, R7, R17.reuse, 0x1, P3 ;  /* 0x00000011071b7211 */ /* 0x080fe400018f0eff */
[-C--:B------:R-:W-:Y:S01]  /*6fe0*/  LEA.HI.X.SX32 R9, R10, R17.reuse, 0x1, P1 ;  /* 0x000000110a097211 */ /* 0x080fe200008f0eff */
[----:B------:R-:W-:Y:S01]  /*6ff0*/  IMAD R10, R3, 0xf9, RZ ;  /* 0x000000f9030a7824 */ /* 0x000fe200078e02ff */
[-C--:B------:R-:W-:Y:S01]  /*7000*/  LEA.HI.X.SX32 R25, R15, R17.reuse, 0x1, P2 ;  /* 0x000000110f197211 */ /* 0x080fe200010f0eff */
[C---:B------:R-:W-:Y:S01]  /*7010*/  IMAD R11, R3.reuse, 0xfa, RZ ;  /* 0x000000fa030b7824 */ /* 0x040fe200078e02ff */
[----:B------:R-:W-:Y:S02]  /*7020*/  STL.64 [R1+0xcc8], R26 ;  /* 0x000cc81a01007387 */ /* 0x000fe40000100a00 */
[----:B------:R-:W-:Y:S01]  /*7030*/  LEA.HI.X.SX32 R21, R10, R17, 0x1, P4 ;  /* 0x000000110a157211 */ /* 0x000fe200020f0eff */
[C---:B------:R-:W-:Y:S01]  /*7040*/  IMAD R10, R3.reuse, 0x7d, RZ ;  /* 0x0000007d030a7824 */ /* 0x040fe200078e02ff */
[----:B------:R-:W-:Y:S01]  /*7050*/  STL.64 [R1+0xbd0], R24 ;  /* 0x000bd01801007387 */ /* 0x000fe20000100a00 */
[----:B------:R-:W-:-:S03]  /*7060*/  IMAD R12, R3, 0x1f4, RZ ;  /* 0x000001f4030c7824 */ /* 0x000fc600078e02ff */
[----:B------:R0:W-:Y:S01]  /*7070*/  STL.64 [R1+0x9e0], R8 ;  /* 0x0009e00801007387 */ /* 0x0001e20000100a00 */
[----:B------:R-:W-:Y:S01]  /*7080*/  IMAD R6, R3, 0x1f6, RZ ;  /* 0x000001f603067824 */ /* 0x000fe200078e02ff */
[-C--:B------:R-:W-:Y:S02]  /*7090*/  IADD3 R12, P5, R12, R16.reuse, RZ ;  /* 0x000000100c0c7210 */ /* 0x080fe40007fbe0ff */
[----:B------:R-:W-:Y:S02]  /*70a0*/  LEA.HI.X.SX32 R23, R19, R17, 0x1, P6 ;  /* 0x0000001113177211 */ /* 0x000fe400030f0eff */
[-C--:B------:R-:W-:Y:S02]  /*70b0*/  IADD3 R6, P3, R6, R16.reuse, RZ ;  /* 0x0000001006067210 */ /* 0x080fe40007f7e0ff */
[----:B0-----:R-:W-:-:S04]  /*70c0*/  IADD3 R8, P1, R11, R16, RZ ;  /* 0x000000100b087210 */ /* 0x001fc80007f3e0ff */
[-C--:B------:R-:W-:Y:S01]  /*70d0*/  LEA.HI.X.SX32 R9, R10, R17.reuse, 0x1, P1 ;  /* 0x000000110a097211 */ /* 0x080fe200008f0eff */
[----:B------:R-:W-:Y:S01]  /*70e0*/  IMAD R10, R3, 0xfb, RZ ;  /* 0x000000fb030a7824 */ /* 0x000fe200078e02ff */
[-C--:B------:R-:W-:Y:S01]  /*70f0*/  LEA.HI.X.SX32 R13, R11, R17.reuse, 0x1, P5 ;  /* 0x000000110b0d7211 */ /* 0x080fe200028f0eff */
[----:B------:R-:W-:Y:S01]  /*7100*/  STL.64 [R1+0x608], R22 ;  /* 0x0006081601007387 */ /* 0x000fe20000100a00 */
[----:B------:R-:W-:Y:S02]  /*7110*/  IMAD R15, R3, 0x7e, RZ ;  /* 0x0000007e030f7824 */ /* 0x000fe400078e02ff */
[----:B------:R-:W-:Y:S01]  /*7120*/  LEA.HI.X.SX32 R7, R10, R17, 0x1, P3 ;  /* 0x000000110a077211 */ /* 0x000fe200018f0eff */
[----:B------:R-:W-:Y:S04]  /*7130*/  STL.64 [R1+0x600], R20 ;  /* 0x0006001401007387 */ /* 0x000fe80000100a00 */
[----:B------:R0:W-:Y:S04]  /*7140*/  STL.64 [R1+0x9d8], R8 ;  /* 0x0009d80801007387 */ /* 0x0001e80000100a00 */
[----:B------:R1:W-:Y:S04]  /*7150*/  STL.64 [R1+0x5f8], R12 ;  /* 0x0005f80c01007387 */ /* 0x0003e80000100a00 */
[----:B------:R3:W-:Y:S01]  /*7160*/  STL.64 [R1+0x5f0], R6 ;  /* 0x0005f00601007387 */ /* 0x0007e20000100a00 */
[----:B0-----:R-:W-:-:S03]  /*7170*/  IADD3 R8, P1, R15, R16, RZ ;  /* 0x000000100f087210 */ /* 0x001fc60007f3e0ff */
[----:B------:R-:W4:Y:S04]  /*7180*/  LDL.64 R10, [R1+0x2a8] ;  /* 0x0002a800010a7983 */ /* 0x000f280000100a00 */
[----:B-1----:R-:W5:Y:S01]  /*7190*/  LDL R12, [R1+0x2b0] ;  /* 0x0002b000010c7983 */ /* 0x002f620000100800 */
[----:B---3--:R-:W-:-:S03]  /*71a0*/  IMAD R6, R3, 0x3f, RZ ;  /* 0x0000003f03067824 */ /* 0x008fc600078e02ff */
[----:B------:R-:W3:Y:S02]  /*71b0*/  LDL R7, [R1+0x2cc] ;  /* 0x0002cc0001077983 */ /* 0x000ee40000100800 */
[----:B------:R-:W-:Y:S02]  /*71c0*/  LEA.HI.X.SX32 R9, R6, R17, 0x1, P1 ;  /* 0x0000001106097211 */ /* 0x000fe400008f0eff */
[----:B------:R-:W4:Y:S04]  /*71d0*/  LDL R6, [R1+0x294] ;  /* 0x0002940001067983 */ /* 0x000f280000100800 */
[----:B------:R0:W-:Y:S04]  /*71e0*/  STL.64 [R1+0xbc8], R8 ;  /* 0x000bc80801007387 */ /* 0x0001e80000100a00 */
[----:B0-----:R-:W4:Y:S01]  /*71f0*/  LDL.64 R8, [R1+0x2a0] ;  /* 0x0002a00001087983 */ /* 0x001f220000100a00 */
[----:B------:R-:W-:-:S02]  /*7200*/  IMAD R18, R3, 0x1fa, RZ ;  /* 0x000001fa03127824 */ /* 0x000fc400078e02ff */
[----:B------:R-:W-:-:S03]  /*7210*/  IMAD R26, R3, 0xfc, RZ ;  /* 0x000000fc031a7824 */ /* 0x000fc600078e02ff */
[----:B------:R-:W-:Y:S01]  /*7220*/  IADD3 R28, P6, R18, R16, RZ ;  /* 0x00000010121c7210 */ /* 0x000fe20007fde0ff */
[C---:B------:R-:W-:Y:S02]  /*7230*/  IMAD R18, R3.reuse, 0x1fc, RZ ;  /* 0x000001fc03127824 */ /* 0x040fe400078e02ff */
[----:B------:R-:W-:-:S03]  /*7240*/  IMAD R14, R3, 0x1f8, RZ ;  /* 0x000001f8030e7824 */ /* 0x000fc600078e02ff */
[-C--:B------:R-:W-:Y:S01]  /*7250*/  IADD3 R20, P4, R18, R16.reuse, RZ ;  /* 0x0000001012147210 */ /* 0x080fe20007f9e0ff */
[----:B------:R-:W-:Y:S01]  /*7260*/  IMAD R29, R3, 0xfd, RZ ;  /* 0x000000fd031d7824 */ /* 0x000fe200078e02ff */
[-C--:B------:R-:W-:Y:S02]  /*7270*/  IADD3 R18, P5, R26, R16.reuse, RZ ;  /* 0x000000101a127210 */ /* 0x080fe40007fbe0ff */
[----:B------:R-:W-:Y:S02]  /*7280*/  IADD3 R14, P2, R14, R16, RZ ;  /* 0x000000100e0e7210 */ /* 0x000fe40007f5e0ff */
[-C--:B------:R-:W-:Y:S02]  /*7290*/  LEA.HI.X.SX32 R19, R15, R17.reuse, 0x1, P5 ;  /* 0x000000110f137211 */ /* 0x080fe400028f0eff */
[-C--:B------:R-:W-:Y:S01]  /*72a0*/  LEA.HI.X.SX32 R15, R26, R17.reuse, 0x1, P2 ;  /* 0x000000111a0f7211 */ /* 0x080fe200010f0eff */
[----:B------:R-:W-:Y:S01]  /*72b0*/  IMAD R13, R3, 0xfe, RZ ;  /* 0x000000fe030d7824 */ /* 0x000fe200078e02ff */
[----:B------:R-:W-:Y:S01]  /*72c0*/  LEA.HI.X.SX32 R29, R29, R17, 0x1, P6 ;  /* 0x000000111d1d7211 */ /* 0x000fe200030f0eff */
[----:B------:R0:W-:Y:S01]  /*72d0*/  STL.64 [R1+0x9d0], R18 ;  /* 0x0009d01201007387 */ /* 0x0001e20000100a00 */
[C---:B------:R-:W-:Y:S01]  /*72e0*/  SHF.L.U32 R27, R3.reuse, 0x1, RZ ;  /* 0x00000001031b7819 */ /* 0x040fe200000006ff */
[----:B------:R-:W-:-:S02]  /*72f0*/  IMAD R26, R3, 0x7f, RZ ;  /* 0x0000007f031a7824 */ /* 0x000fc400078e02ff */
[----:B------:R-:W-:Y:S01]  /*7300*/  STL.64 [R1+0x5e8], R14 ;  /* 0x0005e80e01007387 */ /* 0x000fe20000100a00 */
[----:B------:R-:W-:-:S03]  /*7310*/  IADD3 R24, P3, R13, R16, RZ ;  /* 0x000000100d187210 */ /* 0x000fc60007f7e0ff */
[----:B------:R1:W-:Y:S01]  /*7320*/  STL.64 [R1+0x5e0], R28 ;  /* 0x0005e01c01007387 */ /* 0x0003e20000100a00 */
[-C--:B------:R-:W-:Y:S02]  /*7330*/  IADD3 R22, P1, R27, R16.reuse, RZ ;  /* 0x000000101b167210 */ /* 0x080fe40007f3e0ff */
[-C--:B------:R-:W-:Y:S02]  /*7340*/  LEA.HI.X.SX32 R25, R26, R17.reuse, 0x1, P3 ;  /* 0x000000111a197211 */ /* 0x080fe400018f0eff */
[CC--:B0-----:R-:W-:Y:S02]  /*7350*/  LEA R18, P5, R3.reuse, R16.reuse, 0x2 ;  /* 0x0000001003127211 */ /* 0x0c1fe400078a10ff */
[C---:B------:R-:W-:Y:S01]  /*7360*/  SHF.L.U32 R26, R3.reuse, 0x2, RZ ;  /* 0x00000002031a7819 */ /* 0x040fe200000006ff */
[----:B-1----:R-:W2:Y:S01]  /*7370*/  S2R R29, SR_TID.X ;  /* 0x00000000001d7919 */ /* 0x002ea20000002100 */
[----:B------:R-:W-:Y:S02]  /*7380*/  LEA R14, P2, R3, R16, 0x3 ;  /* 0x00000010030e7211 */ /* 0x000fe400078418ff */
[----:B------:R-:W-:-:S02]  /*7390*/  LEA.HI.X.SX32 R21, R13, R17, 0x1, P4 ;  /* 0x000000110d157211 */ /* 0x000fc400020f0eff */
[-C--:B------:R-:W-:Y:S02]  /*73a0*/  LEA.HI.X.SX32 R23, R3, R17.reuse, 0x1, P1 ;  /* 0x0000001103177211 */ /* 0x080fe400008f0eff */
[-C--:B------:R-:W-:Y:S01]  /*73b0*/  LEA.HI.X.SX32 R19, R27, R17.reuse, 0x1, P5 ;  /* 0x000000111b137211 */ /* 0x080fe200028f0eff */
[----:B------:R-:W-:Y:S01]  /*73c0*/  STL.64 [R1+0x9c8], R24 ;  /* 0x0009c81801007387 */ /* 0x000fe20000100a00 */
[----:B------:R-:W-:Y:S01]  /*73d0*/  LEA.HI.X.SX32 R15, R26, R17, 0x1, P2 ;  /* 0x000000111a0f7211 */ /* 0x000fe200010f0eff */
[----:B------:R-:W-:Y:S02]  /*73e0*/  IMAD R13, R3, 0x1fe, RZ ;  /* 0x000001fe030d7824 */ /* 0x000fe400078e02ff */
[----:B------:R0:W-:Y:S04]  /*73f0*/  STL.64 [R1+0x5d8], R20 ;  /* 0x0005d81401007387 */ /* 0x0001e80000100a00 */
[----:B------:R-:W-:Y:S04]  /*7400*/  STL.64 [R1+0xdb8], R22 ;  /* 0x000db81601007387 */ /* 0x000fe80000100a00 */
[----:B------:R-:W-:Y:S01]  /*7410*/  STL.64 [R1+0xdb0], R18 ;  /* 0x000db01201007387 */ /* 0x000fe20000100a00 */
[----:B------:R-:W-:-:S03]  /*7420*/  MOV R27, c[0x0][0x1b8] ;  /* 0x00006e00001b7a02 */ /* 0x000fc60000000f00 */
[----:B------:R1:W-:Y:S01]  /*7430*/  STL.64 [R1+0xda0], R14 ;  /* 0x000da00e01007387 */ /* 0x0003e20000100a00 */
[-C--:B------:R-:W-:Y:S02]  /*7440*/  LEA R28, P6, R3, R16.reuse, 0x4 ;  /* 0x00000010031c7211 */ /* 0x080fe400078c20ff */
[----:B------:R-:W-:Y:S02]  /*7450*/  SHF.L.U32 R27, R27, 0x3, RZ ;  /* 0x000000031b1b7819 */ /* 0x000fe400000006ff */
[-C--:B0-----:R-:W-:Y:S02]  /*7460*/  LEA R20, P4, R3, R16.reuse, 0x6 ;  /* 0x0000001003147211 */ /* 0x081fe400078830ff */
[-C--:B-1----:R-:W-:Y:S02]  /*7470*/  IADD3 R14, P2, R13, R16.reuse, RZ ;  /* 0x000000100d0e7210 */ /* 0x082fe40007f5e0ff */
[----:B------:R-:W-:Y:S02]  /*7480*/  MOV R13, c[0x0][0x1b8] ;  /* 0x00006e00000d7a02 */ /* 0x000fe40000000f00 */
[----:B------:R-:W-:-:S03]  /*7490*/  LEA R24, P3, R3, R16, 0x5 ;  /* 0x0000001003187211 */ /* 0x000fc600078628ff */
[----:B------:R-:W-:Y:S01]  /*74a0*/  IMAD.SHL.U32 R13, R13, 0x20, RZ ;  /* 0x000000200d0d7824 */ /* 0x000fe200078e00ff */
[CC--:B------:R-:W-:Y:S02]  /*74b0*/  LEA R22, P1, R3.reuse, R16.reuse, 0x7 ;  /* 0x0000001003167211 */ /* 0x0c0fe400078238ff */
[----:B------:R-:W-:Y:S02]  /*74c0*/  LEA R18, P5, R3, R16, 0x8 ;  /* 0x0000001003127211 */ /* 0x000fe400078a40ff */
[----:B--2---:R-:W-:Y:S02]  /*74d0*/  LOP3.LUT R3, R5, 0x10, R29, 0x78, !PT ;  /* 0x0000001005037812 */ /* 0x004fe400078e781d */
[-C--:B------:R-:W-:Y:S02]  /*74e0*/  LEA.HI.X.SX32 R29, R27, R17.reuse, 0x1, P6 ;  /* 0x000000111b1d7211 */ /* 0x080fe400030f0eff */
[----:B------:R-:W-:Y:S01]  /*74f0*/  LEA.HI.X.SX32 R21, R13, R17, 0x1, P4 ;  /* 0x000000110d157211 */ /* 0x000fe200020f0eff */
[----:B------:R-:W-:-:S02]  /*7500*/  IMAD.MOV.U32 R26, RZ, RZ, c[0x0][0x1b8] ;  /* 0x00006e00ff1a7624 */ /* 0x000fc400078e00ff */
[----:B------:R-:W-:Y:S01]  /*7510*/  STL.64 [R1+0xd80], R28 ;  /* 0x000d801c01007387 */ /* 0x000fe20000100a00 */
[----:B------:R-:W-:-:S03]  /*7520*/  MOV R13, c[0x0][0x1b8] ;  /* 0x00006e00000d7a02 */ /* 0x000fc60000000f00 */
[----:B------:R0:W-:Y:S01]  /*7530*/  STL.64 [R1+0xcc0], R20 ;  /* 0x000cc01401007387 */ /* 0x0001e20000100a00 */
[----:B------:R-:W-:Y:S01]  /*7540*/  SHF.L.U32 R26, R26, 0x4, RZ ;  /* 0x000000041a1a7819 */ /* 0x000fe200000006ff */
[----:B------:R-:W-:Y:S01]  /*7550*/  IMAD R13, R13, 0xff, RZ ;  /* 0x000000ff0d0d7824 */ /* 0x000fe200078e02ff */
[----:B0-----:R-:W-:Y:S02]  /*7560*/  MOV R21, c[0x0][0x1b8] ;  /* 0x00006e0000157a02 */ /* 0x001fe40000000f00 */
[----:B------:R-:W-:-:S03]  /*7570*/  MOV R20, c[0x0][0x1b8] ;  /* 0x00006e0000147a02 */ /* 0x000fc60000000f00 */
[----:B------:R-:W-:Y:S01]  /*7580*/  IMAD.SHL.U32 R21, R21, 0x40, RZ ;  /* 0x0000004015157824 */ /* 0x000fe200078e00ff */
[----:B------:R-:W-:Y:S02]  /*7590*/  SHF.L.U32 R20, R20, 0x7, RZ ;  /* 0x0000000714147819 */ /* 0x000fe400000006ff */
[-C--:B------:R-:W-:Y:S02]  /*75a0*/  LEA.HI.X.SX32 R25, R26, R17.reuse, 0x1, P3 ;  /* 0x000000111a197211 */ /* 0x080fe400018f0eff */
[-C--:B------:R-:W-:Y:S02]  /*75b0*/  LEA.HI.X.SX32 R23, R21, R17.reuse, 0x1, P1 ;  /* 0x0000001115177211 */ /* 0x080fe400008f0eff */
[-C--:B------:R-:W-:Y:S01]  /*75c0*/  LEA.HI.X.SX32 R19, R20, R17.reuse, 0x1, P5 ;  /* 0x0000001114137211 */ /* 0x080fe200028f0eff */
[----:B------:R-:W-:Y:S01]  /*75d0*/  STL.64 [R1+0xd40], R24 ;  /* 0x000d401801007387 */ /* 0x000fe20000100a00 */
[----:B------:R-:W-:-:S03]  /*75e0*/  LEA.HI.X.SX32 R15, R13, R17, 0x1, P2 ;  /* 0x000000110d0f7211 */ /* 0x000fc600010f0eff */
[----:B------:R4:W-:Y:S04]  /*75f0*/  STL [R1+0x4f8], R3 ;  /* 0x0004f80301007387 */ /* 0x0009e80000100800 */
[----:B------:R-:W-:Y:S04]  /*7600*/  STL.64 [R1+0xbc0], R22 ;  /* 0x000bc01601007387 */ /* 0x000fe80000100a00 */
[----:B------:R-:W-:Y:S04]  /*7610*/  STL.64 [R1+0x5d0], R18 ;  /* 0x0005d01201007387 */ /* 0x000fe80000100a00 */
[----:B------:R-:W-:Y:S01]  /*7620*/  STL.64 [R1+0x5c8], R14 ;  /* 0x0005c80e01007387 */ /* 0x000fe20000100a00 */
[----:B-----5:R-:W-:-:S02]  /*7630*/  LOP3.LUT R13, R12, 0x40, RZ, 0x3c, !PT ;  /* 0x000000400c0d7812 */ /* 0x020fc400078e3cff */
[----:B------:R-:W-:Y:S02]  /*7640*/  LOP3.LUT R12, R3, 0x20, RZ, 0x3c, !PT ;  /* 0x00000020030c7812 */ /* 0x000fe400078e3cff */
[----:B---3--:R-:W-:Y:S02]  /*7650*/  LOP3.LUT R5, R7, 0x40, RZ, 0x3c, !PT ;  /* 0x0000004007057812 */ /* 0x008fe400078e3cff */
[C---:B------:R-:W-:Y:S01]  /*7660*/  LOP3.LUT R7, R3.reuse, 0x40, RZ, 0x3c, !PT ;  /* 0x0000004003077812 */ /* 0x040fe200078e3cff */
[----:B------:R-:W-:Y:S01]  /*7670*/  STL [R1+0xdc4], R13 ;  /* 0x000dc40d01007387 */ /* 0x000fe20000100800 */
[----:B------:R-:W-:Y:S02]  /*7680*/  LOP3.LUT R5, R3, 0x60, RZ, 0x3c, !PT ;  /* 0x0000006003057812 */ /* 0x000fe400078e3cff */
[----:B----4-:R-:W-:Y:S01]  /*7690*/  LOP3.LUT R3, R6, 0x40, RZ, 0x3c, !PT ;  /* 0x0000004006037812 */ /* 0x010fe200078e3cff */
[----:B------:R0:W-:Y:S01]  /*76a0*/  STL [R1+0x15d4], R12 ;  /* 0x0015d40c01007387 */ /* 0x0001e20000100800 */
[----:B------:R-:W-:-:S03]  /*76b0*/  SHF.L.U32 R6, R4, 0x1, RZ ;  /* 0x0000000104067819 */ /* 0x000fc600000006ff */
[----:B------:R1:W-:Y:S04]  /*76c0*/  STL [R1+0x15d0], R7 ;  /* 0x0015d00701007387 */ /* 0x0003e80000100800 */
[----:B------:R2:W-:Y:S01]  /*76d0*/  STL [R1+0xddc], R5 ;  /* 0x000ddc0501007387 */ /* 0x0005e20000100800 */
[----:B0-----:R-:W-:-:S03]  /*76e0*/  IMAD.WIDE R12, R4, 0x2, R10 ;  /* 0x00000002040c7825 */ /* 0x001fc600078e020a */
[----:B------:R-:W-:Y:S01]  /*76f0*/  STL [R1+0xdc0], R3 ;  /* 0x000dc00301007387 */ /* 0x000fe20000100800 */
[----:B-1----:R-:W-:-:S03]  /*7700*/  IMAD R7, R4, 0x3, RZ ;  /* 0x0000000304077824 */ /* 0x002fc600078e02ff */
[----:B------:R0:W-:Y:S01]  /*7710*/  STL.64 [R1+0x15c8], R12 ;  /* 0x0015c80c01007387 */ /* 0x0001e20000100a00 */
[----:B--2---:R-:W-:-:S04]  /*7720*/  IMAD.WIDE R4, R4, 0x2, R8 ;  /* 0x0000000204047825 */ /* 0x004fc800078e0208 */
[C---:B------:R-:W-:Y:S01]  /*7730*/  IMAD.WIDE R14, R6.reuse, 0x2, R10 ;  /* 0x00000002060e7825 */ /* 0x040fe200078e020a */
[----:B------:R1:W-:Y:S03]  /*7740*/  STL.64 [R1+0x15c0], R4 ;  /* 0x0015c00401007387 */ /* 0x0003e60000100a00 */
[----:B0-----:R-:W-:Y:S01]  /*7750*/  IMAD.WIDE R12, R6, 0x2, R8 ;  /* 0x00000002060c7825 */ /* 0x001fe200078e0208 */
[----:B------:R-:W-:Y:S01]  /*7760*/  STL.64 [R1+0x15b8], R14 ;  /* 0x0015b80e01007387 */ /* 0x000fe20000100a00 */
[----:B------:R-:W-:-:S03]  /*7770*/  MOV R6, c[0x0][0x1a4] ;  /* 0x0000690000067a02 */ /* 0x000fc60000000f00 */
[----:B------:R0:W-:Y:S01]  /*7780*/  STL.64 [R1+0x15b0], R12 ;  /* 0x0015b00c01007387 */ /* 0x0001e20000100a00 */
[----:B-1----:R-:W-:-:S04]  /*7790*/  IMAD.WIDE R4, R7, 0x2, R10 ;  /* 0x0000000207047825 */ /* 0x002fc800078e020a */
[----:B------:R-:W-:Y:S01]  /*77a0*/  IMAD.SHL.U32 R6, R6, 0x4, RZ ;  /* 0x0000000406067824 */ /* 0x000fe200078e00ff */
[----:B------:R1:W-:Y:S01]  /*77b0*/  STL.64 [R1+0x15a8], R4 ;  /* 0x0015a80401007387 */ /* 0x0003e20000100a00 */
[----:B0-----:R-:W-:Y:S02]  /*77c0*/  MOV R12, c[0x0][0x1a4] ;  /* 0x00006900000c7a02 */ /* 0x001fe40000000f00 */
[----:B------:R-:W-:-:S04]  /*77d0*/  IMAD.WIDE R16, R6, 0x2, R10 ;  /* 0x0000000206107825 */ /* 0x000fc800078e020a */
[----:B------:R-:W-:Y:S02]  /*77e0*/  IMAD R12, R12, 0x5, RZ ;  /* 0x000000050c0c7824 */ /* 0x000fe400078e02ff */
[----:B-1----:R-:W-:-:S04]  /*77f0*/  IMAD.WIDE R4, R7, 0x2, R8 ;  /* 0x0000000207047825 */ /* 0x002fc800078e0208 */
[----:B------:R-:W-:Y:S01]  /*7800*/  IMAD.WIDE R14, R6, 0x2, R8 ;  /* 0x00000002060e7825 */ /* 0x000fe200078e0208 */
[----:B------:R0:W-:Y:S01]  /*7810*/  STL.64 [R1+0x15a0], R4 ;  /* 0x0015a00401007387 */ /* 0x0001e20000100a00 */
[----:B------:R-:W-:Y:S02]  /*7820*/  MOV R6, c[0x0][0x1a4] ;  /* 0x0000690000067a02 */ /* 0x000fe40000000f00 */
[----:B------:R-:W-:Y:S01]  /*7830*/  MOV R7, c[0x0][0x1a4] ;  /* 0x0000690000077a02 */ /* 0x000fe20000000f00 */
[----:B------:R-:W-:Y:S02]  /*7840*/  STL.64 [R1+0x1598], R16 ;  /* 0x0015981001007387 */ /* 0x000fe40000100a00 */
[----:B------:R-:W-:Y:S02]  /*7850*/  IMAD R6, R6, 0x6, RZ ;  /* 0x0000000606067824 */ /* 0x000fe400078e02ff */
[----:B------:R1:W-:Y:S01]  /*7860*/  STL.64 [R1+0x1590], R14 ;  /* 0x0015900e01007387 */ /* 0x0003e20000100a00 */
[----:B0-----:R-:W-:-:S05]  /*7870*/  IMAD.WIDE R4, R12, 0x2, R10 ;  /* 0x000000020c047825 */ /* 0x001fca00078e020a */
[----:B------:R0:W-:Y:S01]  /*7880*/  STL.64 [R1+0x1588], R4 ;  /* 0x0015880401007387 */ /* 0x0001e20000100a00 */
[----:B------:R-:W-:Y:S02]  /*7890*/  IMAD R7, R7, 0x7, RZ ;  /* 0x0000000707077824 */ /* 0x000fe400078e02ff */
[----:B-1----:R-:W-:-:S04]  /*78a0*/  IMAD.WIDE R14, R6, 0x2, R10 ;  /* 0x00000002060e7825 */ /* 0x002fc800078e020a */
[----:B0-----:R-:W-:-:S04]  /*78b0*/  IMAD.WIDE R4, R12, 0x2, R8 ;  /* 0x000000020c047825 */ /* 0x001fc800078e0208 */
[----:B------:R-:W-:Y:S01]  /*78c0*/  IMAD.WIDE R12, R6, 0x2, R8 ;  /* 0x00000002060c7825 */ /* 0x000fe200078e0208 */
[----:B------:R0:W-:Y:S03]  /*78d0*/  STL.64 [R1+0x1580], R4 ;  /* 0x0015800401007387 */ /* 0x0001e60000100a00 */
[----:B------:R-:W-:Y:S01]  /*78e0*/  IMAD.MOV.U32 R6, RZ, RZ, c[0x0][0x1a4] ;  /* 0x00006900ff067624 */ /* 0x000fe200078e00ff */
[----:B------:R-:W-:Y:S04]  /*78f0*/  STL.64 [R1+0x1578], R14 ;  /* 0x0015780e01007387 */ /* 0x000fe80000100a00 */
[----:B------:R1:W-:Y:S01]  /*7900*/  STL.64 [R1+0x1570], R12 ;  /* 0x0015700c01007387 */ /* 0x0003e20000100a00 */
[----:B0-----:R-:W-:Y:S01]  /*7910*/  IMAD.WIDE R4, R7, 0x2, R10 ;  /* 0x0000000207047825 */ /* 0x001fe200078e020a */
[----:B------:R-:W-:-:S04]  /*7920*/  SHF.L.U32 R6, R6, 0x3, RZ ;  /* 0x0000000306067819 */ /* 0x000fc800000006ff */
[----:B------:R0:W-:Y:S01]  /*7930*/  STL.64 [R1+0x1568], R4 ;  /* 0x0015680401007387 */ /* 0x0001e20000100a00 */
[----:B-1----:R-:W-:Y:S01]  /*7940*/  MOV R12, c[0x0][0x1a4] ;  /* 0x00006900000c7a02 */ /* 0x002fe20000000f00 */
[----:B------:R-:W-:-:S04]  /*7950*/  IMAD.WIDE R16, R6, 0x2, R10 ;  /* 0x0000000206107825 */ /* 0x000fc800078e020a */
[----:B------:R-:W-:Y:S02]  /*7960*/  IMAD R12, R12, 0x9, RZ ;  /* 0x000000090c0c7824 */ /* 0x000fe400078e02ff */
[----:B0-----:R-:W-:-:S04]  /*7970*/  IMAD.WIDE R4, R7, 0x2, R8 ;  /* 0x0000000207047825 */ /* 0x001fc800078e0208 */
[----:B------:R-:W-:Y:S01]  /*7980*/  IMAD.WIDE R14, R6, 0x2, R8 ;  /* 0x00000002060e7825 */ /* 0x000fe200078e0208 */
[----:B------:R0:W-:Y:S01]  /*7990*/  STL.64 [R1+0x1560], R4 ;  /* 0x0015600401007387 */ /* 0x0001e20000100a00 */
[----:B------:R-:W-:Y:S02]  /*79a0*/  MOV R6, c[0x0][0x1a4] ;  /* 0x0000690000067a02 */ /* 0x000fe40000000f00 */
[----:B------:R-:W-:Y:S01]  /*79b0*/  IMAD.MOV.U32 R7, RZ, RZ, c[0x0][0x1a4] ;  /* 0x00006900ff077624 */ /* 0x000fe200078e00ff */
        /* <DEDUP_REMOVED lines=9> */
[----:B------:R0:W-:Y:S01]  /*7a50*/  STL.64 [R1+0x1540], R4 ;  /* 0x0015400401007387 */ /* 0x0001e20000100a00 */
[----:B------:R-:W-:-:S03]  /*7a60*/  MOV R6, c[0x0][0x1a4] ;  /* 0x0000690000067a02 */ /* 0x000fc60000000f00 */
[----:B------:R-:W-:Y:S04]  /*7a70*/  STL.64 [R1+0x1538], R14 ;  /* 0x0015380e01007387 */ /* 0x000fe80000100a00 */
[----:B------:R1:W-:Y:S01]  /*7a80*/  STL.64 [R1+0x1530], R12 ;  /* 0x0015300c01007387 */ /* 0x0003e20000100a00 */
[----:B0-----:R-:W-:-:S04]  /*7a90*/  IMAD.WIDE R4, R7, 0x2, R10 ;  /* 0x0000000207047825 */ /* 0x001fc800078e020a */
[----:B------:R-:W-:Y:S01]  /*7aa0*/  IMAD R6, R6, 0xc, RZ ;  /* 0x0000000c06067824 */ /* 0x000fe200078e02ff */
[----:B------:R0:W-:Y:S01]  /*7ab0*/  STL.64 [R1+0x1528], R4 ;  /* 0x0015280401007387 */ /* 0x0001e20000100a00 */
[----:B-1----:R-:W-:Y:S02]  /*7ac0*/  MOV R12, c[0x0][0x1a4] ;  /* 0x00006900000c7a02 */ /* 0x002fe40000000f00 */
        /* <DEDUP_REMOVED lines=18> */
[----:B------:R-:W-:Y:S01]  /*7bf0*/  STL.64 [R1+0x14f8], R14 ;  /* 0x0014f80e01007387 */ /* 0x000fe20000100a00 */
[----:B------:R-:W-:-:S03]  /*7c00*/  SHF.L.U32 R6, R6, 0x4, RZ ;  /* 0x0000000406067819 */ /* 0x000fc600000006ff */
[----:B------:R1:W-:Y:S01]  /*7c10*/  STL.64 [R1+0x14f0], R12 ;  /* 0x0014f00c01007387 */ /* 0x0003e20000100a00 */
[----:B0-----:R-:W-:-:S05]  /*7c20*/  IMAD.WIDE R4, R7, 0x2, R10 ;  /* 0x0000000207047825 */ /* 0x001fca00078e020a */
[----:B------:R0:W-:Y:S01]  /*7c30*/  STL.64 [R1+0x14e8], R4 ;  /* 0x0014e80401007387 */ /* 0x0001e20000100a00 */
[----:B-1----:R-:W-:Y:S01]  /*7c40*/  MOV R12, c[0x0][0x1a4] ;  /* 0x00006900000c7a02 */ /* 0x002fe20000000f00 */
[----:B------:R-:W-:-:S04]  /*7c50*/  IMAD.WIDE R16, R6, 0x2, R10 ;  /* 0x0000000206107825 */ /* 0x000fc800078e020a */
[----:B------:R-:W-:Y:S02]  /*7c60*/  IMAD R12, R12, 0x11, RZ ;  /* 0x000000110c0c7824 */ /* 0x000fe400078e02ff */
[----:B0-----:R-:W-:-:S04]  /*7c70*/  IMAD.WIDE R4, R7, 0x2, R8 ;  /* 0x0000000207047825 */ /* 0x001fc800078e0208 */
[----:B------:R-:W-:Y:S01]  /*7c80*/  IMAD.WIDE R14, R6, 0x2, R8 ;  /* 0x00000002060e7825 */ /* 0x000fe200078e0208 */
[----:B------:R0:W-:Y:S03]  /*7c90*/  STL.64 [R1+0x14e0], R4 ;  /* 0x0014e00401007387 */ /* 0x0001e60000100a00 */
[----:B------:R-:W-:Y:S01]  /*7ca0*/  IMAD.MOV.U32 R6, RZ, RZ, c[0x0][0x1a4] ;  /* 0x00006900ff067624 */ /* 0x000fe200078e00ff */
[----:B------:R-:W-:Y:S01]  /*7cb0*/  STL.64 [R1+0x14d8], R16 ;  /* 0x0014d81001007387 */ /* 0x000fe20000100a00 */
[----:B------:R-:W-:Y:S02]  /*7cc0*/  MOV R7, c[0x0][0x1a4] ;  /* 0x0000690000077a02 */ /* 0x000fe40000000f00 */
[----:B------:R-:W-:Y:S01]  /*7cd0*/  IMAD R6, R6, 0x12, RZ ;  /* 0x0000001206067824 */ /* 0x000fe200078e02ff */
        /* <DEDUP_REMOVED lines=70> */
[----:B------:R-:W-:Y:S03]  /*8140*/  STL.64 [R1+0x1418], R16 ;  /* 0x0014181001007387 */ /* 0x000fe60000100a00 */
        /* <DEDUP_REMOVED lines=15> */
[----:B-1----:R-:W-:Y:S02]  /*8240*/  IMAD.MOV.U32 R12, RZ, RZ, c[0x0][0x1a4] ;  /* 0x00006900ff0c7624 */ /* 0x002fe400078e00ff */
[----:B------:R-:W-:-:S04]  /*8250*/  IMAD.WIDE R16, R6, 0x2, R10 ;  /* 0x0000000206107825 */ /* 0x000fc800078e020a */
[----:B------:R-:W-:Y:S02]  /*8260*/  IMAD R12, R12, 0x21, RZ ;  /* 0x000000210c0c7824 */ /* 0x000fe400078e02ff */
[----:B0-----:R-:W-:-:S04]  /*8270*/  IMAD.WIDE R4, R7, 0x2, R8 ;  /* 0x0000000207047825 */ /* 0x001fc800078e0208 */
        /* <DEDUP_REMOVED lines=186> */
[----:B------:R-:W-:Y:S01]  /*8e20*/  IMAD.SHL.U32 R6, R6, 0x40, RZ ;  /* 0x0000004006067824 */ /* 0x000fe200078e00ff */
        /* <DEDUP_REMOVED lines=284> */
[----:B------:R1:W-:Y:S04]  /*9ff0*/  STL.64 [R1+0xef8], R14 ;  /* 0x000ef80e01007387 */ /* 0x0003e80000100a00 */
[----:B------:R-:W-:Y:S01]  /*a000*/  STL.64 [R1+0xef0], R12 ;  /* 0x000ef00c01007387 */ /* 0x000fe20000100a00 */
[----:B0-----:R-:W-:-:S05]  /*a010*/  IMAD.WIDE R4, R7, 0x2, R10 ;  /* 0x0000000207047825 */ /* 0x001fca00078e020a */
[----:B------:R0:W-:Y:S01]  /*a020*/  STL.64 [R1+0xee8], R4 ;  /* 0x000ee80401007387 */ /* 0x0001e20000100a00 */
[----:B------:R-:W-:-:S04]  /*a030*/  IMAD R6, R6, 0x70, RZ ;  /* 0x0000007006067824 */ /* 0x000fc800078e02ff */
[----:B-1----:R-:W-:-:S04]  /*a040*/  IMAD.WIDE R14, R6, 0x2, R8 ;  /* 0x00000002060e7825 */ /* 0x002fc800078e0208 */
[----:B0-----:R-:W-:-:S05]  /*a050*/  IMAD.WIDE R4, R7, 0x2, R8 ;  /* 0x0000000207047825 */ /* 0x001fca00078e0208 */
[----:B------:R0:W-:Y:S02]  /*a060*/  STL.64 [R1+0xee0], R4 ;  /* 0x000ee00401007387 */ /* 0x0001e40000100a00 */
[----:B0-----:R-:W-:Y:S02]  /*a070*/  IMAD.WIDE R4, R6, 0x2, R10 ;  /* 0x0000000206047825 */ /* 0x001fe400078e020a */
[----:B------:R-:W2:Y:S01]  /*a080*/  LDL R6, [R1+0x2b4] ;  /* 0x0002b40001067983 */ /* 0x000ea20000100800 */
[----:B------:R-:W-:-:S05]  /*a090*/  MOV R13, c[0x0][0x1a4] ;  /* 0x00006900000d7a02 */ /* 0x000fca0000000f00 */
[----:B------:R-:W-:Y:S01]  /*a0a0*/  IMAD R13, R13, 0x71, RZ ;  /* 0x000000710d0d7824 */ /* 0x000fe200078e02ff */
[----:B------:R0:W-:Y:S01]  /*a0b0*/  STL.64 [R1+0xed8], R4 ;  /* 0x000ed80401007387 */ /* 0x0001e20000100a00 */
[----:B------:R-:W-:Y:S02]  /*a0c0*/  MOV R7, c[0x0][0x1a4] ;  /* 0x0000690000077a02 */ /* 0x000fe40000000f00 */
[----:B------:R-:W-:Y:S01]  /*a0d0*/  MOV R12, c[0x0][0x1a4] ;  /* 0x00006900000c7a02 */ /* 0x000fe20000000f00 */
[----:B------:R1:W-:Y:S02]  /*a0e0*/  STL.64 [R1+0xed0], R14 ;  /* 0x000ed00e01007387 */ /* 0x0003e40000100a00 */
[----:B------:R-:W-:Y:S02]  /*a0f0*/  IMAD R7, R7, 0x72, RZ ;  /* 0x0000007207077824 */ /* 0x000fe400078e02ff */
[----:B0-----:R-:W-:-:S05]  /*a100*/  IMAD.WIDE R4, R13, 0x2, R10 ;  /* 0x000000020d047825 */ /* 0x001fca00078e020a */
[----:B------:R0:W-:Y:S01]  /*a110*/  STL.64 [R1+0xec8], R4 ;  /* 0x000ec80401007387 */ /* 0x0001e20000100a00 */
[----:B------:R-:W-:Y:S02]  /*a120*/  IMAD R12, R12, 0x73, RZ ;  /* 0x000000730c0c7824 */ /* 0x000fe400078e02ff */
[----:B------:R-:W-:-:S04]  /*a130*/  IMAD.WIDE R16, R7, 0x2, R10 ;  /* 0x0000000207107825 */ /* 0x000fc800078e020a */
[----:B-1----:R-:W-:-:S04]  /*a140*/  IMAD.WIDE R14, R7, 0x2, R8 ;  /* 0x00000002070e7825 */ /* 0x002fc800078e0208 */
[----:B0-----:R-:W-:Y:S01]  /*a150*/  IMAD.WIDE R4, R13, 0x2, R8 ;  /* 0x000000020d047825 */ /* 0x001fe200078e0208 */
[----:B------:R-:W-:-:S04]  /*a160*/  MOV R13, c[0x0][0x1a4] ;  /* 0x00006900000d7a02 */ /* 0x000fc80000000f00 */
[----:B------:R0:W-:Y:S01]  /*a170*/  STL.64 [R1+0xec0], R4 ;  /* 0x000ec00401007387 */ /* 0x0001e20000100a00 */
[----:B------:R-:W-:-:S03]  /*a180*/  IMAD.MOV.U32 R7, RZ, RZ, c[0x0][0x1a4] ;  /* 0x00006900ff077624 */ /* 0x000fc600078e00ff */
[----:B------:R1:W-:Y:S01]  /*a190*/  STL.64 [R1+0xeb8], R16 ;  /* 0x000eb81001007387 */ /* 0x0003e20000100a00 */
[----:B------:R-:W-:-:S03]  /*a1a0*/  IMAD R7, R7, 0x74, RZ ;  /* 0x0000007407077824 */ /* 0x000fc600078e02ff */
[----:B------:R3:W-:Y:S01]  /*a1b0*/  STL.64 [R1+0xeb0], R14 ;  /* 0x000eb00e01007387 */ /* 0x0007e20000100a00 */
[----:B0-----:R-:W-:-:S05]  /*a1c0*/  IMAD.WIDE R4, R12, 0x2, R10 ;  /* 0x000000020c047825 */ /* 0x001fca00078e020a */
[----:B------:R0:W-:Y:S01]  /*a1d0*/  STL.64 [R1+0xea8], R4 ;  /* 0x000ea80401007387 */ /* 0x0001e20000100a00 */
[----:B------:R-:W-:Y:S02]  /*a1e0*/  IMAD R13, R13, 0x75, RZ ;  /* 0x000000750d0d7824 */ /* 0x000fe400078e02ff */
[----:B-1----:R-:W-:-:S04]  /*a1f0*/  IMAD.WIDE R16, R7, 0x2, R10 ;  /* 0x0000000207107825 */ /* 0x002fc800078e020a */
[----:B---3--:R-:W-:-:S04]  /*a200*/  IMAD.WIDE R14, R7, 0x2, R8 ;  /* 0x00000002070e7825 */ /* 0x008fc800078e0208 */
[----:B0-----:R-:W-:Y:S01]  /*a210*/  IMAD.WIDE R4, R12, 0x2, R8 ;  /* 0x000000020c047825 */ /* 0x001fe200078e0208 */
[----:B------:R-:W-:-:S04]  /*a220*/  MOV R7, c[0x0][0x1a4] ;  /* 0x0000690000077a02 */ /* 0x000fc80000000f00 */
[----:B------:R0:W-:Y:S01]  /*a230*/  STL.64 [R1+0xea0], R4 ;  /* 0x000ea00401007387 */ /* 0x0001e20000100a00 */
[----:B------:R-:W-:-:S03]  /*a240*/  MOV R12, c[0x0][0x1a4] ;  /* 0x00006900000c7a02 */ /* 0x000fc60000000f00 */
        /* <DEDUP_REMOVED lines=45> */
[----:B------:R-:W-:Y:S02]  /*a520*/  MOV R12, c[0x0][0x1a4] ;  /* 0x00006900000c7a02 */ /* 0x000fe40000000f00 */
[----:B------:R-:W-:Y:S02]  /*a530*/  MOV R7, c[0x0][0x1a4] ;  /* 0x0000690000077a02 */ /* 0x000fe40000000f00 */
[----:B------:R0:W-:Y:S01]  /*a540*/  STL.64 [R1+0xe20], R4 ;  /* 0x000e200401007387 */ /* 0x0001e20000100a00 */
[----:B------:R-:W-:-:S03]  /*a550*/  IMAD R12, R12, 0x7e, RZ ;  /* 0x0000007e0c0c7824 */ /* 0x000fc600078e02ff */
[----:B------:R-:W-:Y:S01]  /*a560*/  STL.64 [R1+0xe18], R16 ;  /* 0x000e181001007387 */ /* 0x000fe20000100a00 */
[----:B------:R-:W-:-:S03]  /*a570*/  IMAD R7, R7, 0x7f, RZ ;  /* 0x0000007f07077824 */ /* 0x000fc600078e02ff */
[----:B------:R1:W-:Y:S01]  /*a580*/  STL.64 [R1+0xe10], R14 ;  /* 0x000e100e01007387 */ /* 0x0003e20000100a00 */
[----:B0-----:R-:W-:-:S05]  /*a590*/  IMAD.WIDE R4, R13, 0x2, R10 ;  /* 0x000000020d047825 */ /* 0x001fca00078e020a */
[----:B------:R0:W-:Y:S01]  /*a5a0*/  STL.64 [R1+0xe08], R4 ;  /* 0x000e080401007387 */ /* 0x0001e20000100a00 */
[----:B-1----:R-:W-:-:S05]  /*a5b0*/  IMAD.WIDE R14, R13, 0x2, R8 ;  /* 0x000000020d0e7825 */ /* 0x002fca00078e0208 */
[----:B------:R-:W-:Y:S01]  /*a5c0*/  STL.64 [R1+0xe00], R14 ;  /* 0x000e000e01007387 */ /* 0x000fe20000100a00 */
[----:B0-----:R-:W-:-:S04]  /*a5d0*/  IMAD.WIDE R4, R12, 0x2, R10 ;  /* 0x000000020c047825 */ /* 0x001fc800078e020a */
[----:B------:R-:W-:Y:S01]  /*a5e0*/  IMAD.WIDE R12, R12, 0x2, R8 ;  /* 0x000000020c0c7825 */ /* 0x000fe200078e0208 */
[----:B------:R0:W-:Y:S03]  /*a5f0*/  STL.64 [R1+0xdf8], R4 ;  /* 0x000df80401007387 */ /* 0x0001e60000100a00 */
[C---:B------:R-:W-:Y:S01]  /*a600*/  IMAD.WIDE R10, R7.reuse, 0x2, R10 ;  /* 0x00000002070a7825 */ /* 0x040fe200078e020a */
[----:B------:R1:W-:Y:S04]  /*a610*/  STL.64 [R1+0xdf0], R12 ;  /* 0x000df00c01007387 */ /* 0x0003e80000100a00 */
[----:B------:R1:W-:Y:S01]  /*a620*/  STL.64 [R1+0xde8], R10 ;  /* 0x000de80a01007387 */ /* 0x0003e20000100a00 */
[----:B0-----:R-:W-:Y:S01]  /*a630*/  IMAD.WIDE R4, R7, 0x2, R8 ;  /* 0x0000000207047825 */ /* 0x001fe200078e0208 */
[----:B--2---:R-:W-:-:S05]  /*a640*/  LOP3.LUT R3, R6, 0x20, RZ, 0x3c, !PT ;  /* 0x0000002006037812 */ /* 0x004fca00078e3cff */
[----:B------:R1:W-:Y:S04]  /*a650*/  STL [R1+0x5c4], R3 ;  /* 0x0005c40301007387 */ /* 0x0003e80000100800 */
[----:B------:R1:W-:Y:S02]  /*a660*/  STL.64 [R1+0xde0], R4 ;  /* 0x000de00401007387 */ /* 0x0003e40000100a00 */
.L_x_1:
[----:B01----:R-:W2:Y:S04]  /*a670*/  LDL.64 R4, [R1+0x2a0] ;  /* 0x0002a00001047983 */ /* 0x003ea80000100a00 */
[----:B------:R-:W3:Y:S04]  /*a680*/  LDL.64 R8, [R1+0x2a8] ;  /* 0x0002a80001087983 */ /* 0x000ee80000100a00 */
[----:B------:R-:W4:Y:S04]  /*a690*/  LDL.64 R6, [R1+0x15c8] ;  /* 0x0015c80001067983 */ /* 0x000f280000100a00 */
[----:B------:R-:W5:Y:S04]  /*a6a0*/  LDL.64 R16, [R1+0x15c0] ;  /* 0x0015c00001107983 */ /* 0x000f680000100a00 */
[----:B------:R-:W5:Y:S04]  /*a6b0*/  LDL.64 R10, [R1+0x15b8] ;  /* 0x0015b800010a7983 */ /* 0x000f680000100a00 */
[----:B------:R-:W5:Y:S04]  /*a6c0*/  LDL.64 R12, [R1+0x15b0] ;  /* 0x0015b000010c7983 */ /* 0x000f680000100a00 */
[----:B------:R0:W-:Y:S04]  /*a6d0*/  STL [R1+0x1fc8], R0 ;  /* 0x001fc80001007387 */ /* 0x0001e80000100800 */
[----:B------:R-:W5:Y:S04]  /*a6e0*/  LDL.64 R14, [R1+0x15a8] ;  /* 0x0015a800010e7983 */ /* 0x000f680000100a00 */
[----:B------:R-:W5:Y:S04]  /*a6f0*/  LDL.64 R26, [R1+0x15a0] ;  /* 0x0015a000011a7983 */ /* 0x000f680000100a00 */
[----:B------:R-:W5:Y:S04]  /*a700*/  LDL.64 R24, [R1+0x1590] ;  /* 0x0015900001187983 */ /* 0x000f680000100a00 */
[----:B------:R-:W5:Y:S04]  /*a710*/  LDL.64 R20, [R1+0x1598] ;  /* 0x0015980001147983 */ /* 0x000f680000100a00 */
[----:B------:R-:W5:Y:S01]  /*a720*/  LDL.64 R18, [R1+0x1580] ;  /* 0x0015800001127983 */ /* 0x000f620000100a00 */
[----:B--2---:R-:W-:-:S04]  /*a730*/  IMAD.WIDE R4, R2, 0x2, R4 ;  /* 0x0000000202047825 */ /* 0x004fc800078e0204 */
[C---:B---3--:R-:W-:Y:S01]  /*a740*/  IMAD.WIDE R8, R2.reuse, 0x2, R8 ;  /* 0x0000000202087825 */ /* 0x048fe200078e0208 */
[----:B------:R1:W2:Y:S04]  /*a750*/  LDG.E.U16 R23, [R4.64] ;  /* 0x0000000404177981 */ /* 0x0002a8000c1e1500 */
[----:B------:R3:W2:Y:S01]  /*a760*/  LDG.E.U16 R22, [R8.64] ;  /* 0x0000000408167981 */ /* 0x0006a2000c1e1500 */
[----:B----4-:R-:W-:-:S05]  /*a770*/  IMAD.WIDE R6, R2, 0x2, R6 ;  /* 0x0000000202067825 */ /* 0x010fca00078e0206 */
[----:B0-----:R0:W4:Y:S01]  /*a780*/  LDG.E.U16 R0, [R6.64] ;  /* 0x0000000406007981 */ /* 0x001122000c1e1500 */
[----:B-----5:R-:W-:-:S04]  /*a790*/  IMAD.WIDE R10, R2, 0x2, R10 ;  /* 0x00000002020a7825 */ /* 0x020fc800078e020a */
[C---:B---3--:R-:W-:Y:S01]  /*a7a0*/  IMAD.WIDE R8, R2.reuse, 0x2, R16 ;  /* 0x0000000202087825 */ /* 0x048fe200078e0210 */
[----:B------:R3:W5:Y:S03]  /*a7b0*/  LDG.E.U16 R28, [R10.64] ;  /* 0x000000040a1c7981 */ /* 0x000766000c1e1500 */
[C---:B------:R-:W-:Y:S01]  /*a7c0*/  IMAD.WIDE R12, R2.reuse, 0x2, R12 ;  /* 0x00000002020c7825 */ /* 0x040fe200078e020c */
[----:B------:R3:W4:Y:S03]  /*a7d0*/  LDG.E.U16 R3, [R8.64] ;  /* 0x0000000408037981 */ /* 0x000726000c1e1500 */
[C---:B-1----:R-:W-:Y:S01]  /*a7e0*/  IMAD.WIDE R4, R2.reuse, 0x2, R14 ;  /* 0x0000000202047825 */ /* 0x042fe200078e020e */
[----:B------:R-:W4:Y:S03]  /*a7f0*/  LDL.64 R16, [R1+0x1588] ;  /* 0x0015880001107983 */ /* 0x000f260000100a00 */
[C---:B0-----:R-:W-:Y:S01]  /*a800*/  IMAD.WIDE R6, R2.reuse, 0x2, R26 ;  /* 0x0000000202067825 */ /* 0x041fe200078e021a */
[----:B------:R0:W5:Y:S03]  /*a810*/  LDG.E.U16 R29, [R12.64] ;  /* 0x000000040c1d7981 */ /* 0x000166000c1e1500 */
[----:B---3--:R-:W-:-:S02]  /*a820*/  IMAD.WIDE R10, R2, 0x2, R24 ;  /* 0x00000002020a7825 */ /* 0x008fc400078e0218 */
[----:B------:R1:W5:Y:S02]  /*a830*/  LDG.E.U16 R25, [R4.64] ;  /* 0x0000000404197981 */ /* 0x000364000c1e1500 */
[C---:B------:R-:W-:Y:S02]  /*a840*/  IMAD.WIDE R8, R2.reuse, 0x2, R20 ;  /* 0x0000000202087825 */ /* 0x040fe400078e0214 */
[----:B--2---:R-:W-:Y:S04]  /*a850*/  STL [R1+0x4bc], R23 ;  /* 0x0004bc1701007387 */ /* 0x004fe80000100800 */
[----:B------:R2:W-:Y:S04]  /*a860*/  STL [R1+0x4c0], R22 ;  /* 0x0004c01601007387 */ /* 0x0005e80000100800 */
[----:B------:R-:W3:Y:S04]  /*a870*/  LDL.64 R26, [R1+0x1568] ;  /* 0x00156800011a7983 */ /* 0x000ee80000100a00 */
[----:B------:R-:W3:Y:S04]  /*a880*/  LDL.64 R14, [R1+0x1570] ;  /* 0x00157000010e7983 */ /* 0x000ee80000100a00 */
[----:B--2---:R-:W2:Y:S04]  /*a890*/  LDL.64 R22, [R1+0x1578] ;  /* 0x0015780001167983 */ /* 0x004ea80000100a00 */
[----:B------:R-:W2:Y:S04]  /*a8a0*/  LDL.64 R20, [R1+0x1560] ;  /* 0x0015600001147983 */ /* 0x000ea80000100a00 */
[----:B----4-:R4:W-:Y:S04]  /*a8b0*/  STL [R1+0x4b8], R0 ;  /* 0x0004b80001007387 */ /* 0x0109e80000100800 */
[----:B----4-:R2:W4:Y:S01]  /*a8c0*/  LDG.E.U16 R0, [R6.64] ;  /* 0x0000000406007981 */ /* 0x010522000c1e1500 */
[----:B0-----:R-:W-:-:S03]  /*a8d0*/  IMAD.WIDE R12, R2, 0x2, R16 ;  /* 0x00000002020c7825 */ /* 0x001fc600078e0210 */
[----:B------:R0:W-:Y:S01]  /*a8e0*/  STL [R1+0x4b4], R3 ;  /* 0x0004b40301007387 */ /* 0x0001e20000100800 */
[----:B-1----:R-:W-:-:S03]  /*a8f0*/  IMAD.WIDE R4, R2, 0x2, R18 ;  /* 0x0000000202047825 */ /* 0x002fc600078e0212 */
[----:B-----5:R1:W-:Y:S04]  /*a900*/  STL [R1+0x4b0], R28 ;  /* 0x0004b01c01007387 */ /* 0x0203e80000100800 */
[----:B------:R-:W5:Y:S04]  /*a910*/  LDL.64 R16, [R1+0x1558] ;  /* 0x0015580001107983 */ /* 0x000f680000100a00 */
[----:B0-----:R0:W5:Y:S04]  /*a920*/  LDG.E.U16 R3, [R8.64] ;  /* 0x0000000408037981 */ /* 0x001168000c1e1500 */
[----:B-1----:R3:W5:Y:S04]  /*a930*/  LDG.E.U16 R28, [R10.64] ;  /* 0x000000040a1c7981 */ /* 0x002768000c1e1500 */
[----:B------:R1:W-:Y:S04]  /*a940*/  STL [R1+0x4ac], R29 ;  /* 0x0004ac1d01007387 */ /* 0x0003e80000100800 */
[----:B------:R0:W-:Y:S04]  /*a950*/  STL [R1+0x4a8], R25 ;  /* 0x0004a81901007387 */ /* 0x0001e80000100800 */
[----:B------:R-:W5:Y:S04]  /*a960*/  LDL.64 R18, [R1+0x1548] ;  /* 0x0015480001127983 */ /* 0x000f680000100a00 */
[----:B-1----:R1:W5:Y:S04]  /*a970*/  LDG.E.U16 R29, [R12.64] ;  /* 0x000000040c1d7981 */ /* 0x002368000c1e1500 */
[----:B0-----:R-:W5:Y:S01]  /*a980*/  LDL.64 R24, [R1+0x1550] ;  /* 0x0015500001187983 */ /* 0x001f620000100a00 */
[----:B---3--:R-:W-:-:S03]  /*a990*/  IMAD.WIDE R10, R2, 0x2, R26 ;  /* 0x00000002020a7825 */ /* 0x008fc600078e021a */
[----:B------:R0:W3:Y:S01]  /*a9a0*/  LDG.E.U16 R27, [R4.64] ;  /* 0x00000004041b7981 */ /* 0x0000e2000c1e1500 */
[----:B--2---:R-:W-:-:S03]  /*a9b0*/  IMAD.WIDE R6, R2, 0x2, R22 ;  /* 0x0000000202067825 */ /* 0x004fc600078e0216 */
[----:B------:R-:W2:Y:S01]  /*a9c0*/  LDL.64 R22, [R1+0x1540] ;  /* 0x0015400001167983 */ /* 0x000ea20000100a00 */
[----:B------:R-:W-:-:S03]  /*a9d0*/  IMAD.WIDE R8, R2, 0x2, R14 ;  /* 0x0000000202087825 */ /* 0x000fc600078e020e */
[----:B------:R-:W2:Y:S04]  /*a9e0*/  LDL.64 R14, [R1+0x1538] ;  /* 0x00153800010e7983 */ /* 0x000ea80000100a00 */
[----:B----4-:R4:W-:Y:S04]  /*a9f0*/  STL [R1+0x4a4], R0 ;  /* 0x0004a40001007387 */ /* 0x0109e80000100800 */
[----:B----4-:R4:W2:Y:S01]  /*aa00*/  LDG.E.U16 R0, [R6.64] ;  /* 0x0000000406007981 */ /* 0x0108a2000c1e1500 */
[----:B-1----:R-:W-:-:S03]  /*aa10*/  IMAD.WIDE R12, R2, 0x2, R20 ;  /* 0x00000002020c7825 */ /* 0x002fc600078e0214 */
[----:B-----5:R1:W-:Y:S01]  /*aa20*/  STL [R1+0x4a0], R3 ;  /* 0x0004a00301007387 */ /* 0x0203e20000100800 */
[----:B0-----:R-:W-:-:S03]  /*aa30*/  IMAD.WIDE R4, R2, 0x2, R16 ;  /* 0x0000000202047825 */ /* 0x001fc600078e0210 */
[----:B------:R0:W-:Y:S04]  /*aa40*/  STL [R1+0x49c], R28 ;  /* 0x00049c1c01007387 */ /* 0x0001e80000100800 */
[----:B------:R-:W5:Y:S04]  /*aa50*/  LDL.64 R20, [R1+0x1530] ;  /* 0x0015300001147983 */ /* 0x000f680000100a00 */
[----:B-1----:R1:W5:Y:S04]  /*aa60*/  LDG.E.U16 R3, [R8.64] ;  /* 0x0000000408037981 */ /* 0x002368000c1e1500 */
[----:B0-----:R2:W5:Y:S04]  /*aa70*/  LDG.E.U16 R28, [R10.64] ;  /* 0x000000040a1c7981 */ /* 0x001568000c1e1500 */
[----:B------:R0:W-:Y:S01]  /*aa80*/  STL [R1+0x498], R29 ;  /* 0x0004981d01007387 */ /* 0x0001e20000100800 */
[----:B----4-:R-:W-:-:S03]  /*aa90*/  IMAD.WIDE R6, R2, 0x2, R24 ;  /* 0x0000000202067825 */ /* 0x010fc600078e0218 */
[----:B0-----:R0:W4:Y:S01]  /*aaa0*/  LDG.E.U16 R29, [R12.64] ;  /* 0x000000040c1d7981 */ /* 0x001122000c1e1500 */
[----:B-1----:R-:W-:-:S03]  /*aab0*/  IMAD.WIDE R8, R2, 0x2, R18 ;  /* 0x0000000202087825 */ /* 0x002fc600078e0212 */
[----:B---3--:R1:W-:Y:S04]  /*aac0*/  STL [R1+0x494], R27 ;  /* 0x0004941b01007387 */ /* 0x0083e80000100800 */
[----:B------:R-:W3:Y:S01]  /*aad0*/  LDL.64 R24, [R1+0x1518] ;  /* 0x0015180001187983 */ /* 0x000ee20000100a00 */
[----:B--2---:R-:W-:-:S03]  /*aae0*/  IMAD.WIDE R10, R2, 0x2, R22 ;  /* 0x00000002020a7825 */ /* 0x004fc600078e0216 */
[----:B------:R-:W2:Y:S04]  /*aaf0*/  LDL.64 R16, [R1+0x1520] ;  /* 0x0015200001107983 */ /* 0x000ea80000100a00 */
[----:B-1----:R-:W2:Y:S04]  /*ab00*/  LDL.64 R26, [R1+0x1528] ;  /* 0x00152800011a7983 */ /* 0x002ea80000100a00 */
[----:B------:R5:W2:Y:S04]  /*ab10*/  LDG.E.U16 R23, [R4.64] ;  /* 0x0000000404177981 */ /* 0x000aa8000c1e1500 */
[----:B------:R-:W2:Y:S04]  /*ab20*/  LDL.64 R18, [R1+0x1510] ;  /* 0x0015100001127983 */ /* 0x000ea80000100a00 */
[----:B------:R1:W-:Y:S04]  /*ab30*/  STL [R1+0x490], R0 ;  /* 0x0004900001007387 */ /* 0x0003e80000100800 */
[----:B-1----:R2:W2:Y:S01]  /*ab40*/  LDG.E.U16 R0, [R6.64] ;  /* 0x0000000406007981 */ /* 0x0024a2000c1e1500 */
[----:B0-----:R-:W-:-:S04]  /*ab50*/  IMAD.WIDE R12, R2, 0x2, R14 ;  /* 0x00000002020c7825 */ /* 0x001fc800078e020e */
[C---:B-----5:R-:W-:Y:S01]  /*ab60*/  IMAD.WIDE R4, R2.reuse, 0x2, R20 ;  /* 0x0000000202047825 */ /* 0x060fe200078e0214 */
[----:B------:R0:W-:Y:S04]  /*ab70*/  STL [R1+0x48c], R3 ;  /* 0x00048c0301007387 */ /* 0x0001e80000100800 */
[----:B------:R1:W-:Y:S04]  /*ab80*/  STL [R1+0x488], R28 ;  /* 0x0004881c01007387 */ /* 0x0003e80000100800 */
[----:B------:R-:W5:Y:S04]  /*ab90*/  LDL.64 R14, [R1+0x1508] ;  /* 0x00150800010e7983 */ /* 0x000f680000100a00 */
[----:B0-----:R0:W5:Y:S04]  /*aba0*/  LDG.E.U16 R3, [R8.64] ;  /* 0x0000000408037981 */ /* 0x001168000c1e1500 */
[----:B-1----:R3:W5:Y:S04]  /*abb0*/  LDG.E.U16 R28, [R10.64] ;  /* 0x000000040a1c7981 */ /* 0x002768000c1e1500 */
[----:B----4-:R1:W-:Y:S04]  /*abc0*/  STL [R1+0x484], R29 ;  /* 0x0004841d01007387 */ /* 0x0103e80000100800 */
[----:B-1----:R1:W4:Y:S01]  /*abd0*/  LDG.E.U16 R29, [R12.64] ;  /* 0x000000040c1d7981 */ /* 0x002322000c1e1500 */
[----:B---3--:R-:W-:-:S03]  /*abe0*/  IMAD.WIDE R10, R2, 0x2, R24 ;  /* 0x00000002020a7825 */ /* 0x008fc600078e0218 */
[----:B------:R5:W3:Y:S01]  /*abf0*/  LDG.E.U16 R25, [R4.64] ;  /* 0x0000000404197981 */ /* 0x000ae2000c1e1500 */
[----:B--2---:R-:W-:-:S03]  /*ac00*/  IMAD.WIDE R6, R2, 0x2, R26 ;  /* 0x0000000202067825 */ /* 0x004fc600078e021a */
[----:B------:R2:W-:Y:S04]  /*ac10*/  STL [R1+0x480], R23 ;  /* 0x0004801701007387 */ /* 0x0005e80000100800 */
[----:B------:R-:W3:Y:S01]  /*ac20*/  LDL.64 R26, [R1+0x14f0] ;  /* 0x0014f000011a7983 */ /* 0x000ee20000100a00 */
[----:B0-----:R-:W-:-:S03]  /*ac30*/  IMAD.WIDE R8, R2, 0x2, R16 ;  /* 0x0000000202087825 */ /* 0x001fc600078e0210 */
[----:B------:R-:W3:Y:S04]  /*ac40*/  LDL.64 R20, [R1+0x14f8] ;  /* 0x0014f80001147983 */ /* 0x000ee80000100a00 */
[----:B--2---:R-:W2:Y:S04]  /*ac50*/  LDL.64 R22, [R1+0x1500] ;  /* 0x0015000001167983 */ /* 0x004ea80000100a00 */
[----:B------:R-:W2:Y:S04]  /*ac60*/  LDL.64 R16, [R1+0x14e8] ;  /* 0x0014e80001107983 */ /* 0x000ea80000100a00 */
[----:B------:R0:W-:Y:S04]  /*ac70*/  STL [R1+0x47c], R0 ;  /* 0x00047c0001007387 */ /* 0x0001e80000100800 */
[----:B0-----:R2:W2:Y:S01]  /*ac80*/  LDG.E.U16 R0, [R6.64] ;  /* 0x0000000406007981 */ /* 0x0014a2000c1e1500 */
[----:B-1----:R-:W-:-:S04]  /*ac90*/  IMAD.WIDE R12, R2, 0x2, R18 ;  /* 0x00000002020c7825 */ /* 0x002fc800078e0212 */
[C---:B-----5:R-:W-:Y:S01]  /*aca0*/  IMAD.WIDE R4, R2.reuse, 0x2, R14 ;  /* 0x0000000202047825 */ /* 0x060fe200078e020e */
[----:B------:R0:W-:Y:S04]  /*acb0*/  STL [R1+0x478], R3 ;  /* 0x0004780301007387 */ /* 0x0001e80000100800 */
[----:B------:R1:W-:Y:S04]  /*acc0*/  STL [R1+0x474], R28 ;  /* 0x0004741c01007387 */ /* 0x0003e80000100800 */
[----:B------:R-:W4:Y:S04]  /*acd0*/  LDL.64 R18, [R1+0x14e0] ;  /* 0x0014e00001127983 */ /* 0x000f280000100a00 */
[----:B0-----:R0:W4:Y:S04]  /*ace0*/  LDG.E.U16 R3, [R8.64] ;  /* 0x0000000408037981 */ /* 0x001128000c1e1500 */
[----:B-1----:R1:W4:Y:S04]  /*acf0*/  LDG.E.U16 R28, [R10.64] ;  /* 0x000000040a1c7981 */ /* 0x002328000c1e1500 */
[----:B----4-:R4:W-:Y:S04]  /*ad00*/  STL [R1+0x470], R29 ;  /* 0x0004701d01007387 */ /* 0x0109e80000100800 */
[----:B----4-:R4:W4:Y:S04]  /*ad10*/  LDG.E.U16 R29, [R12.64] ;  /* 0x000000040c1d7981 */ /* 0x010928000c1e1500 */
[----:B---3--:R3:W-:Y:S04]  /*ad20*/  STL [R1+0x46c], R25 ;  /* 0x00046c1901007387 */ /* 0x0087e80000100800 */
[----:B------:R-:W5:Y:S04]  /*ad30*/  LDL.64 R14, [R1+0x14d0] ;  /* 0x0014d000010e7983 */ /* 0x000f680000100a00 */
[----:B---3--:R-:W3:Y:S01]  /*ad40*/  LDL.64 R24, [R1+0x14d8] ;  /* 0x0014d80001187983 */ /* 0x008ee20000100a00 */
[----:B-1----:R-:W-:-:S03]  /*ad50*/  IMAD.WIDE R10, R2, 0x2, R26 ;  /* 0x00000002020a7825 */ /* 0x002fc600078e021a */
[----:B------:R1:W5:Y:S01]  /*ad60*/  LDG.E.U16 R27, [R4.64] ;  /* 0x00000004041b7981 */ /* 0x000362000c1e1500 */
[----:B--2---:R-:W-:-:S03]  /*ad70*/  IMAD.WIDE R6, R2, 0x2, R22 ;  /* 0x0000000202067825 */ /* 0x004fc600078e0216 */
[----:B------:R-:W2:Y:S01]  /*ad80*/  LDL.64 R22, [R1+0x14c8] ;  /* 0x0014c80001167983 */ /* 0x000ea20000100a00 */
[----:B0-----:R-:W-:-:S03]  /*ad90*/  IMAD.WIDE R8, R2, 0x2, R20 ;  /* 0x0000000202087825 */ /* 0x001fc600078e0214 */
[----:B------:R-:W2:Y:S04]  /*ada0*/  LDL.64 R20, [R1+0x14c0] ;  /* 0x0014c00001147983 */ /* 0x000ea80000100a00 */
[----:B------:R0:W-:Y:S04]  /*adb0*/  STL [R1+0x468], R0 ;  /* 0x0004680001007387 */ /* 0x0001e80000100800 */
[----:B0-----:R3:W2:Y:S01]  /*adc0*/  LDG.E.U16 R0, [R6.64] ;  /* 0x0000000406007981 */ /* 0x0016a2000c1e1500 */
[----:B----4-:R-:W-:-:S04]  /*add0*/  IMAD.WIDE R12, R2, 0x2, R16 ;  /* 0x00000002020c7825 */ /* 0x010fc800078e0210 */
[C---:B-1----:R-:W-:Y:S01]  /*ade0*/  IMAD.WIDE R4, R2.reuse, 0x2, R18 ;  /* 0x0000000202047825 */ /* 0x042fe200078e0212 */
[----:B------:R0:W-:Y:S04]  /*adf0*/  STL [R1+0x464], R3 ;  /* 0x0004640301007387 */ /* 0x0001e80000100800 */
[----:B------:R1:W-:Y:S04]  /*ae00*/  STL [R1+0x460], R28 ;  /* 0x0004601c01007387 */ /* 0x0003e80000100800 */
[----:B------:R-:W4:Y:S04]  /*ae10*/  LDL.64 R16, [R1+0x14b8] ;  /* 0x0014b80001107983 */ /* 0x000f280000100a00 */
[----:B0-----:R0:W4:Y:S04]  /*ae20*/  LDG.E.U16 R3, [R8.64] ;  /* 0x0000000408037981 */ /* 0x001128000c1e1500 */
[----:B-1----:R2:W4:Y:S04]  /*ae30*/  LDG.E.U16 R28, [R10.64] ;  /* 0x000000040a1c7981 */ /* 0x002528000c1e1500 */
[----:B------:R1:W-:Y:S04]  /*ae40*/  STL [R1+0x45c], R29 ;  /* 0x00045c1d01007387 */ /* 0x0003e80000100800 */
[----:B-1----:R1:W4:Y:S01]  /*ae50*/  LDG.E.U16 R29, [R12.64] ;  /* 0x000000040c1d7981 */ /* 0x002322000c1e1500 */
[----:B---3--:R-:W-:-:S03]  /*ae60*/  IMAD.WIDE R6, R2, 0x2, R24 ;  /* 0x0000000202067825 */ /* 0x008fc600078e0218 */
[----:B-----5:R3:W-:Y:S04]  /*ae70*/  STL [R1+0x458], R27 ;  /* 0x0004581b01007387 */ /* 0x0207e80000100800 */
[----:B------:R-:W5:Y:S01]  /*ae80*/  LDL.64 R24, [R1+0x14a0] ;  /* 0x0014a00001187983 */ /* 0x000f620000100a00 */
[----:B--2---:R-:W-:-:S03]  /*ae90*/  IMAD.WIDE R10, R2, 0x2, R22 ;  /* 0x00000002020a7825 */ /* 0x004fc600078e0216 */
[----:B------:R-:W2:Y:S04]  /*aea0*/  LDL.64 R18, [R1+0x14a8] ;  /* 0x0014a80001127983 */ /* 0x000ea80000100a00 */
[----:B---3--:R-:W3:Y:S04]  /*aeb0*/  LDL.64 R26, [R1+0x14b0] ;  /* 0x0014b000011a7983 */ /* 0x008ee80000100a00 */
[----:B------:R4:W2:Y:S01]  /*aec0*/  LDG.E.U16 R23, [R4.64] ;  /* 0x0000000404177981 */ /* 0x0008a2000c1e1500 */
[----:B0-----:R-:W-:-:S03]  /*aed0*/  IMAD.WIDE R8, R2, 0x2, R14 ;  /* 0x0000000202087825 */ /* 0x001fc600078e020e */
[----:B------:R-:W2:Y:S04]  /*aee0*/  LDL.64 R14, [R1+0x1498] ;  /* 0x00149800010e7983 */ /* 0x000ea80000100a00 */
[----:B------:R0:W-:Y:S04]  /*aef0*/  STL [R1+0x454], R0 ;  /* 0x0004540001007387 */ /* 0x0001e80000100800 */
[----:B0-----:R3:W2:Y:S01]  /*af00*/  LDG.E.U16 R0, [R6.64] ;  /* 0x0000000406007981 */ /* 0x0016a2000c1e1500 */
[----:B-1----:R-:W-:-:S04]  /*af10*/  IMAD.WIDE R12, R2, 0x2, R20 ;  /* 0x00000002020c7825 */ /* 0x002fc800078e0214 */
[C---:B----4-:R-:W-:Y:S01]  /*af20*/  IMAD.WIDE R4, R2.reuse, 0x2, R16 ;  /* 0x0000000202047825 */ /* 0x050fe200078e0210 */
[----:B------:R0:W-:Y:S04]  /*af30*/  STL [R1+0x450], R3 ;  /* 0x0004500301007387 */ /* 0x0001e80000100800 */
[----:B------:R1:W-:Y:S04]  /*af40*/  STL [R1+0x44c], R28 ;  /* 0x00044c1c01007387 */ /* 0x0003e80000100800 */
[----:B------:R-:W4:Y:S04]  /*af50*/  LDL.64 R20, [R1+0x1490] ;  /* 0x0014900001147983 */ /* 0x000f280000100a00 */
[----:B0-----:R0:W4:Y:S04]  /*af60*/  LDG.E.U16 R3, [R8.64] ;  /* 0x0000000408037981 */ /* 0x001128000c1e1500 */
[----:B-1----:R5:W4:Y:S04]  /*af70*/  LDG.E.U16 R28, [R10.64] ;  /* 0x000000040a1c7981 */ /* 0x002b28000c1e1500 */
[----:B------:R1:W-:Y:S04]  /*af80*/  STL [R1+0x448], R29 ;  /* 0x0004481d01007387 */ /* 0x0003e80000100800 */
[----:B-1----:R1:W4:Y:S01]  /*af90*/  LDG.E.U16 R29, [R12.64] ;  /* 0x000000040c1d7981 */ /* 0x002322000c1e1500 */
[----:B-----5:R-:W-:-:S03]  /*afa0*/  IMAD.WIDE R10, R2, 0x2, R24 ;  /* 0x00000002020a7825 */ /* 0x020fc600078e0218 */
[----:B------:R4:W5:Y:S01]  /*afb0*/  LDG.E.U16 R25, [R4.64] ;  /* 0x0000000404197981 */ /* 0x000962000c1e1500 */
[----:B---3--:R-:W-:-:S03]  /*afc0*/  IMAD.WIDE R6, R2, 0x2, R26 ;  /* 0x0000000202067825 */ /* 0x008fc600078e021a */
[----:B--2---:R2:W-:Y:S04]  /*afd0*/  STL [R1+0x444], R23 ;  /* 0x0004441701007387 */ /* 0x0045e80000100800 */
        /* <DEDUP_REMOVED lines=8> */
[C---:B----4-:R-:W-:Y:S01]  /*b060*/  IMAD.WIDE R4, R2.reuse, 0x2, R20 ;  /* 0x0000000202047825 */ /* 0x050fe200078e0214 */
[----:B------:R0:W-:Y:S04]  /*b070*/  STL [R1+0x43c], R3 ;  /* 0x00043c0301007387 */ /* 0x0001e80000100800 */
[----:B------:R1:W-:Y:S04]  /*b080*/  STL [R1+0x438], R28 ;  /* 0x0004381c01007387 */ /* 0x0003e80000100800 */
[----:B------:R-:W2:Y:S04]  /*b090*/  LDL.64 R14, [R1+0x1468] ;  /* 0x00146800010e7983 */ /* 0x000ea80000100a00 */
[----:B0-----:R0:W2:Y:S04]  /*b0a0*/  LDG.E.U16 R3, [R8.64] ;  /* 0x0000000408037981 */ /* 0x0010a8000c1e1500 */
[----:B-1----:R3:W2:Y:S04]  /*b0b0*/  LDG.E.U16 R28, [R10.64] ;  /* 0x000000040a1c7981 */ /* 0x0026a8000c1e1500 */
[----:B------:R1:W-:Y:S04]  /*b0c0*/  STL [R1+0x434], R29 ;  /* 0x0004341d01007387 */ /* 0x0003e80000100800 */
[----:B-1----:R1:W2:Y:S04]  /*b0d0*/  LDG.E.U16 R29, [R12.64] ;  /* 0x000000040c1d7981 */ /* 0x0022a8000c1e1500 */
[----:B-----5:R5:W-:Y:S04]  /*b0e0*/  STL [R1+0x430], R25 ;  /* 0x0004301901007387 */ /* 0x020be80000100800 */
[----:B------:R-:W4:Y:S04]  /*b0f0*/  LDL.64 R20, [R1+0x1458] ;  /* 0x0014580001147983 */ /* 0x000f280000100a00 */
[----:B-----5:R-:W5:Y:S01]  /*b100*/  LDL.64 R24, [R1+0x1460] ;  /* 0x0014600001187983 */ /* 0x020f620000100a00 */
[----:B---3--:R-:W-:-:S03]  /*b110*/  IMAD.WIDE R10, R2, 0x2, R26 ;  /* 0x00000002020a7825 */ /* 0x008fc600078e021a */
[----:B------:R3:W4:Y:S01]  /*b120*/  LDG.E.U16 R27, [R4.64] ;  /* 0x00000004041b7981 */ /* 0x000722000c1e1500 */
[----:B--2---:R-:W-:-:S03]  /*b130*/  IMAD.WIDE R6, R2, 0x2, R22 ;  /* 0x0000000202067825 */ /* 0x004fc600078e0216 */
[----:B------:R-:W2:Y:S01]  /*b140*/  LDL.64 R22, [R1+0x1450] ;  /* 0x0014500001167983 */ /* 0x000ea20000100a00 */
[----:B0-----:R-:W-:-:S03]  /*b150*/  IMAD.WIDE R8, R2, 0x2, R16 ;  /* 0x0000000202087825 */ /* 0x001fc600078e0210 */
[----:B------:R-:W2:Y:S04]  /*b160*/  LDL.64 R16, [R1+0x1448] ;  /* 0x0014480001107983 */ /* 0x000ea80000100a00 */
[----:B------:R0:W-:Y:S04]  /*b170*/  STL [R1+0x34c], R0 ;  /* 0x00034c0001007387 */ /* 0x0001e80000100800 */
[----:B0-----:R5:W2:Y:S01]  /*b180*/  LDG.E.U16 R0, [R6.64] ;  /* 0x0000000406007981 */ /* 0x001aa2000c1e1500 */
[----:B-1----:R-:W-:-:S04]  /*b190*/  IMAD.WIDE R12, R2, 0x2, R18 ;  /* 0x00000002020c7825 */ /* 0x002fc800078e0212 */
[C---:B---3--:R-:W-:Y:S01]  /*b1a0*/  IMAD.WIDE R4, R2.reuse, 0x2, R14 ;  /* 0x0000000202047825 */ /* 0x048fe200078e020e */
[----:B------:R0:W-:Y:S04]  /*b1b0*/  STL [R1+0x348], R3 ;  /* 0x0003480301007387 */ /* 0x0001e80000100800 */
[----:B------:R1:W-:Y:S04]  /*b1c0*/  STL [R1+0x344], R28 ;  /* 0x0003441c01007387 */ /* 0x0003e80000100800 */
[----:B------:R-:W3:Y:S04]  /*b1d0*/  LDL.64 R18, [R1+0x1440] ;  /* 0x0014400001127983 */ /* 0x000ee80000100a00 */
[----:B0-----:R0:W3:Y:S04]  /*b1e0*/  LDG.E.U16 R3, [R8.64] ;  /* 0x0000000408037981 */ /* 0x0010e8000c1e1500 */
[----:B-1----:R2:W3:Y:S04]  /*b1f0*/  LDG.E.U16 R28, [R10.64] ;  /* 0x000000040a1c7981 */ /* 0x0024e8000c1e1500 */
[----:B------:R1:W-:Y:S04]  /*b200*/  STL [R1+0x340], R29 ;  /* 0x0003401d01007387 */ /* 0x0003e80000100800 */
[----:B-1----:R1:W3:Y:S01]  /*b210*/  LDG.E.U16 R29, [R12.64] ;  /* 0x000000040c1d7981 */ /* 0x0022e2000c1e1500 */
[----:B-----5:R-:W-:-:S03]  /*b220*/  IMAD.WIDE R6, R2, 0x2, R24 ;  /* 0x0000000202067825 */ /* 0x020fc600078e0218 */
[----:B----4-:R4:W-:Y:S04]  /*b230*/  STL [R1+0x33c], R27 ;  /* 0x00033c1b01007387 */ /* 0x0109e80000100800 */
[----:B------:R-:W5:Y:S01]  /*b240*/  LDL.64 R24, [R1+0x1428] ;  /* 0x0014280001187983 */ /* 0x000f620000100a00 */
[----:B--2---:R-:W-:-:S03]  /*b250*/  IMAD.WIDE R10, R2, 0x2, R22 ;  /* 0x00000002020a7825 */ /* 0x004fc600078e0216 */
[----:B------:R-:W2:Y:S04]  /*b260*/  LDL.64 R14, [R1+0x1430] ;  /* 0x00143000010e7983 */ /* 0x000ea80000100a00 */
[----:B----4-:R-:W4:Y:S04]  /*b270*/  LDL.64 R26, [R1+0x1438] ;  /* 0x00143800011a7983 */ /* 0x010f280000100a00 */
[----:B------:R3:W2:Y:S01]  /*b280*/  LDG.E.U16 R23, [R4.64] ;  /* 0x0000000404177981 */ /* 0x0006a2000c1e1500 */
        /* <DEDUP_REMOVED lines=14> */
[----:B------:R3:W5:Y:S01]  /*b370*/  LDG.E.U16 R25, [R4.64] ;  /* 0x0000000404197981 */ /* 0x000762000c1e1500 */
[----:B----4-:R-:W-:-:S03]  /*b380*/  IMAD.WIDE R6, R2, 0x2, R26 ;  /* 0x0000000202067825 */ /* 0x010fc600078e021a */
[----:B--2---:R2:W-:Y:S04]  /*b390*/  STL [R1+0x318], R23 ;  /* 0x0003181701007387 */ /* 0x0045e80000100800 */
[----:B------:R-:W4:Y:S01]  /*b3a0*/  LDL.64 R26, [R1+0x1400] ;  /* 0x00140000011a7983 */ /* 0x000f220000100a00 */
[----:B0-----:R-:W-:-:S03]  /*b3b0*/  IMAD.WIDE R8, R2, 0x2, R14 ;  /* 0x0000000202087825 */ /* 0x001fc600078e020e */
[----:B------:R-:W4:Y:S04]  /*b3c0*/  LDL.64 R18, [R1+0x1408] ;  /* 0x0014080001127983 */ /* 0x000f280000100a00 */
[----:B--2---:R-:W2:Y:S04]  /*b3d0*/  LDL.64 R22, [R1+0x1410] ;  /* 0x0014100001167983 */ /* 0x004ea80000100a00 */
[----:B------:R-:W2:Y:S04]  /*b3e0*/  LDL.64 R14, [R1+0x13f8] ;  /* 0x0013f800010e7983 */ /* 0x000ea80000100a00 */
[----:B------:R0:W-:Y:S04]  /*b3f0*/  STL [R1+0x314], R0 ;  /* 0x0003140001007387 */ /* 0x0001e80000100800 */
[----:B0-----:R2:W2:Y:S01]  /*b400*/  LDG.E.U16 R0, [R6.64] ;  /* 0x0000000406007981 */ /* 0x0014a2000c1e1500 */
[----:B-1----:R-:W-:-:S04]  /*b410*/  IMAD.WIDE R12, R2, 0x2, R20 ;  /* 0x00000002020c7825 */ /* 0x002fc800078e0214 */
[C---:B---3--:R-:W-:Y:S01]  /*b420*/  IMAD.WIDE R4, R2.reuse, 0x2, R16 ;  /* 0x0000000202047825 */ /* 0x048fe200078e0210 */
        /* <DEDUP_REMOVED lines=8> */
[----:B------:R-:W3:Y:S04]  /*b4b0*/  LDL.64 R16, [R1+0x13e0] ;  /* 0x0013e00001107983 */ /* 0x000ee80000100a00 */
[----:B-----5:R-:W5:Y:S01]  /*b4c0*/  LDL.64 R24, [R1+0x13e8] ;  /* 0x0013e80001187983 */ /* 0x020f620000100a00 */
[----:B----4-:R-:W-:-:S03]  /*b4d0*/  IMAD.WIDE R10, R2, 0x2, R26 ;  /* 0x00000002020a7825 */ /* 0x010fc600078e021a */
[----:B------:R4:W3:Y:S01]  /*b4e0*/  LDG.E.U16 R27, [R4.64] ;  /* 0x00000004041b7981 */ /* 0x0008e2000c1e1500 */
[----:B0-----:R-:W-:-:S03]  /*b4f0*/  IMAD.WIDE R8, R2, 0x2, R18 ;  /* 0x0000000202087825 */ /* 0x001fc600078e0212 */
[----:B------:R-:W3:Y:S01]  /*b500*/  LDL.64 R18, [R1+0x13d0] ;  /* 0x0013d00001127983 */ /* 0x000ee20000100a00 */
[----:B--2---:R-:W-:-:S03]  /*b510*/  IMAD.WIDE R6, R2, 0x2, R22 ;  /* 0x0000000202067825 */ /* 0x004fc600078e0216 */
[----:B------:R-:W2:Y:S04]  /*b520*/  LDL.64 R22, [R1+0x13d8] ;  /* 0x0013d80001167983 */ /* 0x000ea80000100a00 */
[----:B------:R0:W-:Y:S04]  /*b530*/  STL [R1+0x300], R0 ;  /* 0x0003000001007387 */ /* 0x0001e80000100800 */
[----:B0-----:R5:W2:Y:S01]  /*b540*/  LDG.E.U16 R0, [R6.64] ;  /* 0x0000000406007981 */ /* 0x001aa2000c1e1500 */
[----:B-1----:R-:W-:-:S03]  /*b550*/  IMAD.WIDE R12, R2, 0x2, R14 ;  /* 0x00000002020c7825 */ /* 0x002fc600078e020e */
[----:B------:R0:W-:Y:S04]  /*b560*/  STL [R1+0x2ec], R3 ;  /* 0x0002ec0301007387 */ /* 0x0001e80000100800 */
[----:B------:R1:W-:Y:S04]  /*b570*/  STL [R1+0x2e8], R28 ;  /* 0x0002e81c01007387 */ /* 0x0003e80000100800 */
[----:B------:R-:W2:Y:S04]  /*b580*/  LDL.64 R14, [R1+0x13c8] ;  /* 0x0013c800010e7983 */ /* 0x000ea80000100a00 */
[----:B0-----:R0:W2:Y:S04]  /*b590*/  LDG.E.U16 R3, [R8.64] ;  /* 0x0000000408037981 */ /* 0x0010a8000c1e1500 */
[----:B-1----:R2:W2:Y:S04]  /*b5a0*/  LDG.E.U16 R28, [R10.64] ;  /* 0x000000040a1c7981 */ /* 0x0024a8000c1e1500 */
[----:B------:R1:W-:Y:S01]  /*b5b0*/  STL [R1+0x2e4], R29 ;  /* 0x0002e41d01007387 */ /* 0x0003e20000100800 */
[----:B----4-:R-:W-:-:S03]  /*b5c0*/  IMAD.WIDE R4, R2, 0x2, R20 ;  /* 0x0000000202047825 */ /* 0x010fc600078e0214 */
[----:B-1----:R1:W4:Y:S01]  /*b5d0*/  LDG.E.U16 R29, [R12.64] ;  /* 0x000000040c1d7981 */ /* 0x002322000c1e1500 */
[----:B-----5:R-:W-:-:S03]  /*b5e0*/  IMAD.WIDE R6, R2, 0x2, R24 ;  /* 0x0000000202067825 */ /* 0x020fc600078e0218 */
[----:B---3--:R3:W-:Y:S04]  /*b5f0*/  STL [R1+0x2e0], R27 ;  /* 0x0002e01b01007387 */ /* 0x0087e80000100800 */
[----:B------:R-:W5:Y:S01]  /*b600*/  LDL.64 R24, [R1+0x13b0] ;  /* 0x0013b00001187983 */ /* 0x000f620000100a00 */
[----:B0-----:R-:W-:-:S03]  /*b610*/  IMAD.WIDE R8, R2, 0x2, R16 ;  /* 0x0000000202087825 */ /* 0x001fc600078e0210 */
[----:B------:R-:W5:Y:S01]  /*b620*/  LDL.64 R20, [R1+0x13b8] ;  /* 0x0013b80001147983 */ /* 0x000f620000100a00 */
[----:B--2---:R-:W-:-:S03]  /*b630*/  IMAD.WIDE R10, R2, 0x2, R22 ;  /* 0x00000002020a7825 */ /* 0x004fc600078e0216 */
[----:B---3--:R-:W2:Y:S04]  /*b640*/  LDL.64 R26, [R1+0x13c0] ;  /* 0x0013c000011a7983 */ /* 0x008ea80000100a00 */
[----:B------:R0:W3:Y:S04]  /*b650*/  LDG.E.U16 R23, [R4.64] ;  /* 0x0000000404177981 */ /* 0x0000e8000c1e1500 */
[----:B------:R-:W3:Y:S04]  /*b660*/  LDL.64 R16, [R1+0x13a8] ;  /* 0x0013a80001107983 */ /* 0x000ee80000100a00 */
[----:B------:R0:W-:Y:S04]  /*b670*/  STL [R1+0x2dc], R0 ;  /* 0x0002dc0001007387 */ /* 0x0001e80000100800 */
[----:B0-----:R2:W3:Y:S01]  /*b680*/  LDG.E.U16 R0, [R6.64] ;  /* 0x0000000406007981 */ /* 0x0014e2000c1e1500 */
[----:B-1----:R-:W-:-:S04]  /*b690*/  IMAD.WIDE R12, R2, 0x2, R18 ;  /* 0x00000002020c7825 */ /* 0x002fc800078e0212 */
[C---:B------:R-:W-:Y:S01]  /*b6a0*/  IMAD.WIDE R4, R2.reuse, 0x2, R14 ;  /* 0x0000000202047825 */ /* 0x040fe200078e020e */
[----:B------:R0:W-:Y:S04]  /*b6b0*/  STL [R1+0x2d8], R3 ;  /* 0x0002d80301007387 */ /* 0x0001e80000100800 */
[----:B------:R1:W-:Y:S04]  /*b6c0*/  STL [R1+0x2d4], R28 ;  /* 0x0002d41c01007387 */ /* 0x0003e80000100800 */
[----:B------:R-:W3:Y:S04]  /*b6d0*/  LDL.64 R18, [R1+0x13a0] ;  /* 0x0013a00001127983 */ /* 0x000ee80000100a00 */
[----:B0-----:R0:W3:Y:S04]  /*b6e0*/  LDG.E.U16 R3, [R8.64] ;  /* 0x0000000408037981 */ /* 0x0010e8000c1e1500 */
[----:B-1----:R5:W3:Y:S04]  /*b6f0*/  LDG.E.U16 R28, [R10.64] ;  /* 0x000000040a1c7981 */ /* 0x002ae8000c1e1500 */
[----:B----4-:R1:W-:Y:S04]  /*b700*/  STL [R1+0x2d0], R29 ;  /* 0x0002d01d01007387 */ /* 0x0103e80000100800 */
[----:B-1----:R1:W4:Y:S01]  /*b710*/  LDG.E.U16 R29, [R12.64] ;  /* 0x000000040c1d7981 */ /* 0x002322000c1e1500 */
[----:B-----5:R-:W-:-:S03]  /*b720*/  IMAD.WIDE R10, R2, 0x2, R24 ;  /* 0x00000002020a7825 */ /* 0x020fc600078e0218 */
[----:B------:R3:W5:Y:S01]  /*b730*/  LDG.E.U16 R25, [R4.64] ;  /* 0x0000000404197981 */ /* 0x000762000c1e1500 */
[----:B0-----:R-:W-:-:S04]  /*b740*/  IMAD.WIDE R8, R2, 0x2, R20 ;  /* 0x0000000202087825 */ /* 0x001fc800078e0214 */
[C---:B--2---:R-:W-:Y:S01]  /*b750*/  IMAD.WIDE R6, R2.reuse, 0x2, R26 ;  /* 0x0000000202067825 */ /* 0x044fe200078e021a */
[----:B---3--:R0:W-:Y:S04]  /*b760*/  STL [R1+0x2c8], R23 ;  /* 0x0002c81701007387 */ /* 0x0081e80000100800 */
[----:B------:R-:W2:Y:S04]  /*b770*/  LDL.64 R14, [R1+0x1390] ;  /* 0x00139000010e7983 */ /* 0x000ea80000100a00 */
[----:B------:R-:W3:Y:S04]  /*b780*/  LDL.64 R26, [R1+0x1388] ;  /* 0x00138800011a7983 */ /* 0x000ee80000100a00 */
[----:B0-----:R-:W3:Y:S04]  /*b790*/  LDL.64 R22, [R1+0x1398] ;  /* 0x0013980001167983 */ /* 0x001ee80000100a00 */
[----:B------:R-:W3:Y:S04]  /*b7a0*/  LDL.64 R20, [R1+0x1380] ;  /* 0x0013800001147983 */ /* 0x000ee80000100a00 */
[----:B------:R0:W-:Y:S04]  /*b7b0*/  STL [R1+0x2c4], R0 ;  /* 0x0002c40001007387 */ /* 0x0001e80000100800 */
[----:B0-----:R3:W3:Y:S01]  /*b7c0*/  LDG.E.U16 R0, [R6.64] ;  /* 0x0000000406007981 */ /* 0x0016e2000c1e1500 */
[----:B-1----:R-:W-:-:S03]  /*b7d0*/  IMAD.WIDE R12, R2, 0x2, R16 ;  /* 0x00000002020c7825 */ /* 0x002fc600078e0210 */
[----:B------:R0:W-:Y:S04]  /*b7e0*/  STL [R1+0x2c0], R3 ;  /* 0x0002c00301007387 */ /* 0x0001e80000100800 */
[----:B------:R1:W-:Y:S04]  /*b7f0*/  STL [R1+0x2bc], R28 ;  /* 0x0002bc1c01007387 */ /* 0x0003e80000100800 */
[----:B------:R-:W3:Y:S04]  /*b800*/  LDL.64 R16, [R1+0x1378] ;  /* 0x0013780001107983 */ /* 0x000ee80000100a00 */
[----:B0-----:R2:W3:Y:S04]  /*b810*/  LDG.E.U16 R3, [R8.64] ;  /* 0x0000000408037981 */ /* 0x0014e8000c1e1500 */
[----:B-1----:R0:W3:Y:S04]  /*b820*/  LDG.E.U16 R28, [R10.64] ;  /* 0x000000040a1c7981 */ /* 0x0020e8000c1e1500 */
[----:B----4-:R1:W-:Y:S01]  /*b830*/  STL [R1+0x2b8], R29 ;  /* 0x0002b81d01007387 */ /* 0x0103e20000100800 */
[----:B------:R-:W-:-:S06]  /*b840*/  IMAD.WIDE R4, R2, 0x2, R18 ;  /* 0x0000000202047825 */ /* 0x000fcc00078e0212 */
[----:B------:R-:W3:Y:S04]  /*b850*/  LDG.E.U16 R5, [R4.64] ;  /* 0x0000000404057981 */ /* 0x000ee8000c1e1500 */
[----:B-1----:R1:W3:Y:S04]  /*b860*/  LDG.E.U16 R29, [R12.64] ;  /* 0x000000040c1d7981 */ /* 0x0022e8000c1e1500 */
[----:B-----5:R5:W-:Y:S04]  /*b870*/  STL [R1+0x28c], R25 ;  /* 0x00028c1901007387 */ /* 0x020be80000100800 */
[----:B------:R-:W4:Y:S04]  /*b880*/  LDL.64 R18, [R1+0x1368] ;  /* 0x0013680001127983 */ /* 0x000f280000100a00 */
[----:B-----5:R-:W5:Y:S01]  /*b890*/  LDL.64 R24, [R1+0x1370] ;  /* 0x0013700001187983 */ /* 0x020f620000100a00 */
[----:B--2---:R-:W-:-:S03]  /*b8a0*/  IMAD.WIDE R8, R2, 0x2, R14 ;  /* 0x0000000202087825 */ /* 0x004fc600078e020e */
[----:B------:R-:W2:Y:S01]  /*b8b0*/  LDL.64 R14, [R1+0x1358] ;  /* 0x00135800010e7983 */ /* 0x000ea20000100a00 */
[----:B---3--:R-:W-:-:S03]  /*b8c0*/  IMAD.WIDE R6, R2, 0x2, R22 ;  /* 0x0000000202067825 */ /* 0x008fc600078e0216 */
[----:B------:R-:W3:Y:S04]  /*b8d0*/  LDL.64 R22, [R1+0x1360] ;  /* 0x0013600001167983 */ /* 0x000ee80000100a00 */
[----:B------:R0:W-:Y:S04]  /*b8e0*/  STL [R1+0x288], R0 ;  /* 0x0002880001007387 */ /* 0x0001e80000100800 */
[----:B0-----:R-:W2:Y:S01]  /*b8f0*/  LDG.E.U16 R0, [R6.64] ;  /* 0x0000000406007981 */ /* 0x001ea2000c1e1500 */
[----:B------:R-:W-:-:S04]  /*b900*/  IMAD.WIDE R10, R2, 0x2, R26 ;  /* 0x00000002020a7825 */ /* 0x000fc800078e021a */
[C---:B-1----:R-:W-:Y:S01]  /*b910*/  IMAD.WIDE R12, R2.reuse, 0x2, R20 ;  /* 0x00000002020c7825 */ /* 0x042fe200078e0214 */
[----:B------:R0:W-:Y:S04]  /*b920*/  STL [R1+0x284], R3 ;  /* 0x0002840301007387 */ /* 0x0001e80000100800 */
[----:B------:R1:W-:Y:S04]  /*b930*/  STL [R1+0x280], R28 ;  /* 0x0002801c01007387 */ /* 0x0003e80000100800 */
[----:B------:R-:W3:Y:S04]  /*b940*/  LDL.64 R20, [R1+0x1350] ;  /* 0x0013500001147983 */ /* 0x000ee80000100a00 */
[----:B0-----:R0:W3:Y:S04]  /*b950*/  LDG.E.U16 R3, [R8.64] ;  /* 0x0000000408037981 */ /* 0x0010e8000c1e1500 */
[----:B-1----:R5:W3:Y:S01]  /*b960*/  LDG.E.U16 R28, [R10.64] ;  /* 0x000000040a1c7981 */ /* 0x002ae2000c1e1500 */
[----:B0-----:R-:W-:-:S03]  /*b970*/  IMAD.WIDE R8, R2, 0x2, R16 ;  /* 0x0000000202087825 */ /* 0x001fc600078e0210 */
[----:B------:R0:W-:Y:S04]  /*b980*/  STL [R1+0x27c], R29 ;  /* 0x00027c1d01007387 */ /* 0x0001e80000100800 */
[----:B------:R-:W3:Y:S04]  /*b990*/  LDL.64 R26, [R1+0x1348] ;  /* 0x00134800011a7983 */ /* 0x000ee80000100a00 */
[----:B------:R-:W3:Y:S04]  /*b9a0*/  LDG.E.U16 R9, [R8.64] ;  /* 0x0000000408097981 */ /* 0x000ee8000c1e1500 */
[----:B0-----:R4:W3:Y:S04]  /*b9b0*/  LDG.E.U16 R29, [R12.64] ;  /* 0x000000040c1d7981 */ /* 0x0018e8000c1e1500 */
[----:B------:R-:W3:Y:S01]  /*b9c0*/  LDL.64 R16, [R1+0x1340] ;  /* 0x0013400001107983 */ /* 0x000ee20000100a00 */
[----:B-----5:R-:W-:-:S03]  /*b9d0*/  IMAD.WIDE R10, R2, 0x2, R24 ;  /* 0x00000002020a7825 */ /* 0x020fc600078e0218 */
[----:B------:R-:W5:Y:S01]  /*b9e0*/  LDL.64 R24, [R1+0x1338] ;  /* 0x0013380001187983 */ /* 0x000f620000100a00 */
[----:B----4-:R-:W-:-:S03]  /*b9f0*/  IMAD.WIDE R12, R2, 0x2, R18 ;  /* 0x00000002020c7825 */ /* 0x010fc600078e0212 */
[----:B------:R-:W4:Y:S04]  /*ba00*/  LDL.64 R18, [R1+0x1330] ;  /* 0x0013300001127983 */ /* 0x000f280000100a00 */
[----:B------:R-:W-:Y:S04]  /*ba10*/  STL [R1+0x278], R5 ;  /* 0x0002780501007387 */ /* 0x000fe80000100800 */
[----:B--2---:R0:W-:Y:S04]  /*ba20*/  STL [R1+0x274], R0 ;  /* 0x0002740001007387 */ /* 0x0041e80000100800 */
[----:B0-----:R0:W2:Y:S01]  /*ba30*/  LDG.E.U16 R0, [R10.64] ;  /* 0x000000040a007981 */ /* 0x0010a2000c1e1500 */
[----:B---3--:R-:W-:-:S04]  /*ba40*/  IMAD.WIDE R6, R2, 0x2, R22 ;  /* 0x0000000202067825 */ /* 0x008fc800078e0216 */
[C---:B------:R-:W-:Y:S01]  /*ba50*/  IMAD.WIDE R4, R2.reuse, 0x2, R14 ;  /* 0x0000000202047825 */ /* 0x040fe200078e020e */
[----:B------:R1:W-:Y:S04]  /*ba60*/  STL [R1+0x270], R3 ;  /* 0x0002700301007387 */ /* 0x0003e80000100800 */
[----:B------:R3:W-:Y:S04]  /*ba70*/  STL [R1+0x26c], R28 ;  /* 0x00026c1c01007387 */ /* 0x0007e80000100800 */
[----:B------:R-:W4:Y:S04]  /*ba80*/  LDL.64 R14, [R1+0x1328] ;  /* 0x00132800010e7983 */ /* 0x000f280000100a00 */
[----:B-1----:R1:W4:Y:S04]  /*ba90*/  LDG.E.U16 R3, [R12.64] ;  /* 0x000000040c037981 */ /* 0x002328000c1e1500 */
[----:B---3--:R5:W3:Y:S01]  /*baa0*/  LDG.E.U16 R28, [R6.64] ;  /* 0x00000004061c7981 */ /* 0x008ae2000c1e1500 */
[----:B0-----:R-:W-:-:S04]  /*bab0*/  IMAD.WIDE R10, R2, 0x2, R26 ;  /* 0x00000002020a7825 */ /* 0x001fc800078e021a */
[C---:B-1----:R-:W-:Y:S01]  /*bac0*/  IMAD.WIDE R12, R2.reuse, 0x2, R20 ;  /* 0x00000002020c7825 */ /* 0x042fe200078e0214 */
[----:B------:R0:W-:Y:S04]  /*bad0*/  STL [R1+0x268], R29 ;  /* 0x0002681d01007387 */ /* 0x0001e80000100800 */
[----:B------:R-:W3:Y:S04]  /*bae0*/  LDL.64 R22, [R1+0x1320] ;  /* 0x0013200001167983 */ /* 0x000ee80000100a00 */
[----:B------:R-:W3:Y:S04]  /*baf0*/  LDL.64 R20, [R1+0x1318] ;  /* 0x0013180001147983 */ /* 0x000ee80000100a00 */
[----:B0-----:R4:W3:Y:S04]  /*bb00*/  LDG.E.U16 R29, [R4.64] ;  /* 0x00000004041d7981 */ /* 0x0018e8000c1e1500 */
[----:B------:R0:W-:Y:S04]  /*bb10*/  STL [R1+0x264], R9 ;  /* 0x0002640901007387 */ /* 0x0001e80000100800 */
[----:B------:R-:W3:Y:S01]  /*bb20*/  LDL.64 R26, [R1+0x1310] ;  /* 0x00131000011a7983 */ /* 0x000ee20000100a00 */
[----:B0-----:R-:W-:-:S03]  /*bb30*/  IMAD.WIDE R8, R2, 0x2, R16 ;  /* 0x0000000202087825 */ /* 0x001fc600078e0210 */
[----:B------:R-:W3:Y:S01]  /*bb40*/  LDL.64 R16, [R1+0x1308] ;  /* 0x0013080001107983 */ /* 0x000ee20000100a00 */
[----:B-----5:R-:W-:-:S03]  /*bb50*/  IMAD.WIDE R6, R2, 0x2, R24 ;  /* 0x0000000202067825 */ /* 0x020fc600078e0218 */
[----:B------:R0:W5:Y:S04]  /*bb60*/  LDG.E.U16 R25, [R12.64] ;  /* 0x000000040c197981 */ /* 0x000168000c1e1500 */
[----:B--2---:R1:W-:Y:S04]  /*bb70*/  STL [R1+0x260], R0 ;  /* 0x0002600001007387 */ /* 0x0043e80000100800 */
[----:B-1----:R1:W2:Y:S01]  /*bb80*/  LDG.E.U16 R0, [R10.64] ;  /* 0x000000040a007981 */ /* 0x0022a2000c1e1500 */
[----:B----4-:R-:W-:-:S04]  /*bb90*/  IMAD.WIDE R4, R2, 0x2, R18 ;  /* 0x0000000202047825 */ /* 0x010fc800078e0212 */
[C---:B0-----:R-:W-:Y:S01]  /*bba0*/  IMAD.WIDE R12, R2.reuse, 0x2, R14 ;  /* 0x00000002020c7825 */ /* 0x041fe200078e020e */
[----:B------:R0:W-:Y:S04]  /*bbb0*/  STL [R1+0x25c], R3 ;  /* 0x00025c0301007387 */ /* 0x0001e80000100800 */
[----:B---3--:R3:W-:Y:S04]  /*bbc0*/  STL [R1+0x258], R28 ;  /* 0x0002581c01007387 */ /* 0x0087e80000100800 */
[----:B------:R-:W4:Y:S04]  /*bbd0*/  LDL.64 R18, [R1+0x1300] ;  /* 0x0013000001127983 */ /* 0x000f280000100a00 */
[----:B0-----:R0:W4:Y:S04]  /*bbe0*/  LDG.E.U16 R3, [R8.64] ;  /* 0x0000000408037981 */ /* 0x001128000c1e1500 */
[----:B---3--:R3:W4:Y:S01]  /*bbf0*/  LDG.E.U16 R28, [R6.64] ;  /* 0x00000004061c7981 */ /* 0x008722000c1e1500 */
[----:B-1----:R-:W-:-:S03]  /*bc00*/  IMAD.WIDE R10, R2, 0x2, R22 ;  /* 0x00000002020a7825 */ /* 0x002fc600078e0216 */
[----:B------:R1:W-:Y:S01]  /*bc10*/  STL [R1+0x254], R29 ;  /* 0x0002541d01007387 */ /* 0x0003e20000100800 */
[----:B---3--:R-:W-:-:S03]  /*bc20*/  IMAD.WIDE R6, R2, 0x2, R26 ;  /* 0x0000000202067825 */ /* 0x008fc600078e021a */
[----:B-1----:R1:W3:Y:S04]  /*bc30*/  LDG.E.U16 R29, [R4.64] ;  /* 0x00000004041d7981 */ /* 0x0022e8000c1e1500 */
[----:B------:R4:W3:Y:S01]  /*bc40*/  LDG.E.U16 R27, [R12.64] ;  /* 0x000000040c1b7981 */ /* 0x0008e2000c1e1500 */
[----:B0-----:R-:W-:-:S03]  /*bc50*/  IMAD.WIDE R8, R2, 0x2, R20 ;  /* 0x0000000202087825 */ /* 0x001fc600078e0214 */
[----:B-----5:R0:W-:Y:S04]  /*bc60*/  STL [R1+0x250], R25 ;  /* 0x0002501901007387 */ /* 0x0201e80000100800 */
[----:B------:R-:W5:Y:S04]  /*bc70*/  LDL.64 R22, [R1+0x12e8] ;  /* 0x0012e80001167983 */ /* 0x000f680000100a00 */
[----:B------:R-:W5:Y:S04]  /*bc80*/  LDL.64 R14, [R1+0x12f0] ;  /* 0x0012f000010e7983 */ /* 0x000f680000100a00 */
[----:B0-----:R-:W5:Y:S04]  /*bc90*/  LDL.64 R24, [R1+0x12f8] ;  /* 0x0012f80001187983 */ /* 0x001f680000100a00 */
[----:B------:R-:W5:Y:S04]  /*bca0*/  LDL.64 R20, [R1+0x12e0] ;  /* 0x0012e00001147983 */ /* 0x000f680000100a00 */
[----:B--2---:R0:W-:Y:S04]  /*bcb0*/  STL [R1+0x24c], R0 ;  /* 0x00024c0001007387 */ /* 0x0041e80000100800 */
[----:B0-----:R0:W2:Y:S01]  /*bcc0*/  LDG.E.U16 R0, [R10.64] ;  /* 0x000000040a007981 */ /* 0x0010a2000c1e1500 */
[----:B-1----:R-:W-:-:S04]  /*bcd0*/  IMAD.WIDE R4, R2, 0x2, R16 ;  /* 0x0000000202047825 */ /* 0x002fc800078e0210 */
[C---:B----4-:R-:W-:Y:S01]  /*bce0*/  IMAD.WIDE R12, R2.reuse, 0x2, R18 ;  /* 0x00000002020c7825 */ /* 0x050fe200078e0212 */
[----:B------:R1:W-:Y:S04]  /*bcf0*/  STL [R1+0x248], R3 ;  /* 0x0002480301007387 */ /* 0x0003e80000100800 */
[----:B------:R4:W-:Y:S04]  /*bd00*/  STL [R1+0x244], R28 ;  /* 0x0002441c01007387 */ /* 0x0009e80000100800 */
[----:B------:R-:W2:Y:S04]  /*bd10*/  LDL.64 R16, [R1+0x12d8] ;  /* 0x0012d80001107983 */ /* 0x000ea80000100a00 */
[----:B-1----:R1:W2:Y:S04]  /*bd20*/  LDG.E.U16 R3, [R8.64] ;  /* 0x0000000408037981 */ /* 0x0022a8000c1e1500 */
[----:B----4-:R5:W4:Y:S04]  /*bd30*/  LDG.E.U16 R28, [R6.64] ;  /* 0x00000004061c7981 */ /* 0x010b28000c1e1500 */
[----:B---3--:R3:W-:Y:S04]  /*bd40*/  STL [R1+0x240], R29 ;  /* 0x0002401d01007387 */ /* 0x0087e80000100800 */
[----:B------:R0:W-:Y:S04]  /*bd50*/  STL [R1+0x23c], R27 ;  /* 0x00023c1b01007387 */ /* 0x0001e80000100800 */
[----:B------:R-:W4:Y:S04]  /*bd60*/  LDL.64 R18, [R1+0x12c8] ;  /* 0x0012c80001127983 */ /* 0x000f280000100a00 */
[----:B---3--:R3:W4:Y:S04]  /*bd70*/  LDG.E.U16 R29, [R4.64] ;  /* 0x00000004041d7981 */ /* 0x008728000c1e1500 */
[----:B0-----:R-:W4:Y:S01]  /*bd80*/  LDL.64 R26, [R1+0x12d0] ;  /* 0x0012d000011a7983 */ /* 0x001f220000100a00 */
[----:B-----5:R-:W-:-:S03]  /*bd90*/  IMAD.WIDE R6, R2, 0x2, R22 ;  /* 0x0000000202067825 */ /* 0x020fc600078e0216 */
[----:B------:R0:W5:Y:S01]  /*bda0*/  LDG.E.U16 R23, [R12.64] ;  /* 0x000000040c177981 */ /* 0x000162000c1e1500 */
[----:B------:R-:W-:-:S03]  /*bdb0*/  IMAD.WIDE R10, R2, 0x2, R24 ;  /* 0x00000002020a7825 */ /* 0x000fc600078e0218 */
[----:B------:R-:W5:Y:S01]  /*bdc0*/  LDL.64 R24, [R1+0x12c0] ;  /* 0x0012c00001187983 */ /* 0x000f620000100a00 */
[----:B-1----:R-:W-:-:S03]  /*bdd0*/  IMAD.WIDE R8, R2, 0x2, R14 ;  /* 0x0000000202087825 */ /* 0x002fc600078e020e */
[----:B------:R-:W5:Y:S04]  /*bde0*/  LDL.64 R14, [R1+0x12b8] ;  /* 0x0012b800010e7983 */ /* 0x000f680000100a00 */
[----:B--2---:R1:W-:Y:S04]  /*bdf0*/  STL [R1+0x238], R0 ;  /* 0x0002380001007387 */ /* 0x0043e80000100800 */
[----:B-1----:R1:W2:Y:S01]  /*be00*/  LDG.E.U16 R0, [R10.64] ;  /* 0x000000040a007981 */ /* 0x0022a2000c1e1500 */
[----:B---3--:R-:W-:-:S04]  /*be10*/  IMAD.WIDE R4, R2, 0x2, R20 ;  /* 0x0000000202047825 */ /* 0x008fc800078e0214 */
[C---:B0-----:R-:W-:Y:S01]  /*be20*/  IMAD.WIDE R12, R2.reuse, 0x2, R16 ;  /* 0x00000002020c7825 */ /* 0x041fe200078e0210 */
[----:B------:R0:W-:Y:S04]  /*be30*/  STL [R1+0x234], R3 ;  /* 0x0002340301007387 */ /* 0x0001e80000100800 */
[----:B----4-:R3:W-:Y:S04]  /*be40*/  STL [R1+0x230], R28 ;  /* 0x0002301c01007387 */ /* 0x0107e80000100800 */
[----:B------:R-:W4:Y:S04]  /*be50*/  LDL.64 R20, [R1+0x12b0] ;  /* 0x0012b00001147983 */ /* 0x000f280000100a00 */
[----:B0-----:R0:W4:Y:S04]  /*be60*/  LDG.E.U16 R3, [R8.64] ;  /* 0x0000000408037981 */ /* 0x001128000c1e1500 */
[----:B---3--:R3:W4:Y:S04]  /*be70*/  LDG.E.U16 R28, [R6.64] ;  /* 0x00000004061c7981 */ /* 0x008728000c1e1500 */
[----:B------:R0:W-:Y:S01]  /*be80*/  STL [R1+0x22c], R29 ;  /* 0x00022c1d01007387 */ /* 0x0001e20000100800 */
[----:B-1----:R-:W-:-:S03]  /*be90*/  IMAD.WIDE R10, R2, 0x2, R26 ;  /* 0x00000002020a7825 */ /* 0x002fc600078e021a */
[----:B0-----:R0:W4:Y:S01]  /*bea0*/  LDG.E.U16 R29, [R4.64] ;  /* 0x00000004041d7981 */ /* 0x001122000c1e1500 */
[----:B------:R-:W-:-:S03]  /*beb0*/  IMAD.WIDE R8, R2, 0x2, R18 ;  /* 0x0000000202087825 */ /* 0x000fc600078e0212 */
[----:B-----5:R1:W-:Y:S04]  /*bec0*/  STL [R1+0x228], R23 ;  /* 0x0002281701007387 */ /* 0x0203e80000100800 */
[----:B------:R-:W5:Y:S01]  /*bed0*/  LDL.64 R26, [R1+0x1298] ;  /* 0x00129800011a7983 */ /* 0x000f620000100a00 */
[----:B---3--:R-:W-:-:S03]  /*bee0*/  IMAD.WIDE R6, R2, 0x2, R24 ;  /* 0x0000000202067825 */ /* 0x008fc600078e0218 */
[----:B------:R-:W3:Y:S04]  /*bef0*/  LDL.64 R16, [R1+0x12a0] ;  /* 0x0012a00001107983 */ /* 0x000ee80000100a00 */
[----:B-1----:R-:W3:Y:S04]  /*bf00*/  LDL.64 R22, [R1+0x12a8] ;  /* 0x0012a80001167983 */ /* 0x002ee80000100a00 */
[----:B------:R4:W3:Y:S04]  /*bf10*/  LDG.E.U16 R25, [R12.64] ;  /* 0x000000040c197981 */ /* 0x0008e8000c1e1500 */
[----:B------:R-:W3:Y:S04]  /*bf20*/  LDL.64 R18, [R1+0x1290] ;  /* 0x0012900001127983 */ /* 0x000ee80000100a00 */
[----:B--2---:R1:W-:Y:S04]  /*bf30*/  STL [R1+0x224], R0 ;  /* 0x0002240001007387 */ /* 0x0043e80000100800 */
[----:B-1----:R3:W2:Y:S01]  /*bf40*/  LDG.E.U16 R0, [R10.64] ;  /* 0x000000040a007981 */ /* 0x0026a2000c1e1500 */
[----:B0-----:R-:W-:-:S04]  /*bf50*/  IMAD.WIDE R4, R2, 0x2, R14 ;  /* 0x0000000202047825 */ /* 0x001fc800078e020e */
        /* <DEDUP_REMOVED lines=11> */
[----:B------:R3:W-:Y:S04]  /*c010*/  STL [R1+0x214], R25 ;  /* 0x0002141901007387 */ /* 0x0007e80000100800 */
[----:B------:R-:W5:Y:S01]  /*c020*/  LDL.64 R22, [R1+0x1270] ;  /* 0x0012700001167983 */ /* 0x000f620000100a00 */
[----:B0-----:R-:W-:-:S03]  /*c030*/  IMAD.WIDE R8, R2, 0x2, R16 ;  /* 0x0000000202087825 */ /* 0x001fc600078e0210 */
[----:B------:R-:W5:Y:S04]  /*c040*/  LDL.64 R20, [R1+0x1278] ;  /* 0x0012780001147983 */ /* 0x000f680000100a00 */
[----:B---3--:R-:W3:Y:S04]  /*c050*/  LDL.64 R24, [R1+0x1280] ;  /* 0x0012800001187983 */ /* 0x008ee80000100a00 */
[----:B------:R-:W3:Y:S04]  /*c060*/  LDL.64 R16, [R1+0x1268] ;  /* 0x0012680001107983 */ /* 0x000ee80000100a00 */
[----:B--2---:R0:W-:Y:S04]  /*c070*/  STL [R1+0x210], R0 ;  /* 0x0002100001007387 */ /* 0x0041e80000100800 */
        /* <DEDUP_REMOVED lines=9> */
[----:B0-----:R0:W2:Y:S04]  /*c110*/  LDG.E.U16 R29, [R4.64] ;  /* 0x00000004041d7981 */ /* 0x0010a8000c1e1500 */
[----:B-----5:R5:W-:Y:S04]  /*c120*/  STL [R1+0x200], R27 ;  /* 0x0002001b01007387 */ /* 0x020be80000100800 */
[----:B------:R-:W4:Y:S04]  /*c130*/  LDL.64 R14, [R1+0x1250] ;  /* 0x00125000010e7983 */ /* 0x000f280000100a00 */
[----:B-----5:R-:W5:Y:S01]  /*c140*/  LDL.64 R26, [R1+0x1258] ;  /* 0x00125800011a7983 */ /* 0x020f620000100a00 */
[----:B-1----:R-:W-:-:S03]  /*c150*/  IMAD.WIDE R6, R2, 0x2, R22 ;  /* 0x0000000202067825 */ /* 0x002fc600078e0216 */
[----:B------:R1:W4:Y:S01]  /*c160*/  LDG.E.U16 R23, [R12.64] ;  /* 0x000000040c177981 */ /* 0x000322000c1e1500 */
[----:B---3--:R-:W-:-:S03]  /*c170*/  IMAD.WIDE R10, R2, 0x2, R24 ;  /* 0x00000002020a7825 */ /* 0x008fc600078e0218 */
[----:B------:R-:W3:Y:S01]  /*c180*/  LDL.64 R24, [R1+0x1248] ;  /* 0x0012480001187983 */ /* 0x000ee20000100a00 */
[----:B------:R-:W-:-:S03]  /*c190*/  IMAD.WIDE R8, R2, 0x2, R20 ;  /* 0x0000000202087825 */ /* 0x000fc600078e0214 */
[----:B------:R-:W3:Y:S04]  /*c1a0*/  LDL.64 R20, [R1+0x1240] ;  /* 0x0012400001147983 */ /* 0x000ee80000100a00 */
[----:B--2---:R2:W-:Y:S04]  /*c1b0*/  STL [R1+0x1fc], R0 ;  /* 0x0001fc0001007387 */ /* 0x0045e80000100800 */
[----:B--2---:R5:W2:Y:S01]  /*c1c0*/  LDG.E.U16 R0, [R10.64] ;  /* 0x000000040a007981 */ /* 0x004aa2000c1e1500 */
[----:B0-----:R-:W-:-:S04]  /*c1d0*/  IMAD.WIDE R4, R2, 0x2, R16 ;  /* 0x0000000202047825 */ /* 0x001fc800078e0210 */
[C---:B-1----:R-:W-:Y:S01]  /*c1e0*/  IMAD.WIDE R12, R2.reuse, 0x2, R18 ;  /* 0x00000002020c7825 */ /* 0x042fe200078e0212 */
[----:B------:R0:W-:Y:S04]  /*c1f0*/  STL [R1+0x1f8], R3 ;  /* 0x0001f80301007387 */ /* 0x0001e80000100800 */
[----:B------:R1:W-:Y:S04]  /*c200*/  STL [R1+0x1f4], R28 ;  /* 0x0001f41c01007387 */ /* 0x0003e80000100800 */
[----:B------:R-:W2:Y:S04]  /*c210*/  LDL.64 R16, [R1+0x1238] ;  /* 0x0012380001107983 */ /* 0x000ea80000100a00 */
[----:B0-----:R0:W2:Y:S04]  /*c220*/  LDG.E.U16 R3, [R8.64] ;  /* 0x0000000408037981 */ /* 0x0010a8000c1e1500 */
[----:B-1----:R3:W2:Y:S04]  /*c230*/  LDG.E.U16 R28, [R6.64] ;  /* 0x00000004061c7981 */ /* 0x0026a8000c1e1500 */
[----:B------:R1:W-:Y:S04]  /*c240*/  STL [R1+0x1f0], R29 ;  /* 0x0001f01d01007387 */ /* 0x0003e80000100800 */
[----:B-1----:R1:W2:Y:S01]  /*c250*/  LDG.E.U16 R29, [R4.64] ;  /* 0x00000004041d7981 */ /* 0x0022a2000c1e1500 */
[----:B-----5:R-:W-:-:S03]  /*c260*/  IMAD.WIDE R10, R2, 0x2, R26 ;  /* 0x00000002020a7825 */ /* 0x020fc600078e021a */
[----:B----4-:R4:W-:Y:S04]  /*c270*/  STL [R1+0x1ec], R23 ;  /* 0x0001ec1701007387 */ /* 0x0109e80000100800 */
[----:B------:R-:W5:Y:S01]  /*c280*/  LDL.64 R26, [R1+0x1220] ;  /* 0x00122000011a7983 */ /* 0x000f620000100a00 */
[----:B---3--:R-:W-:-:S03]  /*c290*/  IMAD.WIDE R6, R2, 0x2, R24 ;  /* 0x0000000202067825 */ /* 0x008fc600078e0218 */
[----:B------:R-:W3:Y:S04]  /*c2a0*/  LDL.64 R18, [R1+0x1228] ;  /* 0x0012280001127983 */ /* 0x000ee80000100a00 */
[----:B----4-:R-:W4:Y:S04]  /*c2b0*/  LDL.64 R22, [R1+0x1230] ;  /* 0x0012300001167983 */ /* 0x010f280000100a00 */
[----:B------:R1:W3:Y:S01]  /*c2c0*/  LDG.E.U16 R25, [R12.64] ;  /* 0x000000040c197981 */ /* 0x0002e2000c1e1500 */
[----:B0-----:R-:W-:-:S03]  /*c2d0*/  IMAD.WIDE R8, R2, 0x2, R14 ;  /* 0x0000000202087825 */ /* 0x001fc600078e020e */
[----:B------:R-:W3:Y:S04]  /*c2e0*/  LDL.64 R14, [R1+0x1218] ;  /* 0x00121800010e7983 */ /* 0x000ee80000100a00 */
[----:B--2---:R0:W-:Y:S04]  /*c2f0*/  STL [R1+0x1e8], R0 ;  /* 0x0001e80001007387 */ /* 0x0041e80000100800 */
[----:B0-----:R4:W2:Y:S01]  /*c300*/  LDG.E.U16 R0, [R10.64] ;  /* 0x000000040a007981 */ /* 0x0018a2000c1e1500 */
[----:B-1----:R-:W-:-:S04]  /*c310*/  IMAD.WIDE R4, R2, 0x2, R20 ;  /* 0x0000000202047825 */ /* 0x002fc800078e0214 */
[C---:B------:R-:W-:Y:S01]  /*c320*/  IMAD.WIDE R12, R2.reuse, 0x2, R16 ;  /* 0x00000002020c7825 */ /* 0x040fe200078e0210 */
        /* <DEDUP_REMOVED lines=8> */
[----:B------:R5:W2:Y:S01]  /*c3b0*/  LDG.E.U16 R27, [R12.64] ;  /* 0x000000040c1b7981 */ /* 0x000aa2000c1e1500 */
[----:B----4-:R-:W-:-:S03]  /*c3c0*/  IMAD.WIDE R10, R2, 0x2, R22 ;  /* 0x00000002020a7825 */ /* 0x010fc600078e0216 */
[----:B---3--:R3:W-:Y:S04]  /*c3d0*/  STL [R1+0x1d8], R25 ;  /* 0x0001d81901007387 */ /* 0x0087e80000100800 */
[----:B------:R-:W4:Y:S01]  /*c3e0*/  LDL.64 R22, [R1+0x11f8] ;  /* 0x0011f80001167983 */ /* 0x000f220000100a00 */
[----:B0-----:R-:W-:-:S03]  /*c3f0*/  IMAD.WIDE R8, R2, 0x2, R18 ;  /* 0x0000000202087825 */ /* 0x001fc600078e0212 */
[----:B------:R-:W4:Y:S04]  /*c400*/  LDL.64 R16, [R1+0x1200] ;  /* 0x0012000001107983 */ /* 0x000f280000100a00 */
[----:B---3--:R-:W3:Y:S04]  /*c410*/  LDL.64 R24, [R1+0x1208] ;  /* 0x0012080001187983 */ /* 0x008ee80000100a00 */
[----:B------:R-:W3:Y:S04]  /*c420*/  LDL.64 R18, [R1+0x11f0] ;  /* 0x0011f00001127983 */ /* 0x000ee80000100a00 */
[----:B--2---:R0:W-:Y:S04]  /*c430*/  STL [R1+0x1d4], R0 ;  /* 0x0001d40001007387 */ /* 0x0041e80000100800 */
[----:B0-----:R3:W2:Y:S01]  /*c440*/  LDG.E.U16 R0, [R10.64] ;  /* 0x000000040a007981 */ /* 0x0016a2000c1e1500 */
[----:B-1----:R-:W-:-:S04]  /*c450*/  IMAD.WIDE R4, R2, 0x2, R14 ;  /* 0x0000000202047825 */ /* 0x002fc800078e020e */
[C---:B-----5:R-:W-:Y:S01]  /*c460*/  IMAD.WIDE R12, R2.reuse, 0x2, R20 ;  /* 0x00000002020c7825 */ /* 0x060fe200078e0214 */
[----:B------:R0:W-:Y:S04]  /*c470*/  STL [R1+0x1d0], R3 ;  /* 0x0001d00301007387 */ /* 0x0001e80000100800 */
[----:B------:R1:W-:Y:S04]  /*c480*/  STL [R1+0x1cc], R28 ;  /* 0x0001cc1c01007387 */ /* 0x0003e80000100800 */
[----:B------:R-:W2:Y:S04]  /*c490*/  LDL.64 R14, [R1+0x11e8] ;  /* 0x0011e800010e7983 */ /* 0x000ea80000100a00 */
[----:B0-----:R0:W2:Y:S04]  /*c4a0*/  LDG.E.U16 R3, [R8.64] ;  /* 0x0000000408037981 */ /* 0x0010a8000c1e1500 */
[----:B-1----:R4:W2:Y:S04]  /*c4b0*/  LDG.E.U16 R28, [R6.64] ;  /* 0x00000004061c7981 */ /* 0x0028a8000c1e1500 */
[----:B------:R1:W-:Y:S04]  /*c4c0*/  STL [R1+0x1c8], R29 ;  /* 0x0001c81d01007387 */ /* 0x0003e80000100800 */
[----:B-1----:R1:W2:Y:S04]  /*c4d0*/  LDG.E.U16 R29, [R4.64] ;  /* 0x00000004041d7981 */ /* 0x0022a8000c1e1500 */
[----:B------:R0:W-:Y:S04]  /*c4e0*/  STL [R1+0x1c4], R27 ;  /* 0x0001c41b01007387 */ /* 0x0001e80000100800 */
[----:B------:R-:W5:Y:S04]  /*c4f0*/  LDL.64 R20, [R1+0x11d8] ;  /* 0x0011d80001147983 */ /* 0x000f680000100a00 */
[----:B0-----:R-:W5:Y:S01]  /*c500*/  LDL.64 R26, [R1+0x11e0] ;  /* 0x0011e000011a7983 */ /* 0x001f620000100a00 */
[----:B----4-:R-:W-:-:S03]  /*c510*/  IMAD.WIDE R6, R2, 0x2, R22 ;  /* 0x0000000202067825 */ /* 0x010fc600078e0216 */
[----:B------:R0:W4:Y:S01]  /*c520*/  LDG.E.U16 R23, [R12.64] ;  /* 0x000000040c177981 */ /* 0x000122000c1e1500 */
[----:B---3--:R-:W-:-:S03]  /*c530*/  IMAD.WIDE R10, R2, 0x2, R24 ;  /* 0x00000002020a7825 */ /* 0x008fc600078e0218 */
[----:B------:R-:W3:Y:S01]  /*c540*/  LDL.64 R24, [R1+0x11d0] ;  /* 0x0011d00001187983 */ /* 0x000ee20000100a00 */
[----:B------:R-:W-:-:S03]  /*c550*/  IMAD.WIDE R8, R2, 0x2, R16 ;  /* 0x0000000202087825 */ /* 0x000fc600078e0210 */
[----:B------:R-:W3:Y:S04]  /*c560*/  LDL.64 R16, [R1+0x11c8] ;  /* 0x0011c80001107983 */ /* 0x000ee80000100a00 */
[----:B--2---:R2:W-:Y:S04]  /*c570*/  STL [R1+0x1c0], R0 ;  /* 0x0001c00001007387 */ /* 0x0045e80000100800 */
[----:B--2---:R5:W2:Y:S01]  /*c580*/  LDG.E.U16 R0, [R10.64] ;  /* 0x000000040a007981 */ /* 0x004aa2000c1e1500 */
[----:B-1----:R-:W-:-:S04]  /*c590*/  IMAD.WIDE R4, R2, 0x2, R18 ;  /* 0x0000000202047825 */ /* 0x002fc800078e0212 */
[C---:B0-----:R-:W-:Y:S01]  /*c5a0*/  IMAD.WIDE R12, R2.reuse, 0x2, R14 ;  /* 0x00000002020c7825 */ /* 0x041fe200078e020e */
        /* <DEDUP_REMOVED lines=42> */
[----:B------:R-:W5:Y:S04]  /*c850*/  LDL.64 R20, [R1+0x1170] ;  /* 0x0011700001147983 */ /* 0x000f680000100a00 */
[----:B0-----:R0:W5:Y:S04]  /*c860*/  LDG.E.U16 R3, [R8.64] ;  /* 0x0000000408037981 */ /* 0x001168000c1e1500 */
[----:B-1----:R4:W5:Y:S04]  /*c870*/  LDG.E.U16 R28, [R6.64] ;  /* 0x00000004061c7981 */ /* 0x002968000c1e1500 */
[----:B------:R1:W-:Y:S04]  /*c880*/  STL [R1+0x18c], R29 ;  /* 0x00018c1d01007387 */ /* 0x0003e80000100800 */
[----:B-1----:R1:W5:Y:S04]  /*c890*/  LDG.E.U16 R29, [R4.64] ;  /* 0x00000004041d7981 */ /* 0x002368000c1e1500 */
        /* <DEDUP_REMOVED lines=16> */
[----:B-1----:R1:W2:Y:S04]  /*c9a0*/  LDG.E.U16 R3, [R8.64] ;  /* 0x0000000408037981 */ /* 0x0022a8000c1e1500 */
[----:B-----5:R3:W5:Y:S04]  /*c9b0*/  LDG.E.U16 R28, [R6.64] ;  /* 0x00000004061c7981 */ /* 0x020768000c1e1500 */
[----:B------:R0:W-:Y:S04]  /*c9c0*/  STL [R1+0x178], R29 ;  /* 0x0001781d01007387 */ /* 0x0001e80000100800 */
[----:B0-----:R0:W5:Y:S01]  /*c9d0*/  LDG.E.U16 R29, [R4.64] ;  /* 0x00000004041d7981 */ /* 0x001162000c1e1500 */
[----:B------:R-:W-:-:S03]  /*c9e0*/  IMAD.WIDE R10, R2, 0x2, R26 ;  /* 0x00000002020a7825 */ /* 0x000fc600078e021a */
[----:B----4-:R4:W-:Y:S04]  /*c9f0*/  STL [R1+0x174], R23 ;  /* 0x0001741701007387 */ /* 0x0109e80000100800 */
[----:B------:R-:W5:Y:S01]  /*ca00*/  LDL.64 R26, [R1+0x1130] ;  /* 0x00113000011a7983 */ /* 0x000f620000100a00 */
[----:B---3--:R-:W-:-:S03]  /*ca10*/  IMAD.WIDE R6, R2, 0x2, R24 ;  /* 0x0000000202067825 */ /* 0x008fc600078e0218 */
[----:B------:R-:W3:Y:S04]  /*ca20*/  LDL.64 R20, [R1+0x1138] ;  /* 0x0011380001147983 */ /* 0x000ee80000100a00 */
[----:B------:R0:W3:Y:S01]  /*ca30*/  LDG.E.U16 R25, [R12.64] ;  /* 0x000000040c197981 */ /* 0x0000e2000c1e1500 */
[----:B-1----:R-:W-:-:S03]  /*ca40*/  IMAD.WIDE R8, R2, 0x2, R16 ;  /* 0x0000000202087825 */ /* 0x002fc600078e0210 */
[----:B----4-:R-:W4:Y:S04]  /*ca50*/  LDL.64 R22, [R1+0x1140] ;  /* 0x0011400001167983 */ /* 0x010f280000100a00 */
[----:B------:R-:W4:Y:S04]  /*ca60*/  LDL.64 R16, [R1+0x1128] ;  /* 0x0011280001107983 */ /* 0x000f280000100a00 */
[----:B--2---:R1:W-:Y:S04]  /*ca70*/  STL [R1+0x170], R0 ;  /* 0x0001700001007387 */ /* 0x0043e80000100800 */
[----:B-1----:R4:W2:Y:S01]  /*ca80*/  LDG.E.U16 R0, [R10.64] ;  /* 0x000000040a007981 */ /* 0x0028a2000c1e1500 */
[----:B0-----:R-:W-:-:S04]  /*ca90*/  IMAD.WIDE R4, R2, 0x2, R18 ;  /* 0x0000000202047825 */ /* 0x001fc800078e0212 */
[C---:B------:R-:W-:Y:S01]  /*caa0*/  IMAD.WIDE R12, R2.reuse, 0x2, R14 ;  /* 0x00000002020c7825 */ /* 0x040fe200078e020e */
[----:B------:R0:W-:Y:S04]  /*cab0*/  STL [R1+0x16c], R3 ;  /* 0x00016c0301007387 */ /* 0x0001e80000100800 */
[----:B-----5:R1:W-:Y:S04]  /*cac0*/  STL [R1+0x168], R28 ;  /* 0x0001681c01007387 */ /* 0x0203e80000100800 */
[----:B------:R-:W5:Y:S04]  /*cad0*/  LDL.64 R18, [R1+0x1120] ;  /* 0x0011200001127983 */ /* 0x000f680000100a00 */
[----:B0-----:R0:W5:Y:S04]  /*cae0*/  LDG.E.U16 R3, [R8.64] ;  /* 0x0000000408037981 */ /* 0x001168000c1e1500 */
[----:B-1----:R1:W5:Y:S04]  /*caf0*/  LDG.E.U16 R28, [R6.64] ;  /* 0x00000004061c7981 */ /* 0x002368000c1e1500 */
[----:B------:R0:W-:Y:S04]  /*cb00*/  STL [R1+0x164], R29 ;  /* 0x0001641d01007387 */ /* 0x0001e80000100800 */
[----:B0-----:R0:W5:Y:S01]  /*cb10*/  LDG.E.U16 R29, [R4.64] ;  /* 0x00000004041d7981 */ /* 0x001162000c1e1500 */
[----:B-1----:R-:W-:-:S03]  /*cb20*/  IMAD.WIDE R6, R2, 0x2, R26 ;  /* 0x0000000202067825 */ /* 0x002fc600078e021a */
[----:B------:R1:W5:Y:S04]  /*cb30*/  LDG.E.U16 R27, [R12.64] ;  /* 0x000000040c1b7981 */ /* 0x000368000c1e1500 */
[----:B---3--:R3:W-:Y:S01]  /*cb40*/  STL [R1+0x160], R25 ;  /* 0x0001601901007387 */ /* 0x0087e20000100800 */
[----:B------:R-:W-:-:S03]  /*cb50*/  IMAD.WIDE R8, R2, 0x2, R20 ;  /* 0x0000000202087825 */ /* 0x000fc600078e0214 */
[----:B------:R-:W5:Y:S01]  /*cb60*/  LDL.64 R20, [R1+0x1100] ;  /* 0x0011000001147983 */ /* 0x000f620000100a00 */
[----:B----4-:R-:W-:-:S03]  /*cb70*/  IMAD.WIDE R10, R2, 0x2, R22 ;  /* 0x00000002020a7825 */ /* 0x010fc600078e0216 */
[----:B------:R-:W4:Y:S04]  /*cb80*/  LDL.64 R14, [R1+0x1110] ;  /* 0x00111000010e7983 */ /* 0x000f280000100a00 */
[----:B---3--:R-:W3:Y:S04]  /*cb90*/  LDL.64 R24, [R1+0x1118] ;  /* 0x0011180001187983 */ /* 0x008ee80000100a00 */
[----:B------:R-:W4:Y:S04]  /*cba0*/  LDL.64 R22, [R1+0x1108] ;  /* 0x0011080001167983 */ /* 0x000f280000100a00 */
[----:B--2---:R2:W-:Y:S04]  /*cbb0*/  STL [R1+0x15c], R0 ;  /* 0x00015c0001007387 */ /* 0x0045e80000100800 */
[----:B--2---:R3:W2:Y:S01]  /*cbc0*/  LDG.E.U16 R0, [R10.64] ;  /* 0x000000040a007981 */ /* 0x0046a2000c1e1500 */
[----:B0-----:R-:W-:-:S03]  /*cbd0*/  IMAD.WIDE R4, R2, 0x2, R16 ;  /* 0x0000000202047825 */ /* 0x001fc600078e0210 */
[----:B-----5:R0:W-:Y:S04]  /*cbe0*/  STL [R1+0x158], R3 ;  /* 0x0001580301007387 */ /* 0x0201e80000100800 */
[----:B------:R5:W-:Y:S04]  /*cbf0*/  STL [R1+0x154], R28 ;  /* 0x0001541c01007387 */ /* 0x000be80000100800 */
[----:B------:R-:W2:Y:S04]  /*cc00*/  LDL.64 R16, [R1+0x10f8] ;  /* 0x0010f80001107983 */ /* 0x000ea80000100a00 */
[----:B0-----:R4:W2:Y:S01]  /*cc10*/  LDG.E.U16 R3, [R8.64] ;  /* 0x0000000408037981 */ /* 0x0018a2000c1e1500 */
[----:B-1----:R-:W-:-:S03]  /*cc20*/  IMAD.WIDE R12, R2, 0x2, R18 ;  /* 0x00000002020c7825 */ /* 0x002fc600078e0212 */
[----:B-----5:R0:W5:Y:S04]  /*cc30*/  LDG.E.U16 R28, [R6.64] ;  /* 0x00000004061c7981 */ /* 0x020168000c1e1500 */
[----:B------:R1:W-:Y:S04]  /*cc40*/  STL [R1+0x150], R29 ;  /* 0x0001501d01007387 */ /* 0x0003e80000100800 */
[----:B-1----:R1:W5:Y:S04]  /*cc50*/  LDG.E.U16 R29, [R4.64] ;  /* 0x00000004041d7981 */ /* 0x002368000c1e1500 */
[----:B------:R0:W-:Y:S04]  /*cc60*/  STL [R1+0x14c], R27 ;  /* 0x00014c1b01007387 */ /* 0x0001e80000100800 */
[----:B------:R-:W5:Y:S04]  /*cc70*/  LDL.64 R18, [R1+0x10e8] ;  /* 0x0010e80001127983 */ /* 0x000f680000100a00 */
[----:B0-----:R-:W5:Y:S01]  /*cc80*/  LDL.64 R26, [R1+0x10f0] ;  /* 0x0010f000011a7983 */ /* 0x001f620000100a00 */
[----:B-1----:R-:W-:-:S03]  /*cc90*/  IMAD.WIDE R4, R2, 0x2, R20 ;  /* 0x0000000202047825 */ /* 0x002fc600078e0214 */
[----:B------:R0:W5:Y:S01]  /*cca0*/  LDG.E.U16 R21, [R12.64] ;  /* 0x000000040c157981 */ /* 0x000162000c1e1500 */
[----:B---3--:R-:W-:-:S03]  /*ccb0*/  IMAD.WIDE R10, R2, 0x2, R24 ;  /* 0x00000002020a7825 */ /* 0x008fc600078e0218 */
[----:B------:R-:W3:Y:S01]  /*ccc0*/  LDL.64 R24, [R1+0x10e0] ;  /* 0x0010e00001187983 */ /* 0x000ee20000100a00 */
[----:B----4-:R-:W-:-:S03]  /*ccd0*/  IMAD.WIDE R8, R2, 0x2, R14 ;  /* 0x0000000202087825 */ /* 0x010fc600078e020e */
[----:B------:R-:W4:Y:S04]  /*cce0*/  LDL.64 R14, [R1+0x10d8] ;  /* 0x0010d800010e7983 */ /* 0x000f280000100a00 */
[----:B--2---:R1:W-:Y:S04]  /*ccf0*/  STL [R1+0x148], R0 ;  /* 0x0001480001007387 */ /* 0x0043e80000100800 */
[----:B-1----:R1:W2:Y:S01]  /*cd00*/  LDG.E.U16 R0, [R10.64] ;  /* 0x000000040a007981 */ /* 0x0022a2000c1e1500 */
[----:B------:R-:W-:-:S04]  /*cd10*/  IMAD.WIDE R6, R2, 0x2, R22 ;  /* 0x0000000202067825 */ /* 0x000fc800078e0216 */
[C---:B0-----:R-:W-:Y:S01]  /*cd20*/  IMAD.WIDE R12, R2.reuse, 0x2, R16 ;  /* 0x00000002020c7825 */ /* 0x041fe200078e0210 */
[----:B------:R0:W-:Y:S04]  /*cd30*/  STL [R1+0x144], R3 ;  /* 0x0001440301007387 */ /* 0x0001e80000100800 */
[----:B-----5:R5:W-:Y:S04]  /*cd40*/  STL [R1+0x140], R28 ;  /* 0x0001401c01007387 */ /* 0x020be80000100800 */
[----:B------:R-:W4:Y:S04]  /*cd50*/  LDL.64 R22, [R1+0x10d0] ;  /* 0x0010d00001167983 */ /* 0x000f280000100a00 */
[----:B0-----:R0:W4:Y:S04]  /*cd60*/  LDG.E.U16 R3, [R8.64] ;  /* 0x0000000408037981 */ /* 0x001128000c1e1500 */
[----:B-----5:R3:W5:Y:S04]  /*cd70*/  LDG.E.U16 R28, [R6.64] ;  /* 0x00000004061c7981 */ /* 0x020768000c1e1500 */
[----:B------:R0:W-:Y:S04]  /*cd80*/  STL [R1+0x13c], R29 ;  /* 0x00013c1d01007387 */ /* 0x0001e80000100800 */
[----:B0-----:R4:W5:Y:S01]  /*cd90*/  LDG.E.U16 R29, [R4.64] ;  /* 0x00000004041d7981 */ /* 0x001962000c1e1500 */
[----:B------:R-:W-:-:S04]  /*cda0*/  IMAD.WIDE R8, R2, 0x2, R18 ;  /* 0x0000000202087825 */ /* 0x000fc800078e0212 */
[C---:B-1----:R-:W-:Y:S01]  /*cdb0*/  IMAD.WIDE R10, R2.reuse, 0x2, R26 ;  /* 0x00000002020a7825 */ /* 0x042fe200078e021a */
[----:B------:R0:W-:Y:S04]  /*cdc0*/  STL [R1+0x138], R21 ;  /* 0x0001381501007387 */ /* 0x0001e80000100800 */
[----:B------:R-:W5:Y:S01]  /*cdd0*/  LDL.64 R16, [R1+0x10c0] ;  /* 0x0010c00001107983 */ /* 0x000f620000100a00 */
[----:B---3--:R-:W-:-:S03]  /*cde0*/  IMAD.WIDE R6, R2, 0x2, R24 ;  /* 0x0000000202067825 */ /* 0x008fc600078e0218 */
[----:B------:R-:W3:Y:S04]  /*cdf0*/  LDL.64 R18, [R1+0x10b0] ;  /* 0x0010b00001127983 */ /* 0x000ee80000100a00 */
[----:B------:R1:W3:Y:S04]  /*ce00*/  LDG.E.U16 R25, [R12.64] ;  /* 0x000000040c197981 */ /* 0x0002e8000c1e1500 */
[----:B0-----:R-:W3:Y:S04]  /*ce10*/  LDL.64 R20, [R1+0x10c8] ;  /* 0x0010c80001147983 */ /* 0x001ee80000100a00 */
[----:B------:R-:W3:Y:S04]  /*ce20*/  LDL.64 R26, [R1+0x10b8] ;  /* 0x0010b800011a7983 */ /* 0x000ee80000100a00 */
[----:B--2---:R0:W-:Y:S04]  /*ce30*/  STL [R1+0x134], R0 ;  /* 0x0001340001007387 */ /* 0x0041e80000100800 */
[----:B0-----:R0:W2:Y:S01]  /*ce40*/  LDG.E.U16 R0, [R10.64] ;  /* 0x000000040a007981 */ /* 0x0010a2000c1e1500 */
[----:B----4-:R-:W-:-:S03]  /*ce50*/  IMAD.WIDE R4, R2, 0x2, R14 ;  /* 0x0000000202047825 */ /* 0x010fc600078e020e */
[----:B------:R4:W-:Y:S04]  /*ce60*/  STL [R1+0x130], R3 ;  /* 0x0001300301007387 */ /* 0x0009e80000100800 */
[----:B------:R-:W2:Y:S04]  /*ce70*/  LDL.64 R14, [R1+0x10a8] ;  /* 0x0010a800010e7983 */ /* 0x000ea80000100a00 */
[----:B----4-:R4:W2:Y:S01]  /*ce80*/  LDG.E.U16 R3, [R8.64] ;  /* 0x0000000408037981 */ /* 0x0108a2000c1e1500 */
[----:B-1----:R-:W-:-:S03]  /*ce90*/  IMAD.WIDE R12, R2, 0x2, R22 ;  /* 0x00000002020c7825 */ /* 0x002fc600078e0216 */
[----:B-----5:R1:W-:Y:S04]  /*cea0*/  STL [R1+0x12c], R28 ;  /* 0x00012c1c01007387 */ /* 0x0203e80000100800 */
[----:B------:R5:W-:Y:S04]  /*ceb0*/  STL [R1+0x128], R29 ;  /* 0x0001281d01007387 */ /* 0x000be80000100800 */
[----:B-1----:R1:W2:Y:S04]  /*cec0*/  LDG.E.U16 R28, [R6.64] ;  /* 0x00000004061c7981 */ /* 0x0022a8000c1e1500 */
[----:B-----5:R5:W2:Y:S01]  /*ced0*/  LDG.E.U16 R29, [R4.64] ;  /* 0x00000004041d7981 */ /* 0x020aa2000c1e1500 */
[----:B----4-:R-:W-:-:S03]  /*cee0*/  IMAD.WIDE R8, R2, 0x2, R16 ;  /* 0x0000000202087825 */ /* 0x010fc600078e0210 */
[----:B---3--:R3:W-:Y:S04]  /*cef0*/  STL [R1+0x124], R25 ;  /* 0x0001241901007387 */ /* 0x0087e80000100800 */
[----:B------:R-:W4:Y:S01]  /*cf00*/  LDL.64 R22, [R1+0x1098] ;  /* 0x0010980001167983 */ /* 0x000f220000100a00 */
[----:B0-----:R-:W-:-:S03]  /*cf10*/  IMAD.WIDE R10, R2, 0x2, R20 ;  /* 0x00000002020a7825 */ /* 0x001fc600078e0214 */
[----:B------:R-:W4:Y:S04]  /*cf20*/  LDL.64 R20, [R1+0x1090] ;  /* 0x0010900001147983 */ /* 0x000f280000100a00 */
[----:B---3--:R-:W3:Y:S01]  /*cf30*/  LDL.64 R24, [R1+0x10a0] ;  /* 0x0010a00001187983 */ /* 0x008ee20000100a00 */
[----:B-----5:R-:W-:-:S03]  /*cf40*/  IMAD.WIDE R4, R2, 0x2, R18 ;  /* 0x0000000202047825 */ /* 0x020fc600078e0212 */
[----:B------:R0:W5:Y:S01]  /*cf50*/  LDG.E.U16 R19, [R12.64] ;  /* 0x000000040c137981 */ /* 0x000162000c1e1500 */
[----:B-1----:R-:W-:-:S03]  /*cf60*/  IMAD.WIDE R6, R2, 0x2, R26 ;  /* 0x0000000202067825 */ /* 0x002fc600078e021a */
[----:B------:R4:W5:Y:S04]  /*cf70*/  LDG.E.U16 R27, [R8.64] ;  /* 0x00000004081b7981 */ /* 0x000968000c1e1500 */
[----:B------:R3:W5:Y:S04]  /*cf80*/  LDG.E.U16 R26, [R10.64] ;  /* 0x000000040a1a7981 */ /* 0x000768000c1e1500 */
[----:B------:R-:W5:Y:S04]  /*cf90*/  LDL.64 R16, [R1+0x1088] ;  /* 0x0010880001107983 */ /* 0x000f680000100a00 */
[----:B--2---:R1:W-:Y:S04]  /*cfa0*/  STL [R1+0x120], R0 ;  /* 0x0001200001007387 */ /* 0x0043e80000100800 */
[----:B-1----:R1:W2:Y:S01]  /*cfb0*/  LDG.E.U16 R0, [R6.64] ;  /* 0x0000000406007981 */ /* 0x0022a2000c1e1500 */
[----:B0-----:R-:W-:-:S03]  /*cfc0*/  IMAD.WIDE R12, R2, 0x2, R14 ;  /* 0x00000002020c7825 */ /* 0x001fc600078e020e */
[----:B------:R0:W-:Y:S04]  /*cfd0*/  STL [R1+0x11c], R3 ;  /* 0x00011c0301007387 */ /* 0x0001e80000100800 */
[----:B------:R-:W2:Y:S04]  /*cfe0*/  LDG.E.U16 R13, [R12.64] ;  /* 0x000000040c0d7981 */ /* 0x000ea8000c1e1500 */
[----:B0-----:R0:W2:Y:S04]  /*cff0*/  LDG.E.U16 R3, [R4.64] ;  /* 0x0000000404037981 */ /* 0x0010a8000c1e1500 */
[----:B------:R-:W-:Y:S04]  /*d000*/  STL [R1+0x114], R29 ;  /* 0x0001141d01007387 */ /* 0x000fe80000100800 */
[----:B------:R0:W-:Y:S04]  /*d010*/  STL [R1+0x118], R28 ;  /* 0x0001181c01007387 */ /* 0x0001e80000100800 */
[----:B0-----:R-:W2:Y:S01]  /*d020*/  LDL.64 R28, [R1+0x1080] ;  /* 0x00108000011c7983 */ /* 0x001ea20000100a00 */
[----:B----4-:R-:W-:-:S06]  /*d030*/  IMAD.WIDE R8, R2, 0x2, R22 ;  /* 0x0000000202087825 */ /* 0x010fcc00078e0216 */
[----:B------:R-:W4:Y:S01]  /*d040*/  LDG.E.U16 R9, [R8.64] ;  /* 0x0000000408097981 */ /* 0x000f22000c1e1500 */
[----:B---3--:R-:W-:-:S03]  /*d050*/  IMAD.WIDE R10, R2, 0x2, R24 ;  /* 0x00000002020a7825 */ /* 0x008fc600078e0218 */
[----:B-----5:R0:W-:Y:S04]  /*d060*/  STL [R1+0x110], R19 ;  /* 0x0001101301007387 */ /* 0x0201e80000100800 */
[----:B------:R-:W3:Y:S01]  /*d070*/  LDG.E.U16 R11, [R10.64] ;  /* 0x000000040a0b7981 */ /* 0x000ee2000c1e1500 */
[----:B-1----:R-:W-:-:S03]  /*d080*/  IMAD.WIDE R6, R2, 0x2, R20 ;  /* 0x0000000202067825 */ /* 0x002fc600078e0214 */
[----:B------:R-:W5:Y:S04]  /*d090*/  LDL.64 R14, [R1+0x1070] ;  /* 0x00107000010e7983 */ /* 0x000f680000100a00 */
[----:B0-----:R-:W5:Y:S04]  /*d0a0*/  LDL.64 R18, [R1+0x1078] ;  /* 0x0010780001127983 */ /* 0x001f680000100a00 */
[----:B------:R-:W-:Y:S04]  /*d0b0*/  STL [R1+0x108], R27 ;  /* 0x0001081b01007387 */ /* 0x000fe80000100800 */
[----:B------:R0:W-:Y:S04]  /*d0c0*/  STL [R1+0x10c], R26 ;  /* 0x00010c1a01007387 */ /* 0x0001e80000100800 */
[----:B------:R-:W5:Y:S04]  /*d0d0*/  LDL.64 R22, [R1+0x1060] ;  /* 0x0010600001167983 */ /* 0x000f680000100a00 */
[----:B------:R-:W5:Y:S04]  /*d0e0*/  LDL.64 R20, [R1+0x1058] ;  /* 0x0010580001147983 */ /* 0x000f680000100a00 */
[----:B0-----:R-:W5:Y:S04]  /*d0f0*/  LDL.64 R26, [R1+0x1068] ;  /* 0x00106800011a7983 */ /* 0x001f680000100a00 */
[----:B--2---:R0:W-:Y:S04]  /*d100*/  STL [R1+0x104], R0 ;  /* 0x0001040001007387 */ /* 0x0041e80000100800 */
[----:B0-----:R0:W2:Y:S01]  /*d110*/  LDG.E.U16 R0, [R6.64] ;  /* 0x0000000406007981 */ /* 0x0010a2000c1e1500 */
[----:B------:R-:W-:-:S03]  /*d120*/  IMAD.WIDE R4, R2, 0x2, R16 ;  /* 0x0000000202047825 */ /* 0x000fc600078e0210 */
[----:B------:R1:W-:Y:S04]  /*d130*/  STL [R1+0x100], R3 ;  /* 0x0001000301007387 */ /* 0x0003e80000100800 */
[----:B------:R-:W2:Y:S04]  /*d140*/  LDL.64 R24, [R1+0x1050] ;  /* 0x0010500001187983 */ /* 0x000ea80000100a00 */
[----:B------:R-:W2:Y:S04]  /*d150*/  LDL.64 R16, [R1+0x1048] ;  /* 0x0010480001107983 */ /* 0x000ea80000100a00 */
[----:B-1----:R1:W2:Y:S04]  /*d160*/  LDG.E.U16 R3, [R4.64] ;  /* 0x0000000404037981 */ /* 0x0022a8000c1e1500 */
[----:B------:R0:W-:Y:S02]  /*d170*/  STL [R1+0xfc], R13 ;  /* 0x0000fc0d01007387 */ /* 0x0001e40000100800 */
[----:B0-----:R-:W-:-:S05]  /*d180*/  IMAD.WIDE R12, R2, 0x2, R28 ;  /* 0x00000002020c7825 */ /* 0x001fca00078e021c */
[----:B------:R0:W2:Y:S04]  /*d190*/  LDG.E.U16 R29, [R12.64] ;  /* 0x000000040c1d7981 */ /* 0x0000a8000c1e1500 */
[----:B---3--:R5:W-:Y:S04]  /*d1a0*/  STL [R1+0xf8], R11 ;  /* 0x0000f80b01007387 */ /* 0x008be80000100800 */
[----:B----4-:R3:W-:Y:S01]  /*d1b0*/  STL [R1+0xf4], R9 ;  /* 0x0000f40901007387 */ /* 0x0107e20000100800 */
[----:B-----5:R-:W-:-:S03]  /*d1c0*/  IMAD.WIDE R10, R2, 0x2, R18 ;  /* 0x00000002020a7825 */ /* 0x020fc600078e0212 */
[----:B------:R-:W4:Y:S01]  /*d1d0*/  LDL.64 R18, [R1+0x1040] ;  /* 0x0010400001127983 */ /* 0x000f220000100a00 */
[----:B---3--:R-:W-:-:S03]  /*d1e0*/  IMAD.WIDE R8, R2, 0x2, R14 ;  /* 0x0000000202087825 */ /* 0x008fc600078e020e */
[----:B------:R-:W3:Y:S01]  /*d1f0*/  LDL.64 R14, [R1+0x1038] ;  /* 0x00103800010e7983 */ /* 0x000ee20000100a00 */
[----:B------:R-:W-:-:S03]  /*d200*/  IMAD.WIDE R6, R2, 0x2, R26 ;  /* 0x0000000202067825 */ /* 0x000fc600078e021a */
[----:B------:R5:W3:Y:S04]  /*d210*/  LDG.E.U16 R27, [R8.64] ;  /* 0x00000004081b7981 */ /* 0x000ae8000c1e1500 */
[----:B------:R0:W3:Y:S04]  /*d220*/  LDG.E.U16 R26, [R10.64] ;  /* 0x000000040a1a7981 */ /* 0x0000e8000c1e1500 */
[----:B--2---:R2:W-:Y:S04]  /*d230*/  STL [R1+0xf0], R0 ;  /* 0x0000f00001007387 */ /* 0x0045e80000100800 */
[----:B--2---:R4:W2:Y:S01]  /*d240*/  LDG.E.U16 R0, [R6.64] ;  /* 0x0000000406007981 */ /* 0x0048a2000c1e1500 */
[----:B-1----:R-:W-:-:S04]  /*d250*/  IMAD.WIDE R4, R2, 0x2, R22 ;  /* 0x0000000202047825 */ /* 0x002fc800078e0216 */
[----:B0-----:R-:W-:-:S06]  /*d260*/  IMAD.WIDE R12, R2, 0x2, R20 ;  /* 0x00000002020c7825 */ /* 0x001fcc00078e0214 */
[----:B------:R-:W2:Y:S01]  /*d270*/  LDG.E.U16 R13, [R12.64] ;  /* 0x000000040c0d7981 */ /* 0x000ea2000c1e1500 */
[----:B------:R-:W-:-:S06]  /*d280*/  IMAD.WIDE R10, R2, 0x2, R24 ;  /* 0x00000002020a7825 */ /* 0x000fcc00078e0218 */
[----:B------:R-:W2:Y:S04]  /*d290*/  LDG.E.U16 R11, [R10.64] ;  /* 0x000000040a0b7981 */ /* 0x000ea8000c1e1500 */
[----:B------:R0:W-:Y:S04]  /*d2a0*/  STL [R1+0xec], R3 ;  /* 0x0000ec0301007387 */ /* 0x0001e80000100800 */
[----:B------:R-:W2:Y:S01]  /*d2b0*/  LDL.64 R20, [R1+0x1028] ;  /* 0x0010280001147983 */ /* 0x000ea20000100a00 */
[----:B-----5:R-:W-:-:S03]  /*d2c0*/  IMAD.WIDE R8, R2, 0x2, R16 ;  /* 0x0000000202087825 */ /* 0x020fc600078e0210 */
[----:B------:R-:W5:Y:S04]  /*d2d0*/  LDL.64 R22, [R1+0x1030] ;  /* 0x0010300001167983 */ /* 0x000f680000100a00 */
[----:B0-----:R0:W5:Y:S04]  /*d2e0*/  LDG.E.U16 R3, [R4.64] ;  /* 0x0000000404037981 */ /* 0x001168000c1e1500 */
[----:B------:R-:W5:Y:S04]  /*d2f0*/  LDG.E.U16 R9, [R8.64] ;  /* 0x0000000408097981 */ /* 0x000f68000c1e1500 */
[----:B------:R1:W-:Y:S04]  /*d300*/  STL [R1+0xe8], R29 ;  /* 0x0000e81d01007387 */ /* 0x0003e80000100800 */
[----:B-1----:R-:W5:Y:S01]  /*d310*/  LDL.64 R28, [R1+0x1020] ;  /* 0x00102000011c7983 */ /* 0x002f620000100a00 */
[----:B----4-:R-:W-:-:S03]  /*d320*/  IMAD.WIDE R6, R2, 0x2, R18 ;  /* 0x0000000202067825 */ /* 0x010fc600078e0212 */
[----:B---3--:R-:W-:Y:S04]  /*d330*/  STL [R1+0xe0], R27 ;  /* 0x0000e01b01007387 */ /* 0x008fe80000100800 */
[----:B------:R1:W-:Y:S04]  /*d340*/  STL [R1+0xe4], R26 ;  /* 0x0000e41a01007387 */ /* 0x0003e80000100800 */
[----:B------:R-:W3:Y:S04]  /*d350*/  LDL.64 R16, [R1+0x1010] ;  /* 0x0010100001107983 */ /* 0x000ee80000100a00 */
[----:B-1----:R-:W4:Y:S04]  /*d360*/  LDL.64 R26, [R1+0x1018] ;  /* 0x00101800011a7983 */ /* 0x002f280000100a00 */
[----:B--2---:R1:W-:Y:S01]  /*d370*/  STL [R1+0xdc], R0 ;  /* 0x0000dc0001007387 */ /* 0x0043e20000100800 */
[----:B0-----:R-:W-:-:S03]  /*d380*/  IMAD.WIDE R4, R2, 0x2, R14 ;  /* 0x0000000202047825 */ /* 0x001fc600078e020e */
[----:B------:R-:W2:Y:S04]  /*d390*/  LDL.64 R24, [R1+0x1008] ;  /* 0x0010080001187983 */ /* 0x000ea80000100a00 */
[----:B------:R-:W2:Y:S04]  /*d3a0*/  LDL.64 R18, [R1+0x1000] ;  /* 0x0010000001127983 */ /* 0x000ea80000100a00 */
[----:B-1----:R-:W2:Y:S04]  /*d3b0*/  LDG.E.U16 R0, [R6.64] ;  /* 0x0000000406007981 */ /* 0x002ea8000c1e1500 */
[----:B------:R-:W3:Y:S04]  /*d3c0*/  LDL.64 R14, [R1+0xff8] ;  /* 0x000ff800010e7983 */ /* 0x000ee80000100a00 */
[----:B-----5:R0:W-:Y:S04]  /*d3d0*/  STL [R1+0xd8], R3 ;  /* 0x0000d80301007387 */ /* 0x0201e80000100800 */
[----:B------:R-:W-:Y:S04]  /*d3e0*/  STL [R1+0xd4], R13 ;  /* 0x0000d40d01007387 */ /* 0x000fe80000100800 */
[----:B------:R1:W-:Y:S04]  /*d3f0*/  STL [R1+0xd0], R11 ;  /* 0x0000d00b01007387 */ /* 0x0003e80000100800 */
[----:B0-----:R3:W5:Y:S01]  /*d400*/  LDG.E.U16 R3, [R4.64] ;  /* 0x0000000404037981 */ /* 0x001762000c1e1500 */
[----:B-1----:R-:W-:-:S03]  /*d410*/  IMAD.WIDE R10, R2, 0x2, R20 ;  /* 0x00000002020a7825 */ /* 0x002fc600078e0214 */
[----:B------:R-:W5:Y:S01]  /*d420*/  LDL.64 R20, [R1+0xfe8] ;  /* 0x000fe80001147983 */ /* 0x000f620000100a00 */
[----:B------:R-:W-:-:S03]  /*d430*/  IMAD.WIDE R12, R2, 0x2, R22 ;  /* 0x00000002020c7825 */ /* 0x000fc600078e0216 */
[----:B------:R-:W5:Y:S04]  /*d440*/  LDL.64 R22, [R1+0xff0] ;  /* 0x000ff00001167983 */ /* 0x000f680000100a00 */
[----:B------:R-:W-:Y:S04]  /*d450*/  STL [R1+0xcc], R9 ;  /* 0x0000cc0901007387 */ /* 0x000fe80000100800 */
[----:B--2---:R0:W-:Y:S04]  /*d460*/  STL [R1+0xc8], R0 ;  /* 0x0000c80001007387 */ /* 0x0041e80000100800 */
[----:B0-----:R0:W2:Y:S01]  /*d470*/  LDG.E.U16 R0, [R12.64] ;  /* 0x000000040c007981 */ /* 0x0010a2000c1e1500 */
[----:B------:R-:W-:-:S03]  /*d480*/  IMAD.WIDE R8, R2, 0x2, R28 ;  /* 0x0000000202087825 */ /* 0x000fc600078e021c */
[----:B------:R1:W2:Y:S01]  /*d490*/  LDG.E.U16 R28, [R10.64] ;  /* 0x000000040a1c7981 */ /* 0x0002a2000c1e1500 */
[----:B---3--:R-:W-:-:S03]  /*d4a0*/  IMAD.WIDE R4, R2, 0x2, R16 ;  /* 0x0000000202047825 */ /* 0x008fc600078e0210 */
[----:B------:R3:W2:Y:S01]  /*d4b0*/  LDG.E.U16 R29, [R8.64] ;  /* 0x00000004081d7981 */ /* 0x0006a2000c1e1500 */
[----:B----4-:R-:W-:-:S03]  /*d4c0*/  IMAD.WIDE R6, R2, 0x2, R26 ;  /* 0x0000000202067825 */ /* 0x010fc600078e021a */
[----:B------:R5:W4:Y:S01]  /*d4d0*/  LDG.E.U16 R27, [R4.64] ;  /* 0x00000004041b7981 */ /* 0x000b22000c1e1500 */
[----:B0-----:R-:W-:-:S03]  /*d4e0*/  IMAD.WIDE R12, R2, 0x2, R24 ;  /* 0x00000002020c7825 */ /* 0x001fc600078e0218 */
[----:B------:R0:W4:Y:S01]  /*d4f0*/  LDG.E.U16 R26, [R6.64] ;  /* 0x00000004061a7981 */ /* 0x000122000c1e1500 */
[----:B-1----:R-:W-:-:S03]  /*d500*/  IMAD.WIDE R10, R2, 0x2, R18 ;  /* 0x00000002020a7825 */ /* 0x002fc600078e0212 */
[----:B------:R-:W4:Y:S01]  /*d510*/  LDL.64 R16, [R1+0xfe0] ;  /* 0x000fe00001107983 */ /* 0x000f220000100a00 */
[----:B---3--:R-:W-:-:S03]  /*d520*/  IMAD.WIDE R8, R2, 0x2, R14 ;  /* 0x0000000202087825 */ /* 0x008fc600078e020e */
[----:B------:R-:W3:Y:S04]  /*d530*/  LDL.64 R24, [R1+0xfd0] ;  /* 0x000fd00001187983 */ /* 0x000ee80000100a00 */
[----:B------:R-:W3:Y:S04]  /*d540*/  LDG.E.U16 R9, [R8.64] ;  /* 0x0000000408097981 */ /* 0x000ee8000c1e1500 */
[----:B------:R-:W3:Y:S04]  /*d550*/  LDL.64 R18, [R1+0xfc8] ;  /* 0x000fc80001127983 */ /* 0x000ee80000100a00 */
[----:B------:R-:W3:Y:S01]  /*d560*/  LDL.64 R14, [R1+0xfc0] ;  /* 0x000fc000010e7983 */ /* 0x000ee20000100a00 */
[----:B-----5:R-:W-:-:S03]  /*d570*/  IMAD.WIDE R4, R2, 0x2, R20 ;  /* 0x0000000202047825 */ /* 0x020fc600078e0214 */
[----:B------:R1:W5:Y:S04]  /*d580*/  LDG.E.U16 R21, [R10.64] ;  /* 0x000000040a157981 */ /* 0x000368000c1e1500 */
[----:B------:R4:W5:Y:S01]  /*d590*/  LDG.E.U16 R20, [R12.64] ;  /* 0x000000040c147981 */ /* 0x000962000c1e1500 */
[----:B0-----:R-:W-:-:S03]  /*d5a0*/  IMAD.WIDE R6, R2, 0x2, R22 ;  /* 0x0000000202067825 */ /* 0x001fc600078e0216 */
[----:B-1----:R-:W5:Y:S04]  /*d5b0*/  LDL.64 R10, [R1+0xfd8] ;  /* 0x000fd800010a7983 */ /* 0x002f680000100a00 */
[----:B------:R0:W-:Y:S04]  /*d5c0*/  STL [R1+0xc4], R3 ;  /* 0x0000c40301007387 */ /* 0x0001e80000100800 */
[----:B0-----:R3:W5:Y:S04]  /*d5d0*/  LDG.E.U16 R3, [R6.64] ;  /* 0x0000000406037981 */ /* 0x001768000c1e1500 */
[----:B--2---:R0:W-:Y:S04]  /*d5e0*/  STL [R1+0xc0], R0 ;  /* 0x0000c00001007387 */ /* 0x0041e80000100800 */
[----:B0-----:R0:W2:Y:S04]  /*d5f0*/  LDG.E.U16 R0, [R4.64] ;  /* 0x0000000404007981 */ /* 0x0010a8000c1e1500 */
[----:B------:R-:W-:Y:S04]  /*d600*/  STL [R1+0xb8], R29 ;  /* 0x0000b81d01007387 */ /* 0x000fe80000100800 */
[----:B------:R1:W-:Y:S01]  /*d610*/  STL [R1+0xbc], R28 ;  /* 0x0000bc1c01007387 */ /* 0x0003e20000100800 */
[----:B----4-:R-:W-:-:S06]  /*d620*/  IMAD.WIDE R12, R2, 0x2, R16 ;  /* 0x00000002020c7825 */ /* 0x010fcc00078e0210 */
[----:B------:R-:W4:Y:S04]  /*d630*/  LDG.E.U16 R13, [R12.64] ;  /* 0x000000040c0d7981 */ /* 0x000f28000c1e1500 */
[----:B-1----:R-:W4:Y:S04]  /*d640*/  LDL.64 R28, [R1+0xfb8] ;  /* 0x000fb800011c7983 */ /* 0x002f280000100a00 */
[----:B------:R-:W-:Y:S04]  /*d650*/  STL [R1+0xb0], R27 ;  /* 0x0000b01b01007387 */ /* 0x000fe80000100800 */
[----:B------:R1:W-:Y:S04]  /*d660*/  STL [R1+0xb4], R26 ;  /* 0x0000b41a01007387 */ /* 0x0003e80000100800 */
[----:B------:R-:W4:Y:S04]  /*d670*/  LDL.64 R22, [R1+0xfa8] ;  /* 0x000fa80001167983 */ /* 0x000f280000100a00 */
[----:B-1----:R-:W4:Y:S01]  /*d680*/  LDL.64 R26, [R1+0xfb0] ;  /* 0x000fb000011a7983 */ /* 0x002f220000100a00 */
[----:B---3--:R-:W-:-:S04]  /*d690*/  IMAD.WIDE R6, R2, 0x2, R18 ;  /* 0x0000000202067825 */ /* 0x008fc800078e0212 */
[C---:B0-----:R-:W-:Y:S01]  /*d6a0*/  IMAD.WIDE R4, R2.reuse, 0x2, R14 ;  /* 0x0000000202047825 */ /* 0x041fe200078e020e */
[----:B-----5:R-:W-:Y:S04]  /*d6b0*/  STL [R1+0xa8], R21 ;  /* 0x0000a81501007387 */ /* 0x020fe80000100800 */
[----:B------:R0:W-:Y:S04]  /*d6c0*/  STL [R1+0xac], R20 ;  /* 0x0000ac1401007387 */ /* 0x0001e80000100800 */
[----:B------:R-:W3:Y:S01]  /*d6d0*/  LDL.64 R16, [R1+0xf98] ;  /* 0x000f980001107983 */ /* 0x000ee20000100a00 */
[----:B------:R-:W-:-:S03]  /*d6e0*/  IMAD.WIDE R10, R2, 0x2, R10 ;  /* 0x00000002020a7825 */ /* 0x000fc600078e020a */
[----:B0-----:R-:W5:Y:S04]  /*d6f0*/  LDL.64 R20, [R1+0xfa0] ;  /* 0x000fa00001147983 */ /* 0x001f680000100a00 */
[----:B------:R0:W-:Y:S04]  /*d700*/  STL [R1+0xa4], R9 ;  /* 0x0000a40901007387 */ /* 0x0001e80000100800 */
[----:B------:R-:W5:Y:S01]  /*d710*/  LDG.E.U16 R11, [R10.64] ;  /* 0x000000040a0b7981 */ /* 0x000f62000c1e1500 */
[----:B0-----:R-:W-:-:S03]  /*d720*/  IMAD.WIDE R8, R2, 0x2, R24 ;  /* 0x0000000202087825 */ /* 0x001fc600078e0218 */
[----:B------:R0:W-:Y:S04]  /*d730*/  STL [R1+0xa0], R3 ;  /* 0x0000a00301007387 */ /* 0x0001e80000100800 */
[----:B------:R-:W5:Y:S04]  /*d740*/  LDL.64 R14, [R1+0xf90] ;  /* 0x000f9000010e7983 */ /* 0x000f680000100a00 */
[----:B------:R-:W5:Y:S04]  /*d750*/  LDG.E.U16 R9, [R8.64] ;  /* 0x0000000408097981 */ /* 0x000f68000c1e1500 */
[----:B0-----:R5:W5:Y:S04]  /*d760*/  LDG.E.U16 R3, [R6.64] ;  /* 0x0000000406037981 */ /* 0x001b68000c1e1500 */
[----:B--2---:R0:W-:Y:S04]  /*d770*/  STL [R1+0x9c], R0 ;  /* 0x00009c0001007387 */ /* 0x0041e80000100800 */
[----:B------:R-:W2:Y:S04]  /*d780*/  LDL.64 R18, [R1+0xf80] ;  /* 0x000f800001127983 */ /* 0x000ea80000100a00 */
[----:B------:R-:W2:Y:S04]  /*d790*/  LDL.64 R24, [R1+0xf88] ;  /* 0x000f880001187983 */ /* 0x000ea80000100a00 */
[----:B0-----:R3:W2:Y:S04]  /*d7a0*/  LDG.E.U16 R0, [R4.64] ;  /* 0x0000000404007981 */ /* 0x0016a8000c1e1500 */
[----:B----4-:R0:W-:Y:S02]  /*d7b0*/  STL [R1+0x98], R13 ;  /* 0x0000980d01007387 */ /* 0x0101e40000100800 */
[----:B0-----:R-:W-:-:S05]  /*d7c0*/  IMAD.WIDE R12, R2, 0x2, R28 ;  /* 0x00000002020c7825 */ /* 0x001fca00078e021c */
[----:B------:R0:W4:Y:S01]  /*d7d0*/  LDG.E.U16 R28, [R12.64] ;  /* 0x000000040c1c7981 */ /* 0x000122000c1e1500 */
[----:B---3--:R-:W-:-:S04]  /*d7e0*/  IMAD.WIDE R4, R2, 0x2, R16 ;  /* 0x0000000202047825 */ /* 0x008fc800078e0210 */
[----:B-----5:R-:W-:-:S05]  /*d7f0*/  IMAD.WIDE R6, R2, 0x2, R20 ;  /* 0x0000000202067825 */ /* 0x020fca00078e0214 */
[----:B------:R1:W4:Y:S04]  /*d800*/  LDG.E.U16 R29, [R6.64] ;  /* 0x00000004061d7981 */ /* 0x000328000c1e1500 */
[----:B------:R5:W-:Y:S02]  /*d810*/  STL [R1+0x94], R11 ;  /* 0x0000940b01007387 */ /* 0x000be40000100800 */
[C---:B-----5:R-:W-:Y:S02]  /*d820*/  IMAD.WIDE R10, R2.reuse, 0x2, R26 ;  /* 0x00000002020a7825 */ /* 0x060fe400078e021a */
[----:B------:R5:W4:Y:S04]  /*d830*/  LDG.E.U16 R27, [R4.64] ;  /* 0x00000004041b7981 */ /* 0x000b28000c1e1500 */
[----:B------:R0:W-:Y:S04]  /*d840*/  STL [R1+0x90], R9 ;  /* 0x0000900901007387 */ /* 0x0001e80000100800 */
[----:B------:R-:W4:Y:S01]  /*d850*/  LDL.64 R20, [R1+0xf70] ;  /* 0x000f700001147983 */ /* 0x000f220000100a00 */
[----:B0-----:R-:W-:-:S03]  /*d860*/  IMAD.WIDE R8, R2, 0x2, R22 ;  /* 0x0000000202087825 */ /* 0x001fc600078e0216 */
[----:B------:R-:W4:Y:S04]  /*d870*/  LDL.64 R22, [R1+0xf78] ;  /* 0x000f780001167983 */ /* 0x000f280000100a00 */
[----:B------:R0:W-:Y:S04]  /*d880*/  STL [R1+0x8c], R3 ;  /* 0x00008c0301007387 */ /* 0x0001e80000100800 */
[----:B0-----:R0:W4:Y:S04]  /*d890*/  LDG.E.U16 R3, [R10.64] ;  /* 0x000000040a037981 */ /* 0x001128000c1e1500 */
[----:B--2---:R2:W-:Y:S04]  /*d8a0*/  STL [R1+0x88], R0 ;  /* 0x0000880001007387 */ /* 0x0045e80000100800 */
[----:B------:R-:W3:Y:S01]  /*d8b0*/  LDL.64 R16, [R1+0xf68] ;  /* 0x000f680001107983 */ /* 0x000ee20000100a00 */
[----:B-----5:R-:W-:-:S03]  /*d8c0*/  IMAD.WIDE R4, R2, 0x2, R18 ;  /* 0x0000000202047825 */ /* 0x020fc600078e0212 */
[----:B------:R-:W5:Y:S04]  /*d8d0*/  LDL.64 R12, [R1+0xf58] ;  /* 0x000f5800010c7983 */ /* 0x000f680000100a00 */
[----:B--2---:R2:W5:Y:S02]  /*d8e0*/  LDG.E.U16 R0, [R8.64] ;  /* 0x0000000408007981 */ /* 0x004564000c1e1500 */
[C---:B--2---:R-:W-:Y:S02]  /*d8f0*/  IMAD.WIDE R8, R2.reuse, 0x2, R14 ;  /* 0x0000000202087825 */ /* 0x044fe400078e020e */
[----:B------:R-:W2:Y:S02]  /*d900*/  LDL.64 R14, [R1+0xf60] ;  /* 0x000f6000010e7983 */ /* 0x000ea40000100a00 */
[----:B-1----:R-:W-:-:S02]  /*d910*/  IMAD.WIDE R6, R2, 0x2, R24 ;  /* 0x0000000202067825 */ /* 0x002fc400078e0218 */
[----:B------:R1:W5:Y:S04]  /*d920*/  LDG.E.U16 R25, [R4.64] ;  /* 0x0000000404197981 */ /* 0x000368000c1e1500 */
[----:B------:R0:W5:Y:S04]  /*d930*/  LDG.E.U16 R26, [R8.64] ;  /* 0x00000004081a7981 */ /* 0x000168000c1e1500 */
[----:B----4-:R4:W-:Y:S04]  /*d940*/  STL [R1+0x84], R28 ;  /* 0x0000841c01007387 */ /* 0x0109e80000100800 */
[----:B------:R-:W5:Y:S04]  /*d950*/  LDL.64 R18, [R1+0xf50] ;  /* 0x000f500001127983 */ /* 0x000f680000100a00 */
[----:B0-----:R-:W5:Y:S04]  /*d960*/  LDL.64 R8, [R1+0xf48] ;  /* 0x000f480001087983 */ /* 0x001f680000100a00 */
[----:B------:R-:W5:Y:S04]  /*d970*/  LDL.64 R10, [R1+0xf40] ;  /* 0x000f4000010a7983 */ /* 0x000f680000100a00 */
[----:B----4-:R0:W4:Y:S01]  /*d980*/  LDG.E.U16 R28, [R6.64] ;  /* 0x00000004061c7981 */ /* 0x010122000c1e1500 */
[----:B-1----:R-:W-:-:S04]  /*d990*/  IMAD.WIDE R4, R2, 0x2, R20 ;  /* 0x0000000202047825 */ /* 0x002fc800078e0214 */
[----:B0-----:R-:W-:-:S05]  /*d9a0*/  IMAD.WIDE R6, R2, 0x2, R22 ;  /* 0x0000000202067825 */ /* 0x001fca00078e0216 */
[----:B------:R0:W4:Y:S04]  /*d9b0*/  LDG.E.U16 R24, [R6.64] ;  /* 0x0000000406187981 */ /* 0x000128000c1e1500 */
[----:B------:R1:W-:Y:S04]  /*d9c0*/  STL [R1+0x80], R3 ;  /* 0x0000800301007387 */ /* 0x0003e80000100800 */
[----:B-1----:R3:W4:Y:S02]  /*d9d0*/  LDG.E.U16 R3, [R4.64] ;  /* 0x0000000404037981 */ /* 0x002724000c1e1500 */
[----:B---3--:R-:W-:-:S02]  /*d9e0*/  IMAD.WIDE R4, R2, 0x2, R16 ;  /* 0x0000000202047825 */ /* 0x008fc400078e0210 */
[----:B------:R-:W3:Y:S04]  /*d9f0*/  LDL.64 R16, [R1+0xf38] ;  /* 0x000f380001107983 */ /* 0x000ee80000100a00 */
[----:B------:R2:W3:Y:S02]  /*da00*/  LDG.E.U16 R23, [R4.64] ;  /* 0x0000000404177981 */ /* 0x0004e4000c1e1500 */
[C---:B--2---:R-:W-:Y:S02]  /*da10*/  IMAD.WIDE R4, R2.reuse, 0x2, R14 ;  /* 0x0000000202047825 */ /* 0x044fe400078e020e */
[----:B------:R-:W2:Y:S04]  /*da20*/  LDL.64 R14, [R1+0xf30] ;  /* 0x000f3000010e7983 */ /* 0x000ea80000100a00 */
[----:B-----5:R1:W-:Y:S04]  /*da30*/  STL [R1+0x7c], R0 ;  /* 0x00007c0001007387 */ /* 0x0203e80000100800 */
[----:B-1----:R1:W5:Y:S02]  /*da40*/  LDG.E.U16 R0, [R4.64] ;  /* 0x0000000404007981 */ /* 0x002364000c1e1500 */
[----:B-1----:R-:W-:-:S05]  /*da50*/  IMAD.WIDE R4, R2, 0x2, R12 ;  /* 0x0000000202047825 */ /* 0x002fca00078e020c */
[----:B------:R1:W2:Y:S02]  /*da60*/  LDG.E.U16 R22, [R4.64] ;  /* 0x0000000404167981 */ /* 0x0002a4000c1e1500 */
[----:B-1----:R-:W-:-:S05]  /*da70*/  IMAD.WIDE R4, R2, 0x2, R18 ;  /* 0x0000000202047825 */ /* 0x002fca00078e0212 */
[----:B------:R1:W2:Y:S02]  /*da80*/  LDG.E.U16 R20, [R4.64] ;  /* 0x0000000404147981 */ /* 0x0002a4000c1e1500 */
[----:B-1----:R-:W-:-:S05]  /*da90*/  IMAD.WIDE R4, R2, 0x2, R8 ;  /* 0x0000000202047825 */ /* 0x002fca00078e0208 */
[----:B------:R1:W2:Y:S02]  /*daa0*/  LDG.E.U16 R21, [R4.64] ;  /* 0x0000000404157981 */ /* 0x0002a4000c1e1500 */
[C---:B-1----:R-:W-:Y:S02]  /*dab0*/  IMAD.WIDE R4, R2.reuse, 0x2, R10 ;  /* 0x0000000202047825 */ /* 0x042fe400078e020a */
[----:B-----5:R-:W-:Y:S04]  /*dac0*/  STL [R1+0x2968], R0 ;  /* 0x0029680001007387 */ /* 0x020fe80000100800 */
[----:B------:R-:W5:Y:S04]  /*dad0*/  LDL.64 R12, [R1+0xed8] ;  /* 0x000ed800010c7983 */ /* 0x000f680000100a00 */
[----:B0-----:R-:W5:Y:S04]  /*dae0*/  LDL.64 R6, [R1+0xed0] ;  /* 0x000ed00001067983 */ /* 0x001f680000100a00 */
[----:B------:R-:W-:Y:S04]  /*daf0*/  STL [R1+0x78], R29 ;  /* 0x0000781d01007387 */ /* 0x000fe80000100800 */
[----:B------:R-:W5:Y:S04]  /*db00*/  LDL.64 R8, [R1+0xe58] ;  /* 0x000e580001087983 */ /* 0x000f680000100a00 */
[----:B------:R0:W-:Y:S04]  /*db10*/  STL [R1+0x74], R27 ;  /* 0x0000741b01007387 */ /* 0x0001e80000100800 */
[----:B------:R-:W5:Y:S04]  /*db20*/  LDL.64 R10, [R1+0xe50] ;  /* 0x000e5000010a7983 */ /* 0x000f680000100a00 */
[----:B0-----:R3:W5:Y:S04]  /*db30*/  LDG.E.U16 R27, [R4.64] ;  /* 0x00000004041b7981 */ /* 0x001768000c1e1500 */
[----:B------:R0:W-:Y:S04]  /*db40*/  STL [R1+0x70], R26 ;  /* 0x0000701a01007387 */ /* 0x0001e80000100800 */
[----:B------:R-:W5:Y:S01]  /*db50*/  LDL.64 R18, [R1+0xf28] ;  /* 0x000f280001127983 */ /* 0x000f620000100a00 */
[----:B---3--:R-:W-:-:S05]  /*db60*/  IMAD.WIDE R4, R2, 0x2, R16 ;  /* 0x0000000202047825 */ /* 0x008fca00078e0210 */
[----:B0-----:R2:W3:Y:S02]  /*db70*/  LDG.E.U16 R26, [R4.64] ;  /* 0x00000004041a7981 */ /* 0x0014e4000c1e1500 */
[C---:B--2---:R-:W-:Y:S02]  /*db80*/  IMAD.WIDE R4, R2.reuse, 0x2, R14 ;  /* 0x0000000202047825 */ /* 0x044fe400078e020e */
[----:B----4-:R-:W-:Y:S04]  /*db90*/  STL [R1+0x6c], R28 ;  /* 0x00006c1c01007387 */ /* 0x010fe80000100800 */
[----:B------:R5:W2:Y:S04]  /*dba0*/  LDG.E.U16 R29, [R4.64] ;  /* 0x00000004041d7981 */ /* 0x000aa8000c1e1500 */
[----:B------:R-:W4:Y:S04]  /*dbb0*/  LDL.64 R16, [R1+0xf20] ;  /* 0x000f200001107983 */ /* 0x000f280000100a00 */
[----:B------:R0:W-:Y:S04]  /*dbc0*/  STL [R1+0x68], R25 ;  /* 0x0000681901007387 */ /* 0x0001e80000100800 */
[----:B------:R-:W2:Y:S04]  /*dbd0*/  LDL.64 R14, [R1+0xec8] ;  /* 0x000ec800010e7983 */ /* 0x000ea80000100a00 */
[----:B------:R-:W-:Y:S01]  /*dbe0*/  STL [R1+0x64], R24 ;  /* 0x0000641801007387 */ /* 0x000fe20000100800 */
[----:B-----5:R-:W-:-:S05]  /*dbf0*/  IMAD.WIDE R4, R2, 0x2, R12 ;  /* 0x0000000202047825 */ /* 0x020fca00078e020c */
[----:B0-----:R0:W5:Y:S02]  /*dc00*/  LDG.E.U16 R25, [R4.64] ;  /* 0x0000000404197981 */ /* 0x001164000c1e1500 */
[C---:B0-----:R-:W-:Y:S02]  /*dc10*/  IMAD.WIDE R4, R2.reuse, 0x2, R6 ;  /* 0x0000000202047825 */ /* 0x041fe400078e0206 */
[----:B------:R-:W3:Y:S04]  /*dc20*/  LDL.64 R6, [R1+0xec0] ;  /* 0x000ec00001067983 */ /* 0x000ee80000100a00 */
[----:B------:R0:W-:Y:S04]  /*dc30*/  STL [R1+0x60], R3 ;  /* 0x0000600301007387 */ /* 0x0001e80000100800 */
[----:B0-----:R0:W3:Y:S02]  /*dc40*/  LDG.E.U16 R3, [R4.64] ;  /* 0x0000000404037981 */ /* 0x0010e4000c1e1500 */
[----:B0-----:R-:W-:-:S02]  /*dc50*/  IMAD.WIDE R4, R2, 0x2, R8 ;  /* 0x0000000202047825 */ /* 0x001fc400078e0208 */
[----:B------:R-:W3:Y:S04]  /*dc60*/  LDL.64 R8, [R1+0xe48] ;  /* 0x000e480001087983 */ /* 0x000ee80000100a00 */
[----:B------:R0:W3:Y:S02]  /*dc70*/  LDG.E.U16 R0, [R4.64] ;  /* 0x0000000404007981 */ /* 0x0000e4000c1e1500 */
[----:B0-----:R-:W-:-:S05]  /*dc80*/  IMAD.WIDE R4, R2, 0x2, R10 ;  /* 0x0000000202047825 */ /* 0x001fca00078e020a */
[----:B------:R0:W3:Y:S04]  /*dc90*/  LDG.E.U16 R13, [R4.64] ;  /* 0x00000004040d7981 */ /* 0x0000e8000c1e1500 */
[----:B------:R-:W-:Y:S04]  /*dca0*/  STL [R1+0x5c], R23 ;  /* 0x00005c1701007387 */ /* 0x000fe80000100800 */
[----:B------:R-:W5:Y:S01]  /*dcb0*/  LDL.64 R10, [R1+0xe40] ;  /* 0x000e4000010a7983 */ /* 0x000f620000100a00 */
[----:B0-----:R-:W-:-:S05]  /*dcc0*/  IMAD.WIDE R4, R2, 0x2, R18 ;  /* 0x0000000202047825 */ /* 0x001fca00078e0212 */
[----:B------:R4:W5:Y:S02]  /*dcd0*/  LDG.E.U16 R28, [R4.64] ;  /* 0x00000004041c7981 */ /* 0x000964000c1e1500 */
[----:B----4-:R-:W-:-:S05]  /*dce0*/  IMAD.WIDE R4, R2, 0x2, R16 ;  /* 0x0000000202047825 */ /* 0x010fca00078e0210 */
[----:B------:R2:W4:Y:S02]  /*dcf0*/  LDG.E.U16 R24, [R4.64] ;  /* 0x0000000404187981 */ /* 0x000524000c1e1500 */
[C---:B--2---:R-:W-:Y:S02]  /*dd00*/  IMAD.WIDE R4, R2.reuse, 0x2, R14 ;  /* 0x0000000202047825 */ /* 0x044fe400078e020e */
[----:B---3--:R-:W-:Y:S04]  /*dd10*/  STL [R1+0x2a08], R13 ;  /* 0x002a080d01007387 */ /* 0x008fe80000100800 */
[----:B------:R0:W-:Y:S04]  /*dd20*/  STL [R1+0x54], R22 ;  /* 0x0000541601007387 */ /* 0x0001e80000100800 */
[----:B0-----:R-:W2:Y:S04]  /*dd30*/  LDL.64 R22, [R1+0xf18] ;  /* 0x000f180001167983 */ /* 0x001ea80000100a00 */
[----:B------:R-:W-:Y:S04]  /*dd40*/  STL [R1+0x50], R20 ;  /* 0x0000501401007387 */ /* 0x000fe80000100800 */
[----:B------:R0:W-:Y:S04]  /*dd50*/  STL [R1+0x4c], R21 ;  /* 0x00004c1501007387 */ /* 0x0001e80000100800 */
[----:B------:R-:W3:Y:S04]  /*dd60*/  LDL.64 R14, [R1+0xeb0] ;  /* 0x000eb000010e7983 */ /* 0x000ee80000100a00 */
[----:B0-----:R-:W3:Y:S04]  /*dd70*/  LDL.64 R20, [R1+0xeb8] ;  /* 0x000eb80001147983 */ /* 0x001ee80000100a00 */
[----:B------:R0:W-:Y:S04]  /*dd80*/  STL [R1+0x48], R27 ;  /* 0x0000481b01007387 */ /* 0x0001e80000100800 */
[----:B0-----:R0:W3:Y:S02]  /*dd90*/  LDG.E.U16 R27, [R4.64] ;  /* 0x00000004041b7981 */ /* 0x0010e4000c1e1500 */
[----:B0-----:R-:W-:-:S02]  /*dda0*/  IMAD.WIDE R4, R2, 0x2, R6 ;  /* 0x0000000202047825 */ /* 0x001fc400078e0206 */
[----:B------:R-:W3:Y:S04]  /*ddb0*/  LDL.64 R6, [R1+0xe38] ;  /* 0x000e380001067983 */ /* 0x000ee80000100a00 */
[----:B------:R0:W-:Y:S04]  /*ddc0*/  STL [R1+0x44], R26 ;  /* 0x0000441a01007387 */ /* 0x0001e80000100800 */
[----:B0-----:R0:W3:Y:S02]  /*ddd0*/  LDG.E.U16 R26, [R4.64] ;  /* 0x00000004041a7981 */ /* 0x0010e4000c1e1500 */
[----:B0-----:R-:W-:-:S02]  /*dde0*/  IMAD.WIDE R4, R2, 0x2, R8 ;  /* 0x0000000202047825 */ /* 0x001fc400078e0208 */
[----:B------:R-:W3:Y:S04]  /*ddf0*/  LDL.64 R8, [R1+0xe30] ;  /* 0x000e300001087983 */ /* 0x000ee80000100a00 */
[----:B------:R5:W3:Y:S02]  /*de00*/  LDG.E.U16 R12, [R4.64] ;  /* 0x00000004040c7981 */ /* 0x000ae4000c1e1500 */
[----:B-----5:R-:W-:-:S05]  /*de10*/  IMAD.WIDE R4, R2, 0x2, R10 ;  /* 0x0000000202047825 */ /* 0x020fca00078e020a */
[----:B------:R2:W5:Y:S02]  /*de20*/  LDG.E.U16 R11, [R4.64] ;  /* 0x00000004040b7981 */ /* 0x000564000c1e1500 */
[C---:B--2---:R-:W-:Y:S02]  /*de30*/  IMAD.WIDE R4, R2.reuse, 0x2, R22 ;  /* 0x0000000202047825 */ /* 0x044fe400078e0216 */
[----:B---3--:R-:W-:Y:S04]  /*de40*/  STL [R1+0x29f4], R12 ;  /* 0x0029f40c01007387 */ /* 0x008fe80000100800 */
[----:B------:R-:W-:Y:S04]  /*de50*/  STL [R1+0x40], R29 ;  /* 0x0000401d01007387 */ /* 0x000fe80000100800 */
[----:B------:R-:W2:Y:S04]  /*de60*/  LDL.64 R18, [R1+0xf10] ;  /* 0x000f100001127983 */ /* 0x000ea80000100a00 */
[----:B------:R-:W3:Y:S04]  /*de70*/  LDL.64 R16, [R1+0xea8] ;  /* 0x000ea80001107983 */ /* 0x000ee80000100a00 */
[----:B------:R0:W-:Y:S04]  /*de80*/  STL [R1+0x34], R25 ;  /* 0x0000341901007387 */ /* 0x0001e80000100800 */
[----:B-----5:R-:W-:Y:S04]  /*de90*/  STL [R1+0x29f8], R11 ;  /* 0x0029f80b01007387 */ /* 0x020fe80000100800 */
[----:B0-----:R0:W5:Y:S04]  /*dea0*/  LDG.E.U16 R25, [R4.64] ;  /* 0x0000000404197981 */ /* 0x001168000c1e1500 */
[----:B------:R1:W-:Y:S01]  /*deb0*/  STL [R1+0x2c], R3 ;  /* 0x00002c0301007387 */ /* 0x0003e20000100800 */
[----:B0-----:R-:W-:-:S05]  /*dec0*/  IMAD.WIDE R4, R2, 0x2, R20 ;  /* 0x0000000202047825 */ /* 0x001fca00078e0214 */
[----:B-1----:R0:W3:Y:S04]  /*ded0*/  LDG.E.U16 R3, [R4.64] ;  /* 0x0000000404037981 */ /* 0x0020e8000c1e1500 */
[----:B------:R1:W-:Y:S04]  /*dee0*/  STL [R1+0xc], R0 ;  /* 0x00000c0001007387 */ /* 0x0003e80000100800 */
[----:B------:R-:W3:Y:S01]  /*def0*/  LDL.64 R12, [R1+0xe28] ;  /* 0x000e2800010c7983 */ /* 0x000ee20000100a00 */
[----:B0-----:R-:W-:-:S03]  /*df00*/  IMAD.WIDE R4, R2, 0x2, R14 ;  /* 0x0000000202047825 */ /* 0x001fc600078e020e */
[----:B------:R-:W3:Y:S04]  /*df10*/  LDL.64 R14, [R1+0xea0] ;  /* 0x000ea000010e7983 */ /* 0x000ee80000100a00 */
[----:B-1----:R0:W3:Y:S02]  /*df20*/  LDG.E.U16 R0, [R4.64] ;  /* 0x0000000404007981 */ /* 0x0020e4000c1e1500 */
[C---:B0-----:R-:W-:Y:S02]  /*df30*/  IMAD.WIDE R4, R2.reuse, 0x2, R6 ;  /* 0x0000000202047825 */ /* 0x041fe400078e0206 */
[----:B------:R-:W3:Y:S04]  /*df40*/  LDL.64 R6, [R1+0xe20] ;  /* 0x000e200001067983 */ /* 0x000ee80000100a00 */
[----:B------:R0:W3:Y:S02]  /*df50*/  LDG.E.U16 R10, [R4.64] ;  /* 0x00000004040a7981 */ /* 0x0000e4000c1e1500 */
[----:B0-----:R-:W-:-:S05]  /*df60*/  IMAD.WIDE R4, R2, 0x2, R8 ;  /* 0x0000000202047825 */ /* 0x001fca00078e0208 */
[----:B------:R2:W5:Y:S04]  /*df70*/  LDG.E.U16 R9, [R4.64] ;  /* 0x0000000404097981 */ /* 0x000568000c1e1500 */
[----:B------:R-:W-:Y:S01]  /*df80*/  STL [R1+0x3c], R28 ;  /* 0x00003c1c01007387 */ /* 0x000fe20000100800 */
[----:B--2---:R-:W-:-:S03]  /*df90*/  IMAD.WIDE R4, R2, 0x2, R18 ;  /* 0x0000000202047825 */ /* 0x004fc600078e0212 */
[----:B---3--:R-:W-:Y:S04]  /*dfa0*/  STL [R1+0x29e0], R10 ;  /* 0x0029e00a01007387 */ /* 0x008fe80000100800 */
[----:B----4-:R0:W-:Y:S04]  /*dfb0*/  STL [R1+0x38], R24 ;  /* 0x0000381801007387 */ /* 0x0101e80000100800 */
[----:B0-----:R0:W2:Y:S02]  /*dfc0*/  LDG.E.U16 R24, [R4.64] ;  /* 0x0000000404187981 */ /* 0x0010a4000c1e1500 */
[----:B0-----:R-:W-:-:S05]  /*dfd0*/  IMAD.WIDE R4, R2, 0x2, R16 ;  /* 0x0000000202047825 */ /* 0x001fca00078e0210 */
[----:B------:R0:W3:Y:S02]  /*dfe0*/  LDG.E.U16 R23, [R4.64] ;  /* 0x0000000404177981 */ /* 0x0000e4000c1e1500 */
[----:B0-----:R-:W-:-:S05]  /*dff0*/  IMAD.WIDE R4, R2, 0x2, R14 ;  /* 0x0000000202047825 */ /* 0x001fca00078e020e */
[----:B------:R0:W4:Y:S02]  /*e000*/  LDG.E.U16 R22, [R4.64] ;  /* 0x0000000404167981 */ /* 0x000124000c1e1500 */
[C---:B0-----:R-:W-:Y:S02]  /*e010*/  IMAD.WIDE R4, R2.reuse, 0x2, R12 ;  /* 0x0000000202047825 */ /* 0x041fe400078e020c */
[----:B-----5:R-:W-:Y:S04]  /*e020*/  STL [R1+0x29e4], R9 ;  /* 0x0029e40901007387 */ /* 0x020fe80000100800 */
[----:B------:R0:W5:Y:S04]  /*e030*/  LDG.E.U16 R8, [R4.64] ;  /* 0x0000000404087981 */ /* 0x000168000c1e1500 */
[----:B------:R-:W2:Y:S01]  /*e040*/  LDL.64 R10, [R1+0xf08] ;  /* 0x000f0800010a7983 */ /* 0x000ea20000100a00 */
[----:B0-----:R-:W-:-:S03]  /*e050*/  IMAD.WIDE R4, R2, 0x2, R6 ;  /* 0x0000000202047825 */ /* 0x001fc600078e0206 */
[----:B------:R-:W-:Y:S04]  /*e060*/  STL [R1+0x28], R27 ;  /* 0x0000281b01007387 */ /* 0x000fe80000100800 */
[----:B------:R2:W3:Y:S04]  /*e070*/  LDG.E.U16 R7, [R4.64] ;  /* 0x0000000404077981 */ /* 0x0004e8000c1e1500 */
[----:B------:R-:W4:Y:S04]  /*e080*/  LDL.64 R20, [R1+0xf00] ;  /* 0x000f000001147983 */ /* 0x000f280000100a00 */
[----:B------:R-:W4:Y:S04]  /*e090*/  LDL.64 R18, [R1+0xe98] ;  /* 0x000e980001127983 */ /* 0x000f280000100a00 */
[----:B------:R-:W-:Y:S04]  /*e0a0*/  STL [R1+0x24], R26 ;  /* 0x0000241a01007387 */ /* 0x000fe80000100800 */
[----:B------:R-:W4:Y:S04]  /*e0b0*/  LDL.64 R16, [R1+0xe90] ;  /* 0x000e900001107983 */ /* 0x000f280000100a00 */
[----:B------:R-:W4:Y:S04]  /*e0c0*/  LDL.64 R14, [R1+0xe18] ;  /* 0x000e1800010e7983 */ /* 0x000f280000100a00 */
[----:B-----5:R-:W-:Y:S01]  /*e0d0*/  STL [R1+0x29cc], R8 ;  /* 0x0029cc0801007387 */ /* 0x020fe20000100800 */
[----:B--2---:R-:W-:-:S03]  /*e0e0*/  IMAD.WIDE R4, R2, 0x2, R10 ;  /* 0x0000000202047825 */ /* 0x004fc600078e020a */
[----:B------:R-:W2:Y:S04]  /*e0f0*/  LDL.64 R12, [R1+0xe10] ;  /* 0x000e1000010c7983 */ /* 0x000ea80000100a00 */
[----:B------:R-:W-:Y:S04]  /*e100*/  STL [R1+0x30], R25 ;  /* 0x0000301901007387 */ /* 0x000fe80000100800 */
[----:B---3--:R-:W-:Y:S04]  /*e110*/  STL [R1+0x29d0], R7 ;  /* 0x0029d00701007387 */ /* 0x008fe80000100800 */
[----:B------:R0:W-:Y:S04]  /*e120*/  STL [R1+0x20], R3 ;  /* 0x0000200301007387 */ /* 0x0001e80000100800 */
[----:B------:R-:W3:Y:S04]  /*e130*/  LDL.64 R10, [R1+0xef8] ;  /* 0x000ef800010a7983 */ /* 0x000ee80000100a00 */
[----:B0-----:R4:W5:Y:S04]  /*e140*/  LDG.E.U16 R3, [R4.64] ;  /* 0x0000000404037981 */ /* 0x001968000c1e1500 */
[----:B------:R0:W-:Y:S01]  /*e150*/  STL [R1+0x18], R0 ;  /* 0x0000180001007387 */ /* 0x0001e20000100800 */
[----:B----4-:R-:W-:-:S05]  /*e160*/  IMAD.WIDE R4, R2, 0x2, R20 ;  /* 0x0000000202047825 */ /* 0x010fca00078e0214 */
[----:B0-----:R0:W4:Y:S02]  /*e170*/  LDG.E.U16 R0, [R4.64] ;  /* 0x0000000404007981 */ /* 0x001124000c1e1500 */
[C---:B0-----:R-:W-:Y:S02]  /*e180*/  IMAD.WIDE R4, R2.reuse, 0x2, R18 ;  /* 0x0000000202047825 */ /* 0x041fe400078e0212 */
[----:B----4-:R0:W-:Y:S04]  /*e190*/  STL [R1+0x299c], R0 ;  /* 0x00299c0001007387 */ /* 0x0101e80000100800 */
[----:B0-----:R0:W4:Y:S02]  /*e1a0*/  LDG.E.U16 R0, [R4.64] ;  /* 0x0000000404007981 */ /* 0x001124000c1e1500 */
[----:B0-----:R-:W-:-:S05]  /*e1b0*/  IMAD.WIDE R4, R2, 0x2, R16 ;  /* 0x0000000202047825 */ /* 0x001fca00078e0210 */
[----:B------:R0:W5:Y:S02]  /*e1c0*/  LDG.E.U16 R29, [R4.64] ;  /* 0x00000004041d7981 */ /* 0x000164000c1e1500 */
[----:B0-----:R-:W-:-:S05]  /*e1d0*/  IMAD.WIDE R4, R2, 0x2, R14 ;  /* 0x0000000202047825 */ /* 0x001fca00078e020e */
[----:B------:R2:W5:Y:S02]  /*e1e0*/  LDG.E.U16 R6, [R4.64] ;  /* 0x0000000404067981 */ /* 0x000564000c1e1500 */
[----:B--2---:R-:W-:-:S06]  /*e1f0*/  IMAD.WIDE R4, R2, 0x2, R12 ;  /* 0x0000000202047825 */ /* 0x004fcc00078e020c */
[----:B------:R-:W2:Y:S01]  /*e200*/  LDG.E.U16 R5, [R4.64] ;  /* 0x0000000404057981 */ /* 0x000ea2000c1e1500 */
[----:B---3--:R-:W-:-:S05]  /*e210*/  IMAD.WIDE R14, R2, 0x2, R10 ;  /* 0x00000002020e7825 */ /* 0x008fca00078e020a */
[----:B------:R-:W3:Y:S04]  /*e220*/  LDG.E.U16 R28, [R14.64] ;  /* 0x000000040e1c7981 */ /* 0x000ee8000c1e1500 */
[----:B----4-:R-:W-:Y:S04]  /*e230*/  STL [R1+0x29b4], R0 ;  /* 0x0029b40001007387 */ /* 0x010fe80000100800 */
[----:B------:R-:W4:Y:S04]  /*e240*/  LDL.64 R8, [R1+0xe88] ;  /* 0x000e880001087983 */ /* 0x000f280000100a00 */
[----:B-----5:R-:W-:Y:S04]  /*e250*/  STL [R1+0x29b8], R29 ;  /* 0x0029b81d01007387 */ /* 0x020fe80000100800 */
[----:B------:R-:W5:Y:S04]  /*e260*/  LDL.64 R20, [R1+0xe80] ;  /* 0x000e800001147983 */ /* 0x000f680000100a00 */
[----:B------:R-:W-:Y:S04]  /*e270*/  STL [R1+0x1c], R24 ;  /* 0x00001c1801007387 */ /* 0x000fe80000100800 */
[----:B------:R-:W5:Y:S04]  /*e280*/  LDL.64 R18, [R1+0xe08] ;  /* 0x000e080001127983 */ /* 0x000f680000100a00 */
[----:B------:R-:W-:Y:S04]  /*e290*/  STL [R1+0x29bc], R6 ;  /* 0x0029bc0601007387 */ /* 0x000fe80000100800 */
[----:B------:R-:W5:Y:S04]  /*e2a0*/  LDL.64 R16, [R1+0xe00] ;  /* 0x000e000001107983 */ /* 0x000f680000100a00 */
[----:B------:R-:W-:Y:S04]  /*e2b0*/  STL [R1+0x14], R23 ;  /* 0x0000141701007387 */ /* 0x000fe80000100800 */
[----:B--2---:R-:W-:Y:S04]  /*e2c0*/  STL [R1+0x29c0], R5 ;  /* 0x0029c00501007387 */ /* 0x004fe80000100800 */
[----:B------:R0:W-:Y:S04]  /*e2d0*/  STL [R1+0x10], R22 ;  /* 0x0000101601007387 */ /* 0x0001e80000100800 */
[----:B------:R-:W2:Y:S04]  /*e2e0*/  LDL.64 R12, [R1+0xef0] ;  /* 0x000ef000010c7983 */ /* 0x000ea80000100a00 */
[----:B------:R-:W2:Y:S04]  /*e2f0*/  LDL.64 R10, [R1+0xe78] ;  /* 0x000e7800010a7983 */ /* 0x000ea80000100a00 */
[----:B---3--:R-:W-:Y:S01]  /*e300*/  STL [R1+0x297c], R28 ;  /* 0x00297c1c01007387 */ /* 0x008fe20000100800 */
[----:B----4-:R-:W-:-:S03]  /*e310*/  IMAD.WIDE R14, R2, 0x2, R8 ;  /* 0x00000002020e7825 */ /* 0x010fc600078e0208 */
[----:B------:R-:W3:Y:S04]  /*e320*/  LDL.64 R8, [R1+0xe70] ;  /* 0x000e700001087983 */ /* 0x000ee80000100a00 */
[----:B------:R5:W4:Y:S02]  /*e330*/  LDG.E.U16 R27, [R14.64] ;  /* 0x000000040e1b7981 */ /* 0x000b24000c1e1500 */
[----:B-----5:R-:W-:-:S05]  /*e340*/  IMAD.WIDE R14, R2, 0x2, R20 ;  /* 0x00000002020e7825 */ /* 0x020fca00078e0214 */
[----:B0-----:R0:W5:Y:S02]  /*e350*/  LDG.E.U16 R22, [R14.64] ;  /* 0x000000040e167981 */ /* 0x001164000c1e1500 */
[----:B0-----:R-:W-:-:S05]  /*e360*/  IMAD.WIDE R14, R2, 0x2, R18 ;  /* 0x00000002020e7825 */ /* 0x001fca00078e0212 */
[----:B------:R0:W3:Y:S02]  /*e370*/  LDG.E.U16 R4, [R14.64] ;  /* 0x000000040e047981 */ /* 0x0000e4000c1e1500 */
[C---:B0-----:R-:W-:Y:S02]  /*e380*/  IMAD.WIDE R14, R2.reuse, 0x2, R16 ;  /* 0x00000002020e7825 */ /* 0x041fe400078e0210 */
[----:B----4-:R-:W-:Y:S04]  /*e390*/  STL [R1+0x29a0], R27 ;  /* 0x0029a01b01007387 */ /* 0x010fe80000100800 */
[----:B------:R0:W-:Y:S04]  /*e3a0*/  STL [R1+0x8], R3 ;  /* 0x0000080301007387 */ /* 0x0001e80000100800 */
[----:B0-----:R2:W4:Y:S02]  /*e3b0*/  LDG.E.U16 R3, [R14.64] ;  /* 0x000000040e037981 */ /* 0x001524000c1e1500 */
[----:B--2---:R-:W-:-:S05]  /*e3c0*/  IMAD.WIDE R14, R2, 0x2, R12 ;  /* 0x00000002020e7825 */ /* 0x004fca00078e020c */
[----:B------:R0:W2:Y:S02]  /*e3d0*/  LDG.E.U16 R20, [R14.64] ;  /* 0x000000040e147981 */ /* 0x0000a4000c1e1500 */
[----:B0-----:R-:W-:-:S05]  /*e3e0*/  IMAD.WIDE R14, R2, 0x2, R10 ;  /* 0x00000002020e7825 */ /* 0x001fca00078e020a */
[----:B------:R3:W2:Y:S02]  /*e3f0*/  LDG.E.U16 R18, [R14.64] ;  /* 0x000000040e127981 */ /* 0x0006a4000c1e1500 */
[----:B---3--:R-:W-:-:S05]  /*e400*/  IMAD.WIDE R14, R2, 0x2, R8 ;  /* 0x00000002020e7825 */ /* 0x008fca00078e0208 */
[----:B------:R-:W3:Y:S04]  /*e410*/  LDG.E.U16 R16, [R14.64] ;  /* 0x000000040e107981 */ /* 0x000ee8000c1e1500 */
[----:B-----5:R0:W-:Y:S04]  /*e420*/  STL [R1+0x29a4], R22 ;  /* 0x0029a41601007387 */ /* 0x0201e80000100800 */
[----:B------:R-:W5:Y:S04]  /*e430*/  LDL.64 R6, [R1+0xdf8] ;  /* 0x000df80001067983 */ /* 0x000f680000100a00 */
[----:B------:R1:W-:Y:S04]  /*e440*/  STL [R1+0x29a8], R4 ;  /* 0x0029a80401007387 */ /* 0x0003e80000100800 */
[----:B----4-:R-:W-:Y:S04]  /*e450*/  STL [R1+0x29ac], R3 ;  /* 0x0029ac0301007387 */ /* 0x010fe80000100800 */
[----:B0-----:R-:W4:Y:S04]  /*e460*/  LDL.64 R22, [R1+0xdf0] ;  /* 0x000df00001167983 */ /* 0x001f280000100a00 */
[----:B-1----:R-:W4:Y:S04]  /*e470*/  LDL.64 R4, [R1+0xee8] ;  /* 0x000ee80001047983 */ /* 0x002f280000100a00 */
[----:B--2---:R-:W-:Y:S04]  /*e480*/  STL [R1+0x2980], R20 ;  /* 0x0029801401007387 */ /* 0x004fe80000100800 */
[----:B------:R-:W2:Y:S04]  /*e490*/  LDL.64 R12, [R1+0xee0] ;  /* 0x000ee000010c7983 */ /* 0x000ea80000100a00 */
[----:B------:R-:W-:Y:S04]  /*e4a0*/  STL [R1+0x2984], R18 ;  /* 0x0029841201007387 */ /* 0x000fe80000100800 */
[----:B------:R-:W2:Y:S04]  /*e4b0*/  LDL.64 R10, [R1+0xe68] ;  /* 0x000e6800010a7983 */ /* 0x000ea80000100a00 */
[----:B---3--:R-:W-:Y:S04]  /*e4c0*/  STL [R1+0x2988], R16 ;  /* 0x0029881001007387 */ /* 0x008fe80000100800 */
[----:B------:R-:W3:Y:S01]  /*e4d0*/  LDL.64 R8, [R1+0xe60] ;  /* 0x000e600001087983 */ /* 0x000ee20000100a00 */
[----:B-----5:R-:W-:-:S03]  /*e4e0*/  IMAD.WIDE R14, R2, 0x2, R6 ;  /* 0x00000002020e7825 */ /* 0x020fc600078e0206 */
[----:B------:R-:W5:Y:S04]  /*e4f0*/  LDL.64 R6, [R1+0xde8] ;  /* 0x000de80001067983 */ /* 0x000f680000100a00 */
[----:B------:R4:W3:Y:S02]  /*e500*/  LDG.E.U16 R17, [R14.64] ;  /* 0x000000040e117981 */ /* 0x0008e4000c1e1500 */
[----:B----4-:R-:W-:-:S05]  /*e510*/  IMAD.WIDE R14, R2, 0x2, R22 ;  /* 0x00000002020e7825 */ /* 0x010fca00078e0216 */
[----:B------:R0:W4:Y:S02]  /*e520*/  LDG.E.U16 R19, [R14.64] ;  /* 0x000000040e137981 */ /* 0x000124000c1e1500 */
[----:B0-----:R-:W-:-:S05]  /*e530*/  IMAD.WIDE R14, R2, 0x2, R4 ;  /* 0x00000002020e7825 */ /* 0x001fca00078e0204 */
[----:B------:R2:W4:Y:S02]  /*e540*/  LDG.E.U16 R21, [R14.64] ;  /* 0x000000040e157981 */ /* 0x000524000c1e1500 */
[----:B--2---:R-:W-:-:S05]  /*e550*/  IMAD.WIDE R14, R2, 0x2, R12 ;  /* 0x00000002020e7825 */ /* 0x004fca00078e020c */
[----:B------:R0:W2:Y:S02]  /*e560*/  LDG.E.U16 R23, [R14.64] ;  /* 0x000000040e177981 */ /* 0x0000a4000c1e1500 */
[----:B0-----:R-:W-:-:S05]  /*e570*/  IMAD.WIDE R14, R2, 0x2, R10 ;  /* 0x00000002020e7825 */ /* 0x001fca00078e020a */
[----:B------:R3:W2:Y:S02]  /*e580*/  LDG.E.U16 R24, [R14.64] ;  /* 0x000000040e187981 */ /* 0x0006a4000c1e1500 */
[----:B---3--:R-:W-:-:S05]  /*e590*/  IMAD.WIDE R14, R2, 0x2, R8 ;  /* 0x00000002020e7825 */ /* 0x008fca00078e0208 */
[----:B------:R5:W3:Y:S02]  /*e5a0*/  LDG.E.U16 R25, [R14.64] ;  /* 0x000000040e197981 */ /* 0x000ae4000c1e1500 */
[----:B-----5:R-:W-:-:S05]  /*e5b0*/  IMAD.WIDE R14, R2, 0x2, R6 ;  /* 0x00000002020e7825 */ /* 0x020fca00078e0206 */
[----:B------:R-:W5:Y:S04]  /*e5c0*/  LDG.E.U16 R26, [R14.64] ;  /* 0x000000040e1a7981 */ /* 0x000f68000c1e1500 */
[----:B------:R-:W0:Y:S04]  /*e5d0*/  S2R R8, SR_TID.X ;  /* 0x0000000000087919 */ /* 0x000e280000002100 */
[----:B------:R-:W-:Y:S04]  /*e5e0*/  STL [R1+0x298c], R17 ;  /* 0x00298c1101007387 */ /* 0x000fe80000100800 */
[----:B----4-:R-:W-:Y:S04]  /*e5f0*/  STL [R1+0x2990], R19 ;  /* 0x0029901301007387 */ /* 0x010fe80000100800 */
[----:B------:R-:W4:Y:S04]  /*e600*/  LDL.64 R4, [R1+0xde0] ;  /* 0x000de00001047983 */ /* 0x000f280000100a00 */
[----:B------:R-:W-:Y:S04]  /*e610*/  STL [R1+0x296c], R21 ;  /* 0x00296c1501007387 */ /* 0x000fe80000100800 */
[----:B--2---:R-:W-:Y:S04]  /*e620*/  STL [R1+0x2970], R23 ;  /* 0x0029701701007387 */ /* 0x004fe80000100800 */
[----:B------:R-:W-:Y:S04]  /*e630*/  STL [R1+0x2974], R24 ;  /* 0x0029741801007387 */ /* 0x000fe80000100800 */
[----:B---3--:R-:W-:Y:S04]  /*e640*/  STL [R1+0x2978], R25 ;  /* 0x0029781901007387 */ /* 0x008fe80000100800 */
[----:B------:R-:W2:Y:S04]  /*e650*/  LDL.LU R11, [R1+0x4c0] ;  /* 0x0004c000010b7983 */ /* 0x000ea80000300800 */
[----:B0-----:R-:W-:Y:S04]  /*e660*/  STL [R1+0x29e8], R8 ;  /* 0x0029e80801007387 */ /* 0x001fe80000100800 */
[----:B-----5:R-:W-:Y:S04]  /*e670*/  STL [R1+0x2994], R26 ;  /* 0x0029941a01007387 */ /* 0x020fe80000100800 */
[----:B------:R-:W3:Y:S01]  /*e680*/  LDL.LU R12, [R1+0x480] ;  /* 0x00048000010c7983 */ /* 0x000ee20000300800 */
[----:B----4-:R-:W-:-:S06]  /*e690*/  IMAD.WIDE R14, R2, 0x2, R4 ;  /* 0x00000002020e7825 */ /* 0x010fcc00078e0204 */
[----:B------:R0:W4:Y:S04]  /*e6a0*/  LDG.E.U16 R14, [R14.64] ;  /* 0x000000040e0e7981 */ /* 0x000128000c1e1500 */
[----:B---3--:R1:W-:Y:S04]  /*e6b0*/  STL [R1+0x2a0c], R12 ;  /* 0x002a0c0c01007387 */ /* 0x0083e80000100800 */
[----:B-1----:R-:W3:Y:S01]  /*e6c0*/  LDL.LU R12, [R1+0x4bc] ;  /* 0x0004bc00010c7983 */ /* 0x002ee20000300800 */
[----:B------:R-:W-:-:S03]  /*e6d0*/  LOP3.LUT R28, R8, 0x7f, RZ, 0xc0, !PT ;  /* 0x0000007f081c7812 */ /* 0x000fc600078ec0ff */
[----:B------:R-:W5:Y:S04]  /*e6e0*/  LDL.LU R13, [R1+0x47c] ;  /* 0x00047c00010d7983 */ /* 0x000f680000300800 */
        /* <DEDUP_REMOVED lines=14> */
[----:B------:R1:W-:Y:S04]  /*e7d0*/  STL [R1+0x1690], R2 ;  /* 0x0016900201007387 */ /* 0x0003e80000100800 */
[----:B------:R0:W-:Y:S01]  /*e7e0*/  STL [R1+0x29d4], R28 ;  /* 0x0029d41c01007387 */ /* 0x0001e20000100800 */
[----:B-1----:R-:W-:-:S03]  /*e7f0*/  IMAD.SHL.U32 R2, R28, 0x2, RZ ;  /* 0x000000021c027824 */ /* 0x002fc600078e00ff */
[----:B------:R-:W-:Y:S06]  /*e800*/  BAR.SYNC.DEFER_BLOCKING 0x0 ;  /* 0x0000000000007b1d */ /* 0x000fec0000010000 */
[----:B0-----:R-:W5:Y:S04]  /*e810*/  LDL.LU R28, [R1+0x310] ;  /* 0x00031000011c7983 */ /* 0x001f680000300800 */
[----:B------:R-:W5:Y:S04]  /*e820*/  LDL.LU R15, [R1+0x43c] ;  /* 0x00043c00010f7983 */ /* 0x000f680000300800 */
[----:B--2---:R-:W-:Y:S04]  /*e830*/  STS.U16 [R2], R11 ;  /* 0x0000000b02007388 */ /* 0x004fe80000000400 */
[----:B----4-:R0:W-:Y:S04]  /*e840*/  STL [R1+0x2998], R14 ;  /* 0x0029980e01007387 */ /* 0x0101e80000100800 */
[----:B0-----:R-:W2:Y:S04]  /*e850*/  LDL.LU R14, [R1+0x440] ;  /* 0x00044000010e7983 */ /* 0x001ea80000300800 */
[----:B------:R-:W4:Y:S04]  /*e860*/  LDL.LU R22, [R1+0x110] ;  /* 0x0001100001167983 */ /* 0x000f280000300800 */
[----:B------:R-:W2:Y:S04]  /*e870*/  LDL.LU R27, [R1+0xd4] ;  /* 0x0000d400011b7983 */ /* 0x000ea80000300800 */
[----:B------:R-:W2:Y:S04]  /*e880*/  LDL.LU R5, [R1+0xd0] ;  /* 0x0000d00001057983 */ /* 0x000ea80000300800 */
[----:B------:R-:W2:Y:S04]  /*e890*/  LDL.LU R6, [R1+0x94] ;  /* 0x0000940001067983 */ /* 0x000ea80000300800 */
        /* <DEDUP_REMOVED lines=8> */
[----:B-----5:R-:W-:Y:S04]  /*e920*/  STS.U16 [R2+0x1100], R13 ;  /* 0x0011000d02007388 */ /* 0x020fe80000000400 */
[----:B--2---:R-:W-:Y:S04]  /*e930*/  STS.U16 [R2+0x2000], R14 ;  /* 0x0020000e02007388 */ /* 0x004fe80000000400 */
[----:B------:R-:W-:Y:S04]  /*e940*/  STS.U16 [R2+0x2100], R15 ;  /* 0x0021000f02007388 */ /* 0x000fe80000000400 */
        /* <DEDUP_REMOVED lines=14> */
[----:B------:R1:W-:Y:S04]  /*ea30*/  STS.U16 [R2+0xa000], R10 ;  /* 0x00a0000a02007388 */ /* 0x0003e80000000400 */
[----:B0-----:R-:W2:Y:S04]  /*ea40*/  LDL.LU R12, [R1+0xc] ;  /* 0x00000c00010c7983 */ /* 0x001ea80000300800 */
[----:B-1----:R-:W0:Y:S04]  /*ea50*/  S2R R10, SR_TID.X ;  /* 0x00000000000a7919 */ /* 0x002e280000002100 */
[----:B----4-:R-:W-:Y:S04]  /*ea60*/  STS.U16 [R2+0xa100], R22 ;  /* 0x00a1001602007388 */ /* 0x010fe80000000400 */
[----:B------:R-:W-:Y:S04]  /*ea70*/  STS.U16 [R2+0xb000], R27 ;  /* 0x00b0001b02007388 */ /* 0x000fe80000000400 */
[----:B------:R-:W3:Y:S04]  /*ea80*/  LDL.LU R13, [R1+0x2a08] ;  /* 0x002a0800010d7983 */ /* 0x000ee80000300800 */
[----:B------:R1:W-:Y:S01]  /*ea90*/  STS.U16 [R2+0xb100], R5 ;  /* 0x00b1000502007388 */ /* 0x0003e20000000400 */
[----:B0-----:R-:W-:-:S04]  /*eaa0*/  LOP3.LUT R10, R10, 0x7f, RZ, 0xc0, !PT ;  /* 0x0000007f0a0a7812 */ /* 0x001fc800078ec0ff */
[----:B------:R-:W-:-:S04]  /*eab0*/  SHF.L.U32 R10, R10, 0x1, RZ ;  /* 0x000000010a0a7819 */ /* 0x000fc800000006ff */
[----:B-1----:R-:W-:Y:S01]  /*eac0*/  LOP3.LUT R5, R10, 0x10, RZ, 0x3c, !PT ;  /* 0x000000100a057812 */ /* 0x002fe200078e3cff */
[----:B------:R0:W-:Y:S04]  /*ead0*/  STL [R1+0x29fc], R10 ;  /* 0x0029fc0a01007387 */ /* 0x0001e80000100800 */
[----:B0-----:R-:W4:Y:S04]  /*eae0*/  LDL.LU R10, [R1+0x478] ;  /* 0x00047800010a7983 */ /* 0x001f280000300800 */
[----:B----4-:R0:W-:Y:S04]  /*eaf0*/  STL [R1+0x2a00], R10 ;  /* 0x002a000a01007387 */ /* 0x0101e80000100800 */
[----:B0-----:R-:W4:Y:S04]  /*eb00*/  LDL.LU R10, [R1+0x4b4] ;  /* 0x0004b400010a7983 */ /* 0x001f280000300800 */
[----:B------:R-:W-:Y:S04]  /*eb10*/  STS.U16 [R2+0xc000], R6 ;  /* 0x00c0000602007388 */ /* 0x000fe80000000400 */
[----:B------:R-:W-:Y:S04]  /*eb20*/  STS.U16 [R2+0xc100], R29 ;  /* 0x00c1001d02007388 */ /* 0x000fe80000000400 */
[----:B------:R-:W-:Y:S04]  /*eb30*/  STS.U16 [R2+0xd000], R0 ;  /* 0x00d0000002007388 */ /* 0x000fe80000000400 */
[----:B------:R-:W-:Y:S04]  /*eb40*/  STS.U16 [R2+0xd100], R7 ;  /* 0x00d1000702007388 */ /* 0x000fe80000000400 */
[----:B------:R-:W-:Y:S04]  /*eb50*/  STS.U16 [R2+0xe000], R9 ;  /* 0x00e0000902007388 */ /* 0x000fe80000000400 */
[----:B------:R-:W-:Y:S04]  /*eb60*/  STS.U16 [R2+0xe100], R11 ;  /* 0x00e1000b02007388 */ /* 0x000fe80000000400 */
[----:B----4-:R0:W-:Y:S04]  /*eb70*/  STL [R1+0x2a04], R10 ;  /* 0x002a040a01007387 */ /* 0x0101e80000100800 */
[----:B0-----:R-:W4:Y:S04]  /*eb80*/  LDL.LU R10, [R1+0x4b8] ;  /* 0x0004b800010a7983 */ /* 0x001f280000300800 */
[----:B--2---:R0:W-:Y:S04]  /*eb90*/  STS.U16 [R2+0xf000], R12 ;  /* 0x00f0000c02007388 */ /* 0x0041e80000000400 */
[----:B------:R-:W2:Y:S04]  /*eba0*/  LDL.LU R11, [R1+0x474] ;  /* 0x00047400010b7983 */ /* 0x000ea80000300800 */
[----:B0-----:R-:W5:Y:S04]  /*ebb0*/  LDL.LU R12, [R1+0x438] ;  /* 0x00043800010c7983 */ /* 0x001f680000300800 */
        /* <DEDUP_REMOVED lines=25> */
[----:B------:R0:W-:Y:S04]  /*ed50*/  STL [R1+0x29b0], R2 ;  /* 0x0029b00201007387 */ /* 0x0001e80000100800 */
[----:B0-----:R-:W2:Y:S04]  /*ed60*/  LDL.LU R2, [R1+0x434] ;  /* 0x0004340001027983 */ /* 0x001ea80000300800 */
[----:B----4-:R0:W-:Y:S04]  /*ed70*/  STS.U16 [R5+0x200], R10 ;  /* 0x0002000a05007388 */ /* 0x0101e80000000400 */
[----:B0-----:R-:W4:Y:S04]  /*ed80*/  LDL.LU R10, [R1+0x2a04] ;  /* 0x002a0400010a7983 */ /* 0x001f280000300800 */
[----:B----4-:R0:W-:Y:S04]  /*ed90*/  STS.U16 [R5+0x300], R10 ;  /* 0x0003000a05007388 */ /* 0x0101e80000000400 */
[----:B0-----:R-:W4:Y:S04]  /*eda0*/  LDL.LU R10, [R1+0x2a00] ;  /* 0x002a0000010a7983 */ /* 0x001f280000300800 */
[----:B----4-:R0:W-:Y:S04]  /*edb0*/  STS.U16 [R5+0x1200], R10 ;  /* 0x0012000a05007388 */ /* 0x0101e80000000400 */
[----:B--2---:R1:W-:Y:S04]  /*edc0*/  STS.U16 [R5+0x1300], R11 ;  /* 0x0013000b05007388 */ /* 0x0043e80000000400 */
[----:B-----5:R2:W-:Y:S04]  /*edd0*/  STS.U16 [R5+0x2200], R12 ;  /* 0x0022000c05007388 */ /* 0x0205e80000000400 */
[----:B------:R-:W-:Y:S04]  /*ede0*/  STS.U16 [R5+0x2300], R2 ;  /* 0x0023000205007388 */ /* 0x000fe80000000400 */
[----:B---3--:R-:W-:Y:S04]  /*edf0*/  STS.U16 [R5+0x3200], R13 ;  /* 0x0032000d05007388 */ /* 0x008fe80000000400 */
[----:B------:R-:W-:Y:S04]  /*ee00*/  STS.U16 [R5+0x3300], R14 ;  /* 0x0033000e05007388 */ /* 0x000fe80000000400 */
[----:B------:R-:W-:Y:S04]  /*ee10*/  STS.U16 [R5+0x4200], R15 ;  /* 0x0042000f05007388 */ /* 0x000fe80000000400 */
[----:B0-----:R-:W3:Y:S04]  /*ee20*/  LDL.LU R10, [R1+0x29fc] ;  /* 0x0029fc00010a7983 */ /* 0x001ee80000300800 */
[----:B------:R-:W-:Y:S04]  /*ee30*/  STS.U16 [R5+0x4300], R28 ;  /* 0x0043001c05007388 */ /* 0x000fe80000000400 */
[----:B-1----:R-:W4:Y:S04]  /*ee40*/  LDL.LU R11, [R1+0x29f8] ;  /* 0x0029f800010b7983 */ /* 0x002f280000300800 */
[----:B------:R-:W-:Y:S04]  /*ee50*/  STS.U16 [R5+0x5200], R26 ;  /* 0x0052001a05007388 */ /* 0x000fe80000000400 */
[----:B--2---:R-:W2:Y:S04]  /*ee60*/  LDL.LU R12, [R1+0x29f4] ;  /* 0x0029f400010c7983 */ /* 0x004ea80000300800 */
[----:B------:R0:W-:Y:S04]  /*ee70*/  STS.U16 [R5+0x5300], R8 ;  /* 0x0053000805007388 */ /* 0x0001e80000000400 */
[----:B0-----:R-:W5:Y:S04]  /*ee80*/  LDL.LU R8, [R1+0x470] ;  /* 0x0004700001087983 */ /* 0x001f680000300800 */
[----:B-----5:R0:W-:Y:S04]  /*ee90*/  STL [R1+0x29ec], R8 ;  /* 0x0029ec0801007387 */ /* 0x0201e80000100800 */
[----:B0-----:R-:W5:Y:S04]  /*eea0*/  LDL.LU R8, [R1+0x4ac] ;  /* 0x0004ac0001087983 */ /* 0x001f680000300800 */
        /* <DEDUP_REMOVED lines=18> */
[----:B------:R-:W-:Y:S04]  /*efd0*/  STS.U16 [R5+0xe200], R7 ;  /* 0x00e2000705007388 */ /* 0x000fe80000000400 */
[----:B------:R0:W-:Y:S01]  /*efe0*/  STS.U16 [R5+0xe300], R9 ;  /* 0x00e3000905007388 */ /* 0x0001e20000000400 */
[----:B---3--:R-:W-:-:S03]  /*eff0*/  LOP3.LUT R0, R10, 0x20, RZ, 0x3c, !PT ;  /* 0x000000200a007812 */ /* 0x008fc600078e3cff */
[----:B0-----:R-:W3:Y:S04]  /*f000*/  LDL.LU R9, [R1+0x46c] ;  /* 0x00046c0001097983 */ /* 0x001ee80000300800 */
[----:B------:R-:W3:Y:S04]  /*f010*/  LDL.LU R10, [R1+0x430] ;  /* 0x00043000010a7983 */ /* 0x000ee80000300800 */
        /* <DEDUP_REMOVED lines=17> */
[----:B--2---:R0:W-:Y:S04]  /*f130*/  STS.U16 [R5+0xf200], R12 ;  /* 0x00f2000c05007388 */ /* 0x0041e80000000400 */
[----:B----4-:R1:W-:Y:S04]  /*f140*/  STS.U16 [R5+0xf300], R11 ;  /* 0x00f3000b05007388 */ /* 0x0103e80000000400 */
[----:B0-----:R-:W2:Y:S04]  /*f150*/  LDL.LU R12, [R1+0x300] ;  /* 0x00030000010c7983 */ /* 0x001ea80000300800 */
[----:B-1----:R-:W4:Y:S04]  /*f160*/  LDL.LU R11, [R1+0x34c] ;  /* 0x00034c00010b7983 */ /* 0x002f280000300800 */
[----:B------:R-:W2:Y:S04]  /*f170*/  LDL.LU R22, [R1+0x84] ;  /* 0x0000840001167983 */ /* 0x000ea80000300800 */
[----:B------:R-:W2:Y:S04]  /*f180*/  LDL.LU R27, [R1+0x80] ;  /* 0x00008000011b7983 */ /* 0x000ea80000300800 */
[----:B------:R-:W2:Y:S04]  /*f190*/  LDL.LU R5, [R1+0x44] ;  /* 0x0000440001057983 */ /* 0x000ea80000300800 */
[----:B------:R-:W2:Y:S04]  /*f1a0*/  LDL.LU R6, [R1+0x40] ;  /* 0x0000400001067983 */ /* 0x000ea80000300800 */
[----:B------:R-:W2:Y:S04]  /*f1b0*/  LDL.LU R29, [R1+0x20] ;  /* 0x00002000011d7983 */ /* 0x000ea80000300800 */
[----:B------:R-:W2:Y:S04]  /*f1c0*/  LDL.LU R7, [R1+0x18] ;  /* 0x0000180001077983 */ /* 0x000ea80000300800 */
[----:B-----5:R0:W-:Y:S04]  /*f1d0*/  STS.U16 [R0+0x400], R8 ;  /* 0x0004000800007388 */ /* 0x0201e80000000400 */
[----:B0-----:R-:W5:Y:S04]  /*f1e0*/  LDL.LU R8, [R1+0x29f0] ;  /* 0x0029f00001087983 */ /* 0x001f680000300800 */
[----:B-----5:R0:W-:Y:S04]  /*f1f0*/  STS.U16 [R0+0x500], R8 ;  /* 0x0005000800007388 */ /* 0x0201e80000000400 */
[----:B0-----:R-:W5:Y:S04]  /*f200*/  LDL.LU R8, [R1+0x29ec] ;  /* 0x0029ec0001087983 */ /* 0x001f680000300800 */
[----:B-----5:R0:W-:Y:S04]  /*f210*/  STS.U16 [R0+0x1400], R8 ;  /* 0x0014000800007388 */ /* 0x0201e80000000400 */
[----:B0-----:R-:W5:Y:S04]  /*f220*/  LDL.LU R8, [R1+0x29e8] ;  /* 0x0029e80001087983 */ /* 0x001f680000300800 */
[----:B---3--:R0:W-:Y:S04]  /*f230*/  STS.U16 [R0+0x1500], R9 ;  /* 0x0015000900007388 */ /* 0x0081e80000000400 */
[----:B------:R1:W-:Y:S04]  /*f240*/  STS.U16 [R0+0x2400], R10 ;  /* 0x0024000a00007388 */ /* 0x0003e80000000400 */
[----:B----4-:R-:W-:Y:S04]  /*f250*/  STS.U16 [R0+0x2500], R11 ;  /* 0x0025000b00007388 */ /* 0x010fe80000000400 */
        /* <DEDUP_REMOVED lines=24> */
[----:B0-----:R-:W3:Y:S04]  /*f3e0*/  LDL.LU R9, [R1+0x29e4] ;  /* 0x0029e40001097983 */ /* 0x001ee80000300800 */
[----:B-1----:R-:W4:Y:S01]  /*f3f0*/  LDL.LU R10, [R1+0x29e0] ;  /* 0x0029e000010a7983 */ /* 0x002f220000300800 */
[----:B-----5:R-:W-:-:S04]  /*f400*/  LOP3.LUT R8, R8, 0x7f, RZ, 0xc0, !PT ;  /* 0x0000007f08087812 */ /* 0x020fc800078ec0ff */
[----:B------:R-:W-:-:S04]  /*f410*/  SHF.L.U32 R8, R8, 0x1, RZ ;  /* 0x0000000108087819 */ /* 0x000fc800000006ff */
[----:B--2---:R-:W-:-:S05]  /*f420*/  LOP3.LUT R0, R8, 0x30, RZ, 0x3c, !PT ;  /* 0x0000003008007812 */ /* 0x004fca00078e3cff */
[----:B------:R0:W-:Y:S04]  /*f430*/  STL [R1+0x29dc], R0 ;  /* 0x0029dc0001007387 */ /* 0x0001e80000100800 */
[----:B------:R-:W2:Y:S01]  /*f440*/  LDL.LU R28, [R1+0x4a4] ;  /* 0x0004a400011c7983 */ /* 0x000ea20000300800 */
[----:B0-----:R-:W-:-:S05]  /*f450*/  LOP3.LUT R0, R8, 0x20, RZ, 0x3c, !PT ;  /* 0x0000002008007812 */ /* 0x001fca00078e3cff */
[----:B----4-:R-:W-:Y:S04]  /*f460*/  STS.U16 [R0+0xf400], R10 ;  /* 0x00f4000a00007388 */ /* 0x010fe80000000400 */
[----:B---3--:R-:W-:Y:S04]  /*f470*/  STS.U16 [R0+0xf500], R9 ;  /* 0x00f5000900007388 */ /* 0x008fe80000000400 */
[----:B--2---:R0:W-:Y:S04]  /*f480*/  STL [R1+0x29d8], R28 ;  /* 0x0029d81c01007387 */ /* 0x0041e80000100800 */
[----:B0-----:R-:W2:Y:S04]  /*f490*/  LDL.LU R28, [R1+0x4a8] ;  /* 0x0004a800011c7983 */ /* 0x001ea80000300800 */
[----:B------:R-:W3:Y:S04]  /*f4a0*/  LDL.LU R7, [R1+0x468] ;  /* 0x0004680001077983 */ /* 0x000ee80000300800 */
[----:B------:R-:W4:Y:S04]  /*f4b0*/  LDL.LU R11, [R1+0x344] ;  /* 0x00034400010b7983 */ /* 0x000f280000300800 */
[----:B------:R-:W5:Y:S04]  /*f4c0*/  LDL.LU R12, [R1+0x2e8] ;  /* 0x0002e800010c7983 */ /* 0x000f680000300800 */
        /* <DEDUP_REMOVED lines=24> */
[----:B------:R-:W3:Y:S04]  /*f650*/  LDL.LU R9, [R1+0x464] ;  /* 0x0004640001097983 */ /* 0x000ee80000300800 */
[----:B--2---:R0:W-:Y:S04]  /*f660*/  STS.U16 [R0+0x600], R28 ;  /* 0x0006001c00007388 */ /* 0x0041e80000000400 */
[----:B0-----:R-:W2:Y:S04]  /*f670*/  LDL.LU R28, [R1+0x29d8] ;  /* 0x0029d800011c7983 */ /* 0x001ea80000300800 */
[----:B--2---:R0:W-:Y:S04]  /*f680*/  STS.U16 [R0+0x700], R28 ;  /* 0x0007001c00007388 */ /* 0x0041e80000000400 */
[----:B---3--:R1:W-:Y:S04]  /*f690*/  STS.U16 [R0+0x1600], R7 ;  /* 0x0016000700007388 */ /* 0x0083e80000000400 */
[----:B------:R-:W-:Y:S04]  /*f6a0*/  STS.U16 [R0+0x1700], R9 ;  /* 0x0017000900007388 */ /* 0x000fe80000000400 */
[----:B------:R-:W-:Y:S04]  /*f6b0*/  STS.U16 [R0+0x2600], R10 ;  /* 0x0026000a00007388 */ /* 0x000fe80000000400 */
[----:B----4-:R-:W-:Y:S04]  /*f6c0*/  STS.U16 [R0+0x2700], R11 ;  /* 0x0027000b00007388 */ /* 0x010fe80000000400 */
[----:B-----5:R-:W-:Y:S04]  /*f6d0*/  STS.U16 [R0+0x3600], R12 ;  /* 0x0036000c00007388 */ /* 0x020fe80000000400 */
        /* <DEDUP_REMOVED lines=20> */
[----:B0-----:R-:W2:Y:S04]  /*f820*/  LDL.LU R28, [R1+0x29d4] ;  /* 0x0029d400011c7983 */ /* 0x001ea80000300800 */
[----:B------:R-:W-:Y:S04]  /*f830*/  STS.U16 [R0+0xd700], R29 ;  /* 0x00d7001d00007388 */ /* 0x000fe80000000400 */
[----:B-1----:R-:W3:Y:S04]  /*f840*/  LDL.LU R7, [R1+0x29d0] ;  /* 0x0029d00001077983 */ /* 0x002ee80000300800 */
[----:B------:R0:W-:Y:S04]  /*f850*/  STS.U16 [R0+0xe600], R8 ;  /* 0x00e6000800007388 */ /* 0x0001e80000000400 */
[----:B0-----:R-:W4:Y:S04]  /*f860*/  LDL.LU R8, [R1+0x10] ;  /* 0x0000100001087983 */ /* 0x001f280000300800 */
[----:B------:R-:W5:Y:S04]  /*f870*/  LDL.LU R5, [R1+0x49c] ;  /* 0x00049c0001057983 */ /* 0x000f680000300800 */
[----:B-----5:R0:W-:Y:S04]  /*f880*/  STL [R1+0x29c4], R5 ;  /* 0x0029c40501007387 */ /* 0x0201e80000100800 */
[----:B0-----:R-:W5:Y:S01]  /*f890*/  LDL.LU R5, [R1+0x4a0] ;  /* 0x0004a00001057983 */ /* 0x001f620000300800 */
[C---:B--2---:R-:W-:Y:S01]  /*f8a0*/  SHF.L.U32 R14, R28.reuse, 0x1, RZ ;  /* 0x000000011c0e7819 */ /* 0x044fe200000006ff */
[----:B------:R-:W-:-:S02]  /*f8b0*/  IMAD.SHL.U32 R28, R28, 0x2, RZ ;  /* 0x000000021c1c7824 */ /* 0x000fc400078e00ff */
[----:B-----5:R0:W-:Y:S04]  /*f8c0*/  STL [R1+0x29c8], R5 ;  /* 0x0029c80501007387 */ /* 0x0201e80000100800 */
[----:B------:R-:W2:Y:S04]  /*f8d0*/  LDL.LU R6, [R1+0x460] ;  /* 0x0004600001067983 */ /* 0x000ea80000300800 */
        /* <DEDUP_REMOVED lines=13> */
[----:B------:R-:W2:Y:S01]  /*f9b0*/  LDL.LU R19, [R1+0x134] ;  /* 0x0001340001137983 */ /* 0x000ea20000300800 */
[----:B0-----:R-:W-:-:S03]  /*f9c0*/  LOP3.LUT R5, R28, 0x30, RZ, 0x3c, !PT ;  /* 0x000000301c057812 */ /* 0x001fc600078e3cff */
        /* <DEDUP_REMOVED lines=9> */
[----:B----4-:R0:W-:Y:S04]  /*fa60*/  STS.U16 [R5+0xe700], R8 ;  /* 0x00e7000805007388 */ /* 0x0101e80000000400 */
[----:B0-----:R-:W4:Y:S01]  /*fa70*/  LDL.LU R8, [R1+0x29cc] ;  /* 0x0029cc0001087983 */ /* 0x001f220000300800 */
[----:B------:R-:W-:-:S03]  /*fa80*/  LOP3.LUT R2, R14, 0x40, RZ, 0x3c, !PT ;  /* 0x000000400e027812 */ /* 0x000fc600078e3cff */
[----:B----4-:R0:W-:Y:S04]  /*fa90*/  STS.U16 [R5+0xf600], R8 ;  /* 0x00f6000805007388 */ /* 0x0101e80000000400 */
[----:B---3--:R1:W-:Y:S04]  /*faa0*/  STS.U16 [R5+0xf700], R7 ;  /* 0x00f7000705007388 */ /* 0x0083e80000000400 */
[----:B0-----:R-:W3:Y:S04]  /*fab0*/  LDL.LU R8, [R1+0x2e0] ;  /* 0x0002e00001087983 */ /* 0x001ee80000300800 */
[----:B-1----:R-:W4:Y:S04]  /*fac0*/  LDL.LU R5, [R1+0x29c8] ;  /* 0x0029c80001057983 */ /* 0x002f280000300800 */
[----:B------:R-:W2:Y:S04]  /*fad0*/  LDL.LU R7, [R1+0x33c] ;  /* 0x00033c0001077983 */ /* 0x000ea80000300800 */
[----:B----4-:R0:W-:Y:S04]  /*fae0*/  STS.U16 [R2+0x800], R5 ;  /* 0x0008000502007388 */ /* 0x0101e80000000400 */
[----:B0-----:R-:W4:Y:S04]  /*faf0*/  LDL.LU R5, [R1+0x29c4] ;  /* 0x0029c40001057983 */ /* 0x001f280000300800 */
[----:B----4-:R0:W-:Y:S04]  /*fb00*/  STS.U16 [R2+0x900], R5 ;  /* 0x0009000502007388 */ /* 0x0101e80000000400 */
[----:B--2---:R1:W-:Y:S04]  /*fb10*/  STS.U16 [R2+0x1800], R6 ;  /* 0x0018000602007388 */ /* 0x0043e80000000400 */
[----:B-----5:R2:W-:Y:S04]  /*fb20*/  STS.U16 [R2+0x1900], R29 ;  /* 0x0019001d02007388 */ /* 0x0205e80000000400 */
[----:B0-----:R-:W4:Y:S04]  /*fb30*/  LDL.LU R5, [R1+0x29c0] ;  /* 0x0029c00001057983 */ /* 0x001f280000300800 */
[----:B-1----:R-:W5:Y:S04]  /*fb40*/  LDL.LU R6, [R1+0x29bc] ;  /* 0x0029bc0001067983 */ /* 0x002f680000300800 */
[----:B--2---:R-:W2:Y:S04]  /*fb50*/  LDL.LU R29, [R1+0x29b8] ;  /* 0x0029b800011d7983 */ /* 0x004ea80000300800 */
[----:B------:R0:W-:Y:S04]  /*fb60*/  STS.U16 [R2+0x2800], R0 ;  /* 0x0028000002007388 */ /* 0x0001e80000000400 */
[----:B0-----:R-:W2:Y:S04]  /*fb70*/  LDL.LU R0, [R1+0x29b4] ;  /* 0x0029b40001007983 */ /* 0x001ea80000300800 */
[----:B------:R-:W-:Y:S04]  /*fb80*/  STS.U16 [R2+0x2900], R7 ;  /* 0x0029000702007388 */ /* 0x000fe80000000400 */
[----:B---3--:R-:W-:Y:S04]  /*fb90*/  STS.U16 [R2+0x3800], R8 ;  /* 0x0038000802007388 */ /* 0x008fe80000000400 */
        /* <DEDUP_REMOVED lines=17> */
[----:B------:R1:W-:Y:S04]  /*fcb0*/  STS.U16 [R2+0xc800], R4 ;  /* 0x00c8000402007388 */ /* 0x0003e80000000400 */
[----:B------:R3:W-:Y:S04]  /*fcc0*/  STS.U16 [R2+0xc900], R22 ;  /* 0x00c9001602007388 */ /* 0x0007e80000000400 */
[----:B0-----:R-:W4:Y:S04]  /*fcd0*/  LDL.LU R3, [R1+0x498] ;  /* 0x0004980001037983 */ /* 0x001f280000300800 */
[----:B------:R0:W-:Y:S04]  /*fce0*/  STS.U16 [R2+0xd800], R27 ;  /* 0x00d8001b02007388 */ /* 0x0001e80000000400 */
[----:B-1----:R-:W4:Y:S04]  /*fcf0*/  LDL.LU R4, [R1+0x494] ;  /* 0x0004940001047983 */ /* 0x002f280000300800 */
[----:B------:R-:W-:Y:S04]  /*fd00*/  STS.U16 [R2+0xd900], R28 ;  /* 0x00d9001c02007388 */ /* 0x000fe80000000400 */
[----:B---3--:R-:W3:Y:S04]  /*fd10*/  LDL.LU R22, [R1+0x458] ;  /* 0x0004580001167983 */ /* 0x008ee80000300800 */
[----:B0-----:R-:W3:Y:S04]  /*fd20*/  LDL.LU R27, [R1+0x454] ;  /* 0x00045400011b7983 */ /* 0x001ee80000300800 */
[----:B--2---:R0:W-:Y:S04]  /*fd30*/  STS.U16 [R2+0xe800], R0 ;  /* 0x00e8000002007388 */ /* 0x0041e80000000400 */
[----:B0-----:R-:W2:Y:S04]  /*fd40*/  LDL.LU R0, [R1+0x338] ;  /* 0x0003380001007983 */ /* 0x001ea80000300800 */
        /* <DEDUP_REMOVED lines=19> */
[----:B------:R0:W-:Y:S04]  /*fe80*/  STS.U16 [R2+0xe900], R29 ;  /* 0x00e9001d02007388 */ /* 0x0001e80000000400 */
[----:B-----5:R1:W-:Y:S04]  /*fe90*/  STS.U16 [R2+0xf800], R6 ;  /* 0x00f8000602007388 */ /* 0x0203e80000000400 */
[----:B----4-:R4:W-:Y:S04]  /*fea0*/  STS.U16 [R2+0xf900], R5 ;  /* 0x00f9000502007388 */ /* 0x0109e80000000400 */
[----:B0-----:R-:W5:Y:S04]  /*feb0*/  LDL.LU R29, [R1+0x2d4] ;  /* 0x0002d400011d7983 */ /* 0x001f680000300800 */
[----:B-1----:R-:W5:Y:S04]  /*fec0*/  LDL.LU R6, [R1+0x2d8] ;  /* 0x0002d80001067983 */ /* 0x002f680000300800 */
[----:B----4-:R-:W4:Y:S04]  /*fed0*/  LDL.LU R2, [R1+0x29b0] ;  /* 0x0029b00001027983 */ /* 0x010f280000300800 */
[----:B------:R-:W4:Y:S01]  /*fee0*/  LDL.LU R5, [R1+0x334] ;  /* 0x0003340001057983 */ /* 0x000f220000300800 */
[----:B------:R-:W-:-:S05]  /*fef0*/  LOP3.LUT R14, R14, 0x50, RZ, 0x3c, !PT ;  /* 0x000000500e0e7812 */ /* 0x000fca00078e3cff */
[----:B------:R0:W-:Y:S04]  /*ff00*/  STS.U16 [R14+0xa00], R3 ;  /* 0x000a00030e007388 */ /* 0x0001e80000000400 */
[----:B------:R1:W-:Y:S04]  /*ff10*/  STS.U16 [R14+0xb00], R4 ;  /* 0x000b00040e007388 */ /* 0x0003e80000000400 */
[----:B---3--:R3:W-:Y:S04]  /*ff20*/  STS.U16 [R14+0x1a00], R22 ;  /* 0x001a00160e007388 */ /* 0x0087e80000000400 */
[----:B0-----:R-:W5:Y:S04]  /*ff30*/  LDL.LU R3, [R1+0x29ac] ;  /* 0x0029ac0001037983 */ /* 0x001f680000300800 */
[----:B-1----:R-:W5:Y:S04]  /*ff40*/  LDL.LU R4, [R1+0x29a8] ;  /* 0x0029a80001047983 */ /* 0x002f680000300800 */
[----:B---3--:R-:W3:Y:S04]  /*ff50*/  LDL.LU R22, [R1+0x29a4] ;  /* 0x0029a40001167983 */ /* 0x008ee80000300800 */
[----:B------:R0:W-:Y:S04]  /*ff60*/  STS.U16 [R14+0x1b00], R27 ;  /* 0x001b001b0e007388 */ /* 0x0001e80000000400 */
[----:B0-----:R-:W3:Y:S04]  /*ff70*/  LDL.LU R27, [R1+0x29a0] ;  /* 0x0029a000011b7983 */ /* 0x001ee80000300800 */
[----:B--2---:R0:W-:Y:S04]  /*ff80*/  STS.U16 [R14+0x2a00], R0 ;  /* 0x002a00000e007388 */ /* 0x0041e80000000400 */
[----:B0-----:R-:W2:Y:S04]  /*ff90*/  LDL.LU R0, [R1+0x299c] ;  /* 0x00299c0001007983 */ /* 0x001ea80000300800 */
        /* <DEDUP_REMOVED lines=13> */
[----:B------:R-:W-:Y:S04]  /*10070*/  STS.U16 [R14+0x9a00], R24 ;  /* 0x009a00180e007388 */ /* 0x000fe80000000400 */
[----:B------:R-:W-:Y:S04]  /*10080*/  STS.U16 [R14+0x9b00], R23 ;  /* 0x009b00170e007388 */ /* 0x000fe80000000400 */
[----:B------:R-:W-:Y:S04]  /*10090*/  STS.U16 [R14+0xaa00], R21 ;  /* 0x00aa00150e007388 */ /* 0x000fe80000000400 */
[----:B------:R1:W-:Y:S04]  /*100a0*/  STS.U16 [R14+0xab00], R19 ;  /* 0x00ab00130e007388 */ /* 0x0003e80000000400 */
[----:B0-----:R-:W4:Y:S04]  /*100b0*/  LDL.LU R26, [R1+0x490] ;  /* 0x00049000011a7983 */ /* 0x001f280000300800 */
[----:B------:R0:W-:Y:S04]  /*100c0*/  STS.U16 [R14+0xba00], R17 ;  /* 0x00ba00110e007388 */ /* 0x0001e80000000400 */
[----:B-1----:R-:W5:Y:S04]  /*100d0*/  LDL.LU R19, [R1+0x48c] ;  /* 0x00048c0001137983 */ /* 0x002f680000300800 */
[----:B------:R1:W-:Y:S04]  /*100e0*/  STS.U16 [R14+0xbb00], R16 ;  /* 0x00bb00100e007388 */ /* 0x0003e80000000400 */
[----:B0-----:R-:W5:Y:S04]  /*100f0*/  LDL.LU R17, [R1+0x450] ;  /* 0x0004500001117983 */ /* 0x001f680000300800 */
[----:B------:R0:W-:Y:S04]  /*10100*/  STS.U16 [R14+0xca00], R18 ;  /* 0x00ca00120e007388 */ /* 0x0001e80000000400 */
[----:B-1----:R-:W5:Y:S04]  /*10110*/  LDL.LU R16, [R1+0x44c] ;  /* 0x00044c0001107983 */ /* 0x002f680000300800 */
[----:B------:R1:W-:Y:S04]  /*10120*/  STS.U16 [R14+0xcb00], R20 ;  /* 0x00cb00140e007388 */ /* 0x0003e80000000400 */
[----:B0-----:R-:W5:Y:S04]  /*10130*/  LDL.LU R18, [R1+0x330] ;  /* 0x0003300001127983 */ /* 0x001f680000300800 */
[----:B------:R0:W-:Y:S04]  /*10140*/  STS.U16 [R14+0xda00], R28 ;  /* 0x00da001c0e007388 */ /* 0x0001e80000000400 */
[----:B-1----:R-:W5:Y:S04]  /*10150*/  LDL.LU R20, [R1+0x31c] ;  /* 0x00031c0001147983 */ /* 0x002f680000300800 */
[----:B0-----:R-:W5:Y:S04]  /*10160*/  LDL.LU R28, [R1+0x2d0] ;  /* 0x0002d000011c7983 */ /* 0x001f680000300800 */
        /* <DEDUP_REMOVED lines=14> */
[----:B--2---:R0:W-:Y:S04]  /*10250*/  STS.U16 [R14+0xdb00], R0 ;  /* 0x00db00000e007388 */ /* 0x0041e80000000400 */
[----:B---3--:R1:W-:Y:S04]  /*10260*/  STS.U16 [R14+0xea00], R27 ;  /* 0x00ea001b0e007388 */ /* 0x0083e80000000400 */
[----:B------:R2:W-:Y:S04]  /*10270*/  STS.U16 [R14+0xeb00], R22 ;  /* 0x00eb00160e007388 */ /* 0x0005e80000000400 */
[----:B0-----:R-:W3:Y:S04]  /*10280*/  LDL.LU R0, [R1+0x60] ;  /* 0x0000600001007983 */ /* 0x001ee80000300800 */
[----:B-1----:R-:W3:Y:S04]  /*10290*/  LDL.LU R27, [R1+0x224] ;  /* 0x00022400011b7983 */ /* 0x002ee80000300800 */
[----:B--2---:R-:W2:Y:S04]  /*102a0*/  LDL.LU R22, [R1+0x260] ;  /* 0x0002600001167983 */ /* 0x004ea80000300800 */
[----:B------:R0:W-:Y:S04]  /*102b0*/  STS.U16 [R14+0xfa00], R4 ;  /* 0x00fa00040e007388 */ /* 0x0001e80000000400 */
[----:B------:R1:W-:Y:S04]  /*102c0*/  STS.U16 [R14+0xfb00], R3 ;  /* 0x00fb00030e007388 */ /* 0x0003e80000000400 */
[----:B0-----:R-:W2:Y:S04]  /*102d0*/  LDL.LU R4, [R1+0x264] ;  /* 0x0002640001047983 */ /* 0x001ea80000300800 */
[----:B-1----:R-:W2:Y:S04]  /*102e0*/  LDL.LU R14, [R1+0x2998] ;  /* 0x00299800010e7983 */ /* 0x002ea80000300800 */
[----:B------:R-:W2:Y:S01]  /*102f0*/  LDL.LU R3, [R1+0x2c8] ;  /* 0x0002c80001037983 */ /* 0x000ea20000300800 */
[----:B------:R-:W-:-:S05]  /*10300*/  LOP3.LUT R25, R2, 0x60, RZ, 0x3c, !PT ;  /* 0x0000006002197812 */ /* 0x000fca00078e3cff */
[----:B----4-:R0:W-:Y:S04]  /*10310*/  STS.U16 [R25+0xc00], R26 ;  /* 0x000c001a19007388 */ /* 0x0101e80000000400 */
[----:B-----5:R1:W-:Y:S04]  /*10320*/  STS.U16 [R25+0xd00], R19 ;  /* 0x000d001319007388 */ /* 0x0203e80000000400 */
[----:B0-----:R-:W4:Y:S04]  /*10330*/  LDL.LU R26, [R1+0x2994] ;  /* 0x00299400011a7983 */ /* 0x001f280000300800 */
[----:B------:R0:W-:Y:S04]  /*10340*/  STS.U16 [R25+0x1c00], R17 ;  /* 0x001c001119007388 */ /* 0x0001e80000000400 */
[----:B-1----:R-:W5:Y:S04]  /*10350*/  LDL.LU R19, [R1+0x2990] ;  /* 0x0029900001137983 */ /* 0x002f680000300800 */
        /* <DEDUP_REMOVED lines=8> */
[----:B0-----:R-:W4:Y:S04]  /*103e0*/  LDL.LU R28, [R1+0x297c] ;  /* 0x00297c00011c7983 */ /* 0x001f280000300800 */
[----:B--2---:R-:W-:Y:S04]  /*103f0*/  STS.U16 [R25+0x3d00], R3 ;  /* 0x003d000319007388 */ /* 0x004fe80000000400 */
[----:B------:R-:W-:Y:S04]  /*10400*/  STS.U16 [R25+0x4c00], R4 ;  /* 0x004c000419007388 */ /* 0x000fe80000000400 */
        /* <DEDUP_REMOVED lines=16> */
[----:B0-----:R-:W3:Y:S04]  /*10510*/  LDL.LU R24, [R1+0x488] ;  /* 0x0004880001187983 */ /* 0x001ee80000300800 */
[----:B-1----:R-:W3:Y:S04]  /*10520*/  LDL.LU R23, [R1+0x484] ;  /* 0x0004840001177983 */ /* 0x002ee80000300800 */
[----:B------:R0:W-:Y:S04]  /*10530*/  STS.U16 [R25+0xcd00], R0 ;  /* 0x00cd000019007388 */ /* 0x0001e80000000400 */
[----:B--2---:R-:W2:Y:S04]  /*10540*/  LDL.LU R21, [R1+0x448] ;  /* 0x0004480001157983 */ /* 0x004ea80000300800 */
        /* <DEDUP_REMOVED lines=16> */
[----:B------:R-:W-:-:S03]  /*10650*/  LOP3.LUT R2, R2, 0x70, RZ, 0x3c, !PT ;  /* 0x0000007002027812 */ /* 0x000fc600078e3cff */
[----:B----4-:R0:W-:Y:S04]  /*10660*/  STS.U16 [R25+0xdc00], R28 ;  /* 0x00dc001c19007388 */ /* 0x0101e80000000400 */
[----:B------:R1:W-:Y:S04]  /*10670*/  STS.U16 [R25+0xdd00], R20 ;  /* 0x00dd001419007388 */ /* 0x0003e80000000400 */
[----:B------:R4:W-:Y:S04]  /*10680*/  STS.U16 [R25+0xec00], R18 ;  /* 0x00ec001219007388 */ /* 0x0009e80000000400 */
[----:B0-----:R-:W2:Y:S04]  /*10690*/  LDL.LU R28, [R1+0x258] ;  /* 0x00025800011c7983 */ /* 0x001ea80000300800 */
[----:B-1----:R-:W2:Y:S04]  /*106a0*/  LDL.LU R20, [R1+0x25c] ;  /* 0x00025c0001147983 */ /* 0x002ea80000300800 */
[----:B----4-:R-:W4:Y:S04]  /*106b0*/  LDL.LU R18, [R1+0x2c0] ;  /* 0x0002c00001127983 */ /* 0x010f280000300800 */
[----:B------:R0:W-:Y:S04]  /*106c0*/  STS.U16 [R25+0xed00], R16 ;  /* 0x00ed001019007388 */ /* 0x0001e80000000400 */
[----:B------:R1:W-:Y:S04]  /*106d0*/  STS.U16 [R25+0xfc00], R17 ;  /* 0x00fc001119007388 */ /* 0x0003e80000000400 */
[----:B-----5:R5:W-:Y:S04]  /*106e0*/  STS.U16 [R25+0xfd00], R19 ;  /* 0x00fd001319007388 */ /* 0x020be80000000400 */
[----:B0-----:R-:W4:Y:S04]  /*106f0*/  LDL.LU R16, [R1+0x2c4] ;  /* 0x0002c40001107983 */ /* 0x001f280000300800 */
[----:B-1----:R-:W4:Y:S04]  /*10700*/  LDL.LU R17, [R1+0x314] ;  /* 0x0003140001117983 */ /* 0x002f280000300800 */
[----:B-----5:R-:W5:Y:S04]  /*10710*/  LDL.LU R25, [R1+0x2978] ;  /* 0x0029780001197983 */ /* 0x020f680000300800 */
[----:B------:R-:W4:Y:S04]  /*10720*/  LDL.LU R19, [R1+0x318] ;  /* 0x0003180001137983 */ /* 0x000f280000300800 */
[----:B---3--:R0:W-:Y:S04]  /*10730*/  STS.U16 [R2+0xe00], R24 ;  /* 0x000e001802007388 */ /* 0x0081e80000000400 */
[----:B------:R1:W-:Y:S04]  /*10740*/  STS.U16 [R2+0xf00], R23 ;  /* 0x000f001702007388 */ /* 0x0003e80000000400 */
[----:B0-----:R-:W3:Y:S04]  /*10750*/  LDL.LU R24, [R1+0x2974] ;  /* 0x0029740001187983 */ /* 0x001ee80000300800 */
[----:B-1----:R-:W3:Y:S04]  /*10760*/  LDL.LU R23, [R1+0x2970] ;  /* 0x0029700001177983 */ /* 0x002ee80000300800 */
[----:B--2---:R0:W-:Y:S04]  /*10770*/  STS.U16 [R2+0x1e00], R21 ;  /* 0x001e001502007388 */ /* 0x0041e80000000400 */
[----:B------:R1:W-:Y:S04]  /*10780*/  STS.U16 [R2+0x1f00], R0 ;  /* 0x001f000002007388 */ /* 0x0003e80000000400 */
[----:B0-----:R-:W2:Y:S04]  /*10790*/  LDL.LU R21, [R1+0x296c] ;  /* 0x00296c0001157983 */ /* 0x001ea80000300800 */
[----:B-1----:R-:W2:Y:S04]  /*107a0*/  LDL.LU R0, [R1+0x2968] ;  /* 0x0029680001007983 */ /* 0x002ea80000300800 */
[----:B----4-:R-:W-:Y:S04]  /*107b0*/  STS.U16 [R2+0x2e00], R19 ;  /* 0x002e001302007388 */ /* 0x010fe80000000400 */
        /* <DEDUP_REMOVED lines=20> */
[----:B0-----:R-:W4:Y:S04]  /*10900*/  LDL R3, [R1+0x2b4] ;  /* 0x0002b40001037983 */ /* 0x001f280000100800 */
[----:B------:R-:W4:Y:S04]  /*10910*/  LDL R20, [R1+0x5c4] ;  /* 0x0005c40001147983 */ /* 0x000f280000100800 */
[----:B------:R-:W4:Y:S04]  /*10920*/  LDL R28, [R1+0xdc4] ;  /* 0x000dc400011c7983 */ /* 0x000f280000100800 */
[----:B------:R-:W-:Y:S04]  /*10930*/  STL [R1+0x1f7c], R2 ;  /* 0x001f7c0201007387 */ /* 0x000fe80000100800 */
[----:B--2---:R-:W-:Y:S04]  /*10940*/  STS.U16 [R2+0xcf00], R0 ;  /* 0x00cf000002007388 */ /* 0x004fe80000000400 */
[----:B------:R-:W-:Y:S04]  /*10950*/  STS.U16 [R2+0xde00], R21 ;  /* 0x00de001502007388 */ /* 0x000fe80000000400 */
[----:B---3--:R-:W-:Y:S04]  /*10960*/  STS.U16 [R2+0xdf00], R23 ;  /* 0x00df001702007388 */ /* 0x008fe80000000400 */
[----:B------:R-:W-:Y:S04]  /*10970*/  STS.U16 [R2+0xee00], R24 ;  /* 0x00ee001802007388 */ /* 0x000fe80000000400 */
[----:B-----5:R-:W-:Y:S04]  /*10980*/  STS.U16 [R2+0xef00], R25 ;  /* 0x00ef001902007388 */ /* 0x020fe80000000400 */
[----:B------:R-:W-:Y:S04]  /*10990*/  STS.U16 [R2+0xfe00], R26 ;  /* 0x00fe001a02007388 */ /* 0x000fe80000000400 */
[----:B------:R0:W-:Y:S04]  /*109a0*/  STS.U16 [R2+0xff00], R14 ;  /* 0x00ff000e02007388 */ /* 0x0001e80000000400 */
[----:B------:R-:W-:Y:S06]  /*109b0*/  BAR.SYNC.DEFER_BLOCKING 0x0 ;  /* 0x0000000000007b1d */ /* 0x000fec0000010000 */
[----:B0-----:R-:W2:Y:S04]  /*109c0*/  LDL R2, [R1+0x2b0] ;  /* 0x0002b00001027983 */ /* 0x001ea80000100800 */
[----:B----4-:R-:W-:Y:S04]  /*109d0*/  LDSM.16.MT88.4 R8, [R3+0x10000] ;  /* 0x010000000308783b */ /* 0x010fe80000004200 */
[----:B------:R-:W-:Y:S04]  /*109e0*/  LDSM.16.MT88.4 R16, [R20+0x10000] ;  /* 0x010000001410783b */ /* 0x000fe80000004200 */
[----:B--2---:R-:W0:Y:S04]  /*109f0*/  LDSM.16.M88.4 R12, [R2] ;  /* 0x00000000020c783b */ /* 0x004e280000000200 */
[----:B------:R-:W1:Y:S04]  /*10a00*/  LDSM.16.M88.4 R24, [R2+0x8000] ;  /* 0x008000000218783b */ /* 0x000e680000000200 */
[----:B------:R-:W2:Y:S04]  /*10a10*/  LDSM.16.M88.4 R4, [R2+0x4000] ;  /* 0x004000000204783b */ /* 0x000ea80000000200 */
[----:B0-----:R-:W-:Y:S04]  /*10a20*/  STL.64 [R1+0x10], R12 ;  /* 0x0000100c01007387 */ /* 0x001fe80000100a00 */
[----:B------:R-:W-:Y:S04]  /*10a30*/  STL.64 [R1+0x18], R14 ;  /* 0x0000180e01007387 */ /* 0x000fe80000100a00 */
[----:B-1----:R-:W-:Y:S04]  /*10a40*/  STL [R1+0x2900], R27 ;  /* 0x0029001b01007387 */ /* 0x002fe80000100800 */
[----:B--2---:R-:W-:Y:S04]  /*10a50*/  STL.64 [R1], R4 ;  /* 0x0000000401007387 */ /* 0x004fe80000100a00 */
[----:B------:R-:W-:Y:S04]  /*10a60*/  STL.64 [R1+0x8], R6 ;  /* 0x0000080601007387 */ /* 0x000fe80000100a00 */
[----:B------:R-:W0:Y:S04]  /*10a70*/  LDSM.16.M88.4 R4, [R2+0xc000] ;  /* 0x00c000000204783b */ /* 0x000e280000000200 */
[----:B------:R-:W-:Y:S04]  /*10a80*/  STL [R1+0x2830], R2 ;  /* 0x0028300201007387 */ /* 0x000fe80000100800 */
[----:B------:R-:W1:Y:S04]  /*10a90*/  LDSM.16.MT88.4 R12, [R3+0x10400] ;  /* 0x01040000030c783b */ /* 0x000e680000004200 */
[----:B0-----:R-:W-:Y:S04]  /*10aa0*/  STL.64 [R1+0x20], R4 ;  /* 0x0000200401007387 */ /* 0x001fe80000100a00 */
[----:B------:R-:W-:Y:S04]  /*10ab0*/  STL.64 [R1+0x28], R6 ;  /* 0x0000280601007387 */ /* 0x000fe80000100a00 */
[----:B------:R-:W-:Y:S04]  /*10ac0*/  STL.64 [R1+0x2958], R18 ;  /* 0x0029581201007387 */ /* 0x000fe80000100a00 */
[----:B------:R0:W-:Y:S04]  /*10ad0*/  STL.64 [R1+0x2950], R16 ;  /* 0x0029501001007387 */ /* 0x0001e80000100a00 */
[----:B------:R-:W2:Y:S04]  /*10ae0*/  LDSM.16.MT88.4 R4, [R20+0x10400] ;  /* 0x010400001404783b */ /* 0x000ea80000004200 */
[----:B0-----:R-:W3:Y:S04]  /*10af0*/  LDL.LU.64 R16, [R1+0x20] ;  /* 0x0000200001107983 */ /* 0x001ee80000300a00 */
[----:B---3--:R-:W-:Y:S04]  /*10b00*/  STL.64 [R1+0x2960], R16 ;  /* 0x0029601001007387 */ /* 0x008fe80000100a00 */
[----:B-1----:R-:W-:Y:S04]  /*10b10*/  STL.64 [R1+0x2928], R14 ;  /* 0x0029280e01007387 */ /* 0x002fe80000100a00 */
[----:B------:R0:W-:Y:S04]  /*10b20*/  STL.64 [R1+0x2920], R12 ;  /* 0x0029200c01007387 */ /* 0x0001e80000100a00 */
[----:B0-----:R-:W3:Y:S04]  /*10b30*/  LDL.LU.64 R12, [R1+0x10] ;  /* 0x00001000010c7983 */ /* 0x001ee80000300a00 */
[----:B------:R0:W-:Y:S04]  /*10b40*/  STL [R1+0x2930], R20 ;  /* 0x0029301401007387 */ /* 0x0001e80000100800 */
[----:B0-----:R-:W4:Y:S04]  /*10b50*/  LDL.LU.64 R20, [R1] ;  /* 0x0000000001147983 */ /* 0x001f280000300a00 */
[----:B--2---:R-:W-:Y:S04]  /*10b60*/  STL.64 [R1+0x28e8], R6 ;  /* 0x0028e80601007387 */ /* 0x004fe80000100a00 */
[----:B------:R0:W-:Y:S01]  /*10b70*/  STL.64 [R1+0x28e0], R4 ;  /* 0x0028e00401007387 */ /* 0x0001e20000100a00 */
[----:B---3--:R-:W-:Y:S01]  /*10b80*/  HMMA.16816.F32 R16, R8, R12, RZ ;  /* 0x0000000c0810723c */ /* 0x008fe200000018ff */
[----:B0-----:R-:W-:-:S02]  /*10b90*/  MOV R5, R12 ;  /* 0x0000000c00057202 */ /* 0x001fc40000000f00 */
[----:B------:R-:W-:Y:S11]  /*10ba0*/  MOV R4, R13 ;  /* 0x0000000d00047202 */ /* 0x000ff60000000f00 */
[----:B------:R-:W-:Y:S10]  /*10bb0*/  @!UPT UIADD3 URZ, URZ, URZ, URZ ;  /* 0x0000003f3f3ff290 */ /* 0x000ff4000fffe03f */
[----:B------:R-:W-:Y:S01]  /*10bc0*/  MOV R15, R16 ;  /* 0x00000010000f7202 */ /* 0x000fe20000000f00 */
[----:B------:R-:W-:Y:S01]  /*10bd0*/  IMAD.MOV.U32 R14, RZ, RZ, R17 ;  /* 0x000000ffff0e7224 */ /* 0x000fe200078e0011 */
[----:B------:R-:W-:Y:S02]  /*10be0*/  MOV R13, R18 ;  /* 0x00000012000d7202 */ /* 0x000fe40000000f00 */
[----:B------:R-:W-:Y:S02]  /*10bf0*/  MOV R12, R19 ;  /* 0x00000013000c7202 */ /* 0x000fe40000000f00 */
[----:B----4-:R-:W-:Y:S01]  /*10c00*/  HMMA.16816.F32 R16, R8, R20, RZ ;  /* 0x000000140810723c */ /* 0x010fe200000018ff */
[----:B------:R-:W-:Y:S01]  /*10c10*/  STL [R1+0x2938], R14 ;  /* 0x0029380e01007387 */ /* 0x000fe20000100800 */
[----:B------:R-:W-:-:S03]  /*10c20*/  MOV R0, R21 ;  /* 0x0000001500007202 */ /* 0x000fc60000000f00 */
[----:B------:R-:W-:Y:S11]  /*10c30*/  STL [R1+0x2934], R15 ;  /* 0x0029340f01007387 */ /* 0x000ff60000100800 */
[----:B------:R-:W-:Y:S07]  /*10c40*/  @!UPT UIADD3 URZ, URZ, URZ, URZ ;  /* 0x0000003f3f3ff290 */ /* 0x000fee000fffe03f */
[----:B------:R0:W-:Y:S01]  /*10c50*/  STL [R1+0x6c], R19 ;  /* 0x00006c1301007387 */ /* 0x0001e20000100800 */
[----:B------:R-:W-:Y:S01]  /*10c60*/  MOV R29, R17 ;  /* 0x00000011001d7202 */ /* 0x000fe20000000f00 */
[----:B------:R-:W-:Y:S01]  /*10c70*/  IMAD.MOV.U32 R27, RZ, RZ, R18 ;  /* 0x000000ffff1b7224 */ /* 0x000fe200078e0012 */
[----:B------:R-:W-:Y:S02]  /*10c80*/  MOV R21, R16 ;  /* 0x0000001000157202 */ /* 0x000fe40000000f00 */
[----:B0-----:R-:W-:Y:S01]  /*10c90*/  HMMA.16816.F32 R16, R8, R24, RZ ;  /* 0x000000180810723c */ /* 0x001fe200000018ff */
[----:B------:R-:W-:Y:S11]  /*10ca0*/  MOV R2, R20 ;  /* 0x0000001400027202 */ /* 0x000ff60000000f00 */
[----:B------:R-:W-:Y:S11]  /*10cb0*/  @!UPT UIADD3 URZ, URZ, URZ, URZ ;  /* 0x0000003f3f3ff290 */ /* 0x000ff6000fffe03f */
[----:B------:R0:W-:Y:S01]  /*10cc0*/  STL [R1+0x50], R16 ;  /* 0x0000501001007387 */ /* 0x0001e20000100800 */
[----:B------:R-:W-:-:S03]  /*10cd0*/  IMAD.MOV.U32 R20, RZ, RZ, R17 ;  /* 0x000000ffff147224 */ /* 0x000fc600078e0011 */
[----:B0-----:R-:W2:Y:S01]  /*10ce0*/  LDL.LU.64 R16, [R1+0x2960] ;  /* 0x0029600001107983 */ /* 0x001ea20000300a00 */
[----:B------:R-:W-:-:S03]  /*10cf0*/  MOV R23, R18 ;  /* 0x0000001200177202 */ /* 0x000fc60000000f00 */
[----:B------:R-:W-:Y:S01]  /*10d00*/  STL [R1+0x2948], R26 ;  /* 0x0029481a01007387 */ /* 0x000fe20000100800 */
[----:B------:R-:W-:-:S03]  /*10d10*/  MOV R22, R19 ;  /* 0x0000001300167202 */ /* 0x000fc60000000f00 */
[----:B------:R0:W-:Y:S04]  /*10d20*/  STL.64 [R1+0x2940], R24 ;  /* 0x0029401801007387 */ /* 0x0001e80000100a00 */
[----:B------:R-:W3:Y:S01]  /*10d30*/  LDL.LU.64 R18, [R1+0x2958] ;  /* 0x0029580001127983 */ /* 0x000ee20000300a00 */
[----:B0-----:R-:W-:Y:S01]  /*10d40*/  MOV R24, R5 ;  /* 0x0000000500187202 */ /* 0x001fe20000000f00 */
[----:B------:R-:W-:Y:S02]  /*10d50*/  IMAD.MOV.U32 R25, RZ, RZ, R4 ;  /* 0x000000ffff197224 */ /* 0x000fe400078e0004 */
[----:B--2---:R-:W-:Y:S01]  /*10d60*/  HMMA.16816.F32 R4, R8, R16, RZ ;  /* 0x000000100804723c */ /* 0x004fe200000018ff */
[----:B------:R-:W-:Y:S02]  /*10d70*/  MOV R14, R16 ;  /* 0x00000010000e7202 */ /* 0x000fe40000000f00 */
[----:B------:R-:W-:-:S02]  /*10d80*/  MOV R15, R17 ;  /* 0x00000011000f7202 */ /* 0x000fc40000000f00 */
[----:B------:R-:W3:Y:S02]  /*10d90*/  LDL.LU.64 R16, [R1+0x2950] ;  /* 0x0029500001107983 */ /* 0x000ee40000300a00 */
[----:B------:R-:W-:Y:S11]  /*10da0*/  IMAD.MOV.U32 R11, RZ, RZ, R27 ;  /* 0x000000ffff0b7224 */ /* 0x000ff600078e001b */
[----:B------:R-:W-:Y:S05]  /*10db0*/  @!UPT UIADD3 URZ, URZ, URZ, URZ ;  /* 0x0000003f3f3ff290 */ /* 0x000fea000fffe03f */
[----:B------:R-:W-:Y:S04]  /*10dc0*/  STL.64 [R1+0x28f8], R6 ;  /* 0x0028f80601007387 */ /* 0x000fe80000100a00 */
[----:B------:R-:W-:Y:S01]  /*10dd0*/  STL.64 [R1+0x28f0], R4 ;  /* 0x0028f00401007387 */ /* 0x000fe20000100a00 */
[----:B---3--:R-:W-:Y:S11]  /*10de0*/  HMMA.16816.F32 R24, R16, R24, RZ ;  /* 0x000000181018723c */ /* 0x008ff600000018ff */
[----:B------:R-:W-:Y:S11]  /*10df0*/  @!UPT UIADD3 URZ, URZ, URZ, URZ ;  /* 0x0000003f3f3ff290 */ /* 0x000ff6000fffe03f */
[----:B------:R-:W-:Y:S01]  /*10e00*/  @!UPT UIADD3 URZ, URZ, URZ, URZ ;  /* 0x0000003f3f3ff290 */ /* 0x000fe2000fffe03f */
[----:B------:R-:W-:Y:S04]  /*10e10*/  STL.64 [R1+0x30], R24 ;  /* 0x0000301801007387 */ /* 0x000fe80000100a00 */
[----:B------:R0:W-:Y:S04]  /*10e20*/  STL.64 [R1+0x38], R26 ;  /* 0x0000381a01007387 */ /* 0x0001e80000100a00 */
[----:B0-----:R-:W2:Y:S04]  /*10e30*/  LDL.LU R26, [R1+0x2948] ;  /* 0x00294800011a7983 */ /* 0x001ea80000300800 */
[----:B------:R-:W3:Y:S01]  /*10e40*/  LDL.LU.64 R24, [R1+0x2940] ;  /* 0x0029400001187983 */ /* 0x000ee20000300a00 */
[----:B------:R-:W-:-:S02]  /*10e50*/  MOV R4, R2 ;  /* 0x0000000200047202 */ /* 0x000fc40000000f00 */
[----:B------:R-:W-:-:S07]  /*10e60*/  MOV R5, R0 ;  /* 0x0000000000057202 */ /* 0x000fce0000000f00 */
[----:B------:R-:W-:Y:S01]  /*10e70*/  HMMA.16816.F32 R4, R16, R4, RZ ;  /* 0x000000041004723c */ /* 0x000fe200000018ff */
[----:B------:R-:W-:Y:S11]  /*10e80*/  MOV R10, R29 ;  /* 0x0000001d000a7202 */ /* 0x000ff60000000f00 */
[----:B------:R-:W-:Y:S11]  /*10e90*/  @!UPT UIADD3 URZ, URZ, URZ, URZ ;  /* 0x0000003f3f3ff290 */ /* 0x000ff6000fffe03f */
[----:B------:R-:W-:Y:S01]  /*10ea0*/  STL [R1+0x84], R5 ;  /* 0x0000840501007387 */ /* 0x000fe20000100800 */
[----:B------:R-:W-:-:S03]  /*10eb0*/  MOV R27, R4 ;  /* 0x00000004001b7202 */ /* 0x000fc60000000f00 */
[----:B------:R3:W-:Y:S02]  /*10ec0*/  STL.64 [R1+0x88], R6 ;  /* 0x0000880601007387 */ /* 0x0007e40000100a00 */
[----:B---3--:R-:W-:Y:S07]  /*10ed0*/  HMMA.16816.F32 R4, R16, R24, RZ ;  /* 0x000000181004723c */ /* 0x008fee00000018ff */
[----:B------:R-:W-:Y:S01]  /*10ee0*/  MOV R24, R10 ;  /* 0x0000000a00187202 */ /* 0x000fe20000000f00 */
[----:B------:R-:W-:-:S02]  /*10ef0*/  IMAD.MOV.U32 R25, RZ, RZ, R11 ;  /* 0x000000ffff197224 */ /* 0x000fc400078e000b */
[----:B------:R-:W0:Y:S11]  /*10f00*/  LDSM.16.MT88.4 R8, [R3+0x10800] ;  /* 0x010800000308783b */ /* 0x000e360000004200 */
[----:B------:R-:W-:Y:S02]  /*10f10*/  @!UPT UIADD3 URZ, URZ, URZ, URZ ;  /* 0x0000003f3f3ff290 */ /* 0x000fe4000fffe03f */
[----:B------:R-:W-:Y:S01]  /*10f20*/  STL [R1+0x90], R4 ;  /* 0x0000900401007387 */ /* 0x000fe20000100800 */
[----:B------:R-:W-:Y:S01]  /*10f30*/  IMAD.MOV.U32 R29, RZ, RZ, R5 ;  /* 0x000000ffff1d7224 */ /* 0x000fe200078e0005 */
[----:B------:R-:W-:Y:S02]  /*10f40*/  MOV R2, R6 ;  /* 0x0000000600027202 */ /* 0x000fe40000000f00 */
[----:B------:R-:W-:Y:S02]  /*10f50*/  MOV R0, R7 ;  /* 0x0000000700007202 */ /* 0x000fe40000000f00 */
[----:B------:R-:W1:Y:S04]  /*10f60*/  LDSM.16.M88.4 R4, [R28] ;  /* 0x000000001c04783b */ /* 0x000e680000000200 */
[----:B--2---:R2:W-:Y:S04]  /*10f70*/  STL.64 [R1+0x2908], R26 ;  /* 0x0029081a01007387 */ /* 0x0045e80000100a00 */
[----:B--2---:R-:W2:Y:S04]  /*10f80*/  LDL.LU.64 R26, [R1+0x18] ;  /* 0x00001800011a7983 */ /* 0x004ea80000300a00 */
[----:B------:R-:W-:Y:S04]  /*10f90*/  STL [R1+0x2898], R3 ;  /* 0x0028980301007387 */ /* 0x000fe80000100800 */
[----:B0-----:R-:W-:Y:S04]  /*10fa0*/  STL.64 [R1+0x2880], R10 ;  /* 0x0028800a01007387 */ /* 0x001fe80000100a00 */
[----:B------:R0:W-:Y:S02]  /*10fb0*/  STL.64 [R1+0x2878], R8 ;  /* 0x0028780801007387 */ /* 0x0001e40000100a00 */
[----:B0-----:R-:W-:-:S02]  /*10fc0*/  MOV R8, R14 ;  /* 0x0000000e00087202 */ /* 0x001fc40000000f00 */
[----:B------:R-:W3:Y:S01]  /*10fd0*/  LDL.LU R14, [R1+0x2938] ;  /* 0x00293800010e7983 */ /* 0x000ee20000300800 */
[----:B------:R-:W-:-:S03]  /*10fe0*/  MOV R9, R15 ;  /* 0x0000000f00097202 */ /* 0x000fc60000000f00 */
[----:B------:R-:W4:Y:S04]  /*10ff0*/  LDL.LU R15, [R1+0x2934] ;  /* 0x00293400010f7983 */ /* 0x000f280000300800 */
[----:B------:R-:W5:Y:S04]  /*11000*/  LDL.LU R10, [R1+0x28] ;  /* 0x00002800010a7983 */ /* 0x000f680000300800 */
[----:B------:R-:W5:Y:S04]  /*11010*/  LDL.LU R11, [R1+0x2c] ;  /* 0x00002c00010b7983 */ /* 0x000f680000300800 */
[----:B-1----:R0:W-:Y:S04]  /*11020*/  STL.64 [R1+0xd0], R4 ;  /* 0x0000d00401007387 */ /* 0x0021e80000100a00 */
[----:B------:R1:W-:Y:S04]  /*11030*/  STL.64 [R1+0xd8], R6 ;  /* 0x0000d80601007387 */ /* 0x0003e80000100a00 */
[----:B0-----:R-:W2:Y:S01]  /*11040*/  LDL.LU R4, [R1+0x50] ;  /* 0x0000500001047983 */ /* 0x001ea20000300800 */
[----:B------:R-:W-:Y:S01]  /*11050*/  MOV R5, R20 ;  /* 0x0000001400057202 */ /* 0x000fe20000000f00 */
[----:B-1----:R-:W-:Y:S01]  /*11060*/  IMAD.MOV.U32 R6, RZ, RZ, R23 ;  /* 0x000000ffff067224 */ /* 0x002fe200078e0017 */
[----:B------:R-:W-:Y:S01]  /*11070*/  MOV R7, R22 ;  /* 0x0000001600077202 */ /* 0x000fe20000000f00 */
[----:B------:R-:W3:Y:S04]  /*11080*/  LDL.LU R20, [R1+0x2930] ;  /* 0x0029300001147983 */ /* 0x000ee80000300800 */
[----:B------:R0:W-:Y:S02]  /*11090*/  STL.64 [R1+0x2918], R6 ;  /* 0x0029180601007387 */ /* 0x0001e40000100a00 */
[----:B0-----:R-:W-:Y:S01]  /*110a0*/  IMAD.MOV.U32 R6, RZ, RZ, R13 ;  /* 0x000000ffff067224 */ /* 0x001fe200078e000d */
[----:B------:R-:W-:Y:S01]  /*110b0*/  MOV R7, R12 ;  /* 0x0000000c00077202 */ /* 0x000fe20000000f00 */
[----:B--2---:R4:W-:Y:S02]  /*110c0*/  STL.64 [R1+0x2910], R4 ;  /* 0x0029100401007387 */ /* 0x0049e40000100a00 */
[----:B----4-:R-:W-:-:S02]  /*110d0*/  MOV R4, R15 ;  /* 0x0000000f00047202 */ /* 0x010fc40000000f00 */
[----:B---3--:R-:W-:Y:S02]  /*110e0*/  MOV R5, R14 ;  /* 0x0000000e00057202 */ /* 0x008fe40000000f00 */
[----:B------:R-:W0:Y:S04]  /*110f0*/  LDSM.16.M88.4 R12, [R28+0x4000] ;  /* 0x004000001c0c783b */ /* 0x000e280000000200 */
[----:B0-----:R-:W-:Y:S04]  /*11100*/  STL.64 [R1+0xe0], R12 ;  /* 0x0000e00c01007387 */ /* 0x001fe80000100a00 */
[----:B------:R-:W-:Y:S04]  /*11110*/  STL.64 [R1+0xe8], R14 ;  /* 0x0000e80e01007387 */ /* 0x000fe80000100a00 */
[----:B------:R-:W0:Y:S04]  /*11120*/  LDSM.16.M88.4 R12, [R28+0x8000] ;  /* 0x008000001c0c783b */ /* 0x000e280000000200 */
[----:B0-----:R-:W-:Y:S04]  /*11130*/  STL.64 [R1+0xf0], R12 ;  /* 0x0000f00c01007387 */ /* 0x001fe80000100a00 */
[----:B------:R-:W-:Y:S04]  /*11140*/  STL.64 [R1+0xf8], R14 ;  /* 0x0000f80e01007387 */ /* 0x000fe80000100a00 */
[----:B------:R-:W0:Y:S04]  /*11150*/  LDSM.16.M88.4 R12, [R28+0xc000] ;  /* 0x00c000001c0c783b */ /* 0x000e280000000200 */
[----:B0-----:R-:W-:Y:S04]  /*11160*/  STL.64 [R1+0x110], R12 ;  /* 0x0001100c01007387 */ /* 0x001fe80000100a00 */
[----:B------:R0:W-:Y:S04]  /*11170*/  STL.64 [R1+0x118], R14 ;  /* 0x0001180e01007387 */ /* 0x0001e80000100a00 */
[----:B0-----:R-:W2:Y:S04]  /*11180*/  LDL.LU.64 R14, [R1+0x2928] ;  /* 0x00292800010e7983 */ /* 0x001ea80000300a00 */
[----:B------:R-:W2:Y:S04]  /*11190*/  LDL.LU.64 R12, [R1+0x2920] ;  /* 0x00292000010c7983 */ /* 0x000ea80000300a00 */
[----:B------:R0:W-:Y:S02]  /*111a0*/  STL [R1+0x2700], R28 ;  /* 0x0027001c01007387 */ /* 0x0001e40000100800 */
[----:B0-----:R-:W-:-:S02]  /*111b0*/  MOV R28, R21 ;  /* 0x00000015001c7202 */ /* 0x001fc40000000f00 */
[----:B------:R-:W0:Y:S01]  /*111c0*/  LDSM.16.MT88.4 R20, [R20+0x10800] ;  /* 0x010800001414783b */ /* 0x000e220000004200 */
[----:B------:R-:W-:Y:S07]  /*111d0*/  HMMA.16816.F32 R16, R16, R8, RZ ;  /* 0x000000081010723c */ /* 0x000fee00000018ff */
[----:B------:R-:W-:Y:S01]  /*111e0*/  MOV R9, R26 ;  /* 0x0000001a00097202 */ /* 0x000fe20000000f00 */
[----:B0-----:R-:W-:Y:S04]  /*111f0*/  STL.64 [R1+0x2840], R22 ;  /* 0x0028401601007387 */ /* 0x001fe80000100a00 */
[----:B------:R0:W-:Y:S11]  /*11200*/  STL.64 [R1+0x2838], R20 ;  /* 0x0028381401007387 */ /* 0x0001f60000100a00 */
[----:B------:R-:W-:Y:S01]  /*11210*/  STL [R1+0xc4], R17 ;  /* 0x0000c41101007387 */ /* 0x000fe20000100800 */
[----:B0-----:R-:W-:Y:S01]  /*11220*/  IMAD.MOV.U32 R20, RZ, RZ, R19 ;  /* 0x000000ffff147224 */ /* 0x001fe200078e0013 */
[----:B------:R-:W-:-:S02]  /*11230*/  MOV R21, R18 ;  /* 0x0000001200157202 */ /* 0x000fc40000000f00 */
[----:B------:R-:W3:Y:S04]  /*11240*/  LDL.LU R19, [R1+0x6c] ;  /* 0x00006c0001137983 */ /* 0x000ee80000300800 */
[----:B------:R-:W-:Y:S04]  /*11250*/  STL [R1+0x28a4], R20 ;  /* 0x0028a41401007387 */ /* 0x000fe80000100800 */
[----:B------:R-:W-:Y:S04]  /*11260*/  STL [R1+0x28a0], R21 ;  /* 0x0028a01501007387 */ /* 0x000fe80000100800 */
[----:B------:R-:W3:Y:S01]  /*11270*/  LDL.LU.64 R22, [R1+0x8] ;  /* 0x0000080001167983 */ /* 0x000ee20000300a00 */
[----:B------:R-:W-:-:S05]  /*11280*/  MOV R3, R16 ;  /* 0x0000001000037202 */ /* 0x000fca0000000f00 */
[----:B------:R0:W-:Y:S02]  /*11290*/  STL [R1+0x289c], R3 ;  /* 0x00289c0301007387 */ /* 0x0001e40000100800 */
[----:B0-----:R-:W-:Y:S01]  /*112a0*/  IMAD.MOV.U32 R3, RZ, RZ, R27 ;  /* 0x000000ffff037224 */ /* 0x001fe200078e001b */
[----:B--2---:R-:W-:Y:S11]  /*112b0*/  HMMA.16816.F32 R4, R12, R26, R4 ;  /* 0x0000001a0c04723c */ /* 0x004ff60000001804 */
[----:B------:R-:W-:Y:S11]  /*112c0*/  @!UPT UIADD3 URZ, URZ, URZ, URZ ;  /* 0x0000003f3f3ff290 */ /* 0x000ff6000fffe03f */
[----:B------:R-:W-:Y:S01]  /*112d0*/  @!UPT UIADD3 URZ, URZ, URZ, URZ ;  /* 0x0000003f3f3ff290 */ /* 0x000fe2000fffe03f */
[----:B------:R-:W-:Y:S04]  /*112e0*/  STL.64 [R1+0xb0], R4 ;  /* 0x0000b00401007387 */ /* 0x000fe80000100a00 */
[----:B------:R0:W-:Y:S04]  /*112f0*/  STL.64 [R1+0xb8], R6 ;  /* 0x0000b80601007387 */ /* 0x0001e80000100a00 */
[----:B0-----:R-:W2:Y:S04]  /*11300*/  LDL.LU.64 R6, [R1+0x2918] ;  /* 0x0029180001067983 */ /* 0x001ea80000300a00 */
[----:B------:R-:W2:Y:S04]  /*11310*/  LDL.LU.64 R4, [R1+0x2910] ;  /* 0x0029100001047983 */ /* 0x000ea80000300a00 */
[----:B------:R-:W4:Y:S01]  /*11320*/  LDL.LU.64 R26, [R1+0x2908] ;  /* 0x00290800011a7983 */ /* 0x000f220000300a00 */
[----:B------:R-:W-:-:S02]  /*11330*/  MOV R16, R28 ;  /* 0x0000001c00107202 */ /* 0x000fc40000000f00 */
[----:B------:R-:W-:Y:S02]  /*11340*/  MOV R17, R24 ;  /* 0x0000001800117202 */ /* 0x000fe40000000f00 */
[----:B------:R-:W-:-:S07]  /*11350*/  MOV R18, R25 ;  /* 0x0000001900127202 */ /* 0x000fce0000000f00 */
[----:B---3--:R-:W-:Y:S01]  /*11360*/  HMMA.16816.F32 R16, R12, R22, R16 ;  /* 0x000000160c10723c */ /* 0x008fe20000001810 */
[----:B------:R-:W-:Y:S11]  /*11370*/  MOV R8, R23 ;  /* 0x0000001700087202 */ /* 0x000ff60000000f00 */
[----:B------:R-:W-:Y:S11]  /*11380*/  @!UPT UIADD3 URZ, URZ, URZ, URZ ;  /* 0x0000003f3f3ff290 */ /* 0x000ff6000fffe03f */
[----:B------:R4:W-:Y:S04]  /*11390*/  STL [R1+0x70], R16 ;  /* 0x0000701001007387 */ /* 0x0009e80000100800 */
[----:B------:R0:W-:Y:S01]  /*113a0*/  STL [R1+0x28c0], R19 ;  /* 0x0028c01301007387 */ /* 0x0001e20000100800 */
[----:B------:R-:W-:Y:S02]  /*113b0*/  MOV R24, R22 ;  /* 0x0000001600187202 */ /* 0x000fe40000000f00 */
[----:B------:R-:W-:Y:S02]  /*113c0*/  MOV R23, R17 ;  /* 0x0000001100177202 */ /* 0x000fe40000000f00 */
[----:B------:R-:W-:Y:S01]  /*113d0*/  MOV R22, R18 ;  /* 0x0000001200167202 */ /* 0x000fe20000000f00 */
[----:B----4-:R-:W-:-:S02]  /*113e0*/  IMAD.MOV.U32 R16, RZ, RZ, R27 ;  /* 0x000000ffff107224 */ /* 0x010fc400078e001b */
[----:B------:R-:W2:Y:S04]  /*113f0*/  LDL.LU R27, [R1+0x2900] ;  /* 0x00290000011b7983 */ /* 0x000ea80000300800 */
[----:B------:R-:W3:Y:S04]  /*11400*/  LDL.LU R17, [R1+0x84] ;  /* 0x0000840001117983 */ /* 0x000ee80000300800 */
[----:B------:R-:W4:Y:S04]  /*11410*/  LDL.LU R18, [R1+0x88] ;  /* 0x0000880001127983 */ /* 0x000f280000300800 */
[----:B0-----:R-:W4:Y:S01]  /*11420*/  LDL.LU R19, [R1+0x8c] ;  /* 0x00008c0001137983 */ /* 0x001f220000300800 */
[----:B--2---:R-:W-:Y:S03]  /*11430*/  HMMA.16816.F32 R4, R12, R26, R4 ;  /* 0x0000001a0c04723c */ /* 0x004fe60000001804 */
[----:B----4-:R0:W-:Y:S04]  /*11440*/  STL.64 [R1+0x28d0], R18 ;  /* 0x0028d01201007387 */ /* 0x0101e80000100a00 */
[----:B---3--:R-:W-:Y:S01]  /*11450*/  STL.64 [R1+0x28c8], R16 ;  /* 0x0028c81001007387 */ /* 0x008fe20000100a00 */
[----:B0-----:R-:W-:-:S02]  /*11460*/  MOV R18, R9 ;  /* 0x0000000900127202 */ /* 0x001fc40000000f00 */
[----:B------:R-:W-:Y:S11]  /*11470*/  MOV R19, R3 ;  /* 0x0000000300137202 */ /* 0x000ff60000000f00 */
[----:B------:R-:W-:Y:S03]  /*11480*/  @!UPT UIADD3 URZ, URZ, URZ, URZ ;  /* 0x0000003f3f3ff290 */ /* 0x000fe6000fffe03f */
[----:B------:R-:W-:Y:S01]  /*11490*/  IMAD.MOV.U32 R3, RZ, RZ, R6 ;  /* 0x000000ffff037224 */ /* 0x000fe200078e0006 */
[----:B------:R-:W-:Y:S02]  /*114a0*/  MOV R9, R7 ;  /* 0x0000000700097202 */ /* 0x000fe40000000f00 */
[----:B------:R-:W-:Y:S01]  /*114b0*/  MOV R20, R4 ;  /* 0x0000000400147202 */ /* 0x000fe20000000f00 */
[----:B------:R-:W5:Y:S01]  /*114c0*/  LDL.LU.64 R6, [R1+0x28f8] ;  /* 0x0028f80001067983 */ /* 0x000f620000300a00 */
[----:B------:R-:W-:-:S03]  /*114d0*/  MOV R21, R5 ;  /* 0x0000000500157202 */ /* 0x000fc60000000f00 */
[----:B------:R-:W5:Y:S04]  /*114e0*/  LDL.LU.64 R4, [R1+0x28f0] ;  /* 0x0028f00001047983 */ /* 0x000f680000300a00 */
[----:B------:R0:W-:Y:S02]  /*114f0*/  STL.64 [R1+0x28b8], R26 ;  /* 0x0028b81a01007387 */ /* 0x0001e40000100a00 */
[----:B0-----:R-:W-:Y:S02]  /*11500*/  MOV R26, R24 ;  /* 0x00000018001a7202 */ /* 0x001fe40000000f00 */
[----:B------:R-:W-:-:S05]  /*11510*/  MOV R27, R8 ;  /* 0x00000008001b7202 */ /* 0x000fca0000000f00 */
[----:B------:R0:W-:Y:S04]  /*11520*/  STL.64 [R1+0x28d8], R26 ;  /* 0x0028d81a01007387 */ /* 0x0001e80000100a00 */
[----:B------:R-:W2:Y:S04]  /*11530*/  LDL.LU R24, [R1+0x30] ;  /* 0x0000300001187983 */ /* 0x000ea80000300800 */
[----:B------:R-:W2:Y:S04]  /*11540*/  LDL.LU R25, [R1+0x34] ;  /* 0x0000340001197983 */ /* 0x000ea80000300800 */
[----:B0-----:R-:W2:Y:S04]  /*11550*/  LDL.LU R26, [R1+0x38] ;  /* 0x00003800011a7983 */ /* 0x001ea80000300800 */
[----:B------:R-:W2:Y:S04]  /*11560*/  LDL.LU R27, [R1+0x3c] ;  /* 0x00003c00011b7983 */ /* 0x000ea80000300800 */
[----:B------:R-:W-:Y:S04]  /*11570*/  STL.64 [R1+0x28b0], R22 ;  /* 0x0028b01601007387 */ /* 0x000fe80000100a00 */
[----:B------:R0:W-:Y:S04]  /*11580*/  STL.64 [R1+0x28a8], R20 ;  /* 0x0028a81401007387 */ /* 0x0001e80000100a00 */
[----:B0-----:R-:W3:Y:S01]  /*11590*/  LDL.LU R20, [R1+0x90] ;  /* 0x0000900001147983 */ /* 0x001ee20000300800 */
[----:B-----5:R-:W-:Y:S11]  /*115a0*/  HMMA.16816.F32 R4, R12, R10, R4 ;  /* 0x0000000a0c04723c */ /* 0x020ff60000001804 */
[----:B------:R-:W-:Y:S11]  /*115b0*/  @!UPT UIADD3 URZ, URZ, URZ, URZ ;  /* 0x0000003f3f3ff290 */ /* 0x000ff6000fffe03f */
[----:B------:R-:W-:Y:S02]  /*115c0*/  @!UPT UIADD3 URZ, URZ, URZ, URZ ;  /* 0x0000003f3f3ff290 */ /* 0x000fe4000fffe03f */
[----:B------:R-:W-:Y:S01]  /*115d0*/  MOV R13, R6 ;  /* 0x00000006000d7202 */ /* 0x000fe20000000f00 */
[----:B------:R-:W-:Y:S01]  /*115e0*/  IMAD.MOV.U32 R12, RZ, RZ, R7 ;  /* 0x000000ffff0c7224 */ /* 0x000fe200078e0007 */
[----:B------:R-:W-:Y:S01]  /*115f0*/  MOV R15, R4 ;  /* 0x00000004000f7202 */ /* 0x000fe20000000f00 */
[----:B------:R-:W2:Y:S01]  /*11600*/  LDL.LU.64 R6, [R1+0x28e8] ;  /* 0x0028e80001067983 */ /* 0x000ea20000300a00 */
[----:B------:R-:W-:-:S03]  /*11610*/  MOV R14, R5 ;  /* 0x00000005000e7202 */ /* 0x000fc60000000f00 */
[----:B------:R-:W2:Y:S01]  /*11620*/  LDL.LU.64 R4, [R1+0x28e0] ;  /* 0x0028e00001047983 */ /* 0x000ea20000300a00 */
[----:B------:R-:W-:Y:S01]  /*11630*/  MOV R23, R0 ;  /* 0x0000000000177202 */ /* 0x000fe20000000f00 */
[----:B--2---:R-:W-:Y:S02]  /*11640*/  HMMA.16816.F32 R16, R4, R18, R24 ;  /* 0x000000120410723c */ /* 0x004fe40000001818 */
[----:B------:R-:W2:Y:S11]  /*11650*/  LDL.LU.64 R26, [R1+0x28d8] ;  /* 0x0028d800011a7983 */ /* 0x000eb60000300a00 */
[----:B------:R-:W-:Y:S10]  /*11660*/  @!UPT UIADD3 URZ, URZ, URZ, URZ ;  /* 0x0000003f3f3ff290 */ /* 0x000ff4000fffe03f */
[----:B------:R-:W-:Y:S01]  /*11670*/  STL.64 [R1+0x30], R16 ;  /* 0x0000301001007387 */ /* 0x000fe20000100a00 */
[----:B------:R-:W-:-:S03]  /*11680*/  MOV R0, R19 ;  /* 0x0000001300007202 */ /* 0x000fc60000000f00 */
[----:B------:R0:W-:Y:S04]  /*11690*/  STL [R1+0x38], R18 ;  /* 0x0000381201007387 */ /* 0x0001e80000100800 */
[----:B0-----:R-:W2:Y:S04]  /*116a0*/  LDL.LU.64 R18, [R1+0x28d0] ;  /* 0x0028d00001127983 */ /* 0x001ea80000300a00 */
[----:B------:R-:W2:Y:S02]  /*116b0*/  LDL.LU.64 R16, [R1+0x28c8] ;  /* 0x0028c80001107983 */ /* 0x000ea40000300a00 */
[----:B--2---:R-:W-:Y:S02]  /*116c0*/  HMMA.16816.F32 R24, R4, R26, R16 ;  /* 0x0000001a0418723c */ /* 0x004fe40000001810 */
[----:B------:R-:W2:Y:S11]  /*116d0*/  LDL.LU R19, [R1+0x28c0] ;  /* 0x0028c00001137983 */ /* 0x000eb60000300800 */
[----:B------:R-:W-:Y:S11]  /*116e0*/  @!UPT UIADD3 URZ, URZ, URZ, URZ ;  /* 0x0000003f3f3ff290 */ /* 0x000ff6000fffe03f */
[----:B------:R-:W-:Y:S01]  /*116f0*/  MOV R16, R26 ;  /* 0x0000001a00107202 */ /* 0x000fe20000000f00 */
[----:B------:R-:W-:Y:S02]  /*11700*/  IMAD.MOV.U32 R8, RZ, RZ, R27 ;  /* 0x000000ffff087224 */ /* 0x000fe400078e001b */
[----:B------:R-:W3:Y:S01]  /*11710*/  LDL.LU.64 R26, [R1+0x28b8] ;  /* 0x0028b800011a7983 */ /* 0x000ee20000300a00 */
[----:B------:R-:W-:Y:S01]  /*11720*/  MOV R21, R29 ;  /* 0x0000001d00157202 */ /* 0x000fe20000000f00 */
[----:B------:R-:W-:Y:S01]  /*11730*/  IMAD.MOV.U32 R22, RZ, RZ, R2 ;  /* 0x000000ffff167224 */ /* 0x000fe200078e0002 */
[----:B------:R-:W-:Y:S02]  /*11740*/  MOV R18, R24 ;  /* 0x0000001800127202 */ /* 0x000fe40000000f00 */
[----:B------:R-:W-:-:S04]  /*11750*/  MOV R17, R25 ;  /* 0x0000001900117202 */ /* 0x000fc80000000f00 */
[----:B---3--:R-:W-:Y:S01]  /*11760*/  HMMA.16816.F32 R24, R4, R26, R20 ;  /* 0x0000001a0418723c */ /* 0x008fe20000001814 */
[----:B------:R-:W3:Y:S04]  /*11770*/  LDL.LU.64 R22, [R1+0x28b0] ;  /* 0x0028b00001167983 */ /* 0x000ee80000300a00 */
[----:B------:R-:W4:Y:S11]  /*11780*/  LDL.LU.64 R20, [R1+0x28a8] ;  /* 0x0028a80001147983 */ /* 0x000f360000300a00 */
[----:B------:R-:W-:Y:S07]  /*11790*/  @!UPT UIADD3 URZ, URZ, URZ, URZ ;  /* 0x0000003f3f3ff290 */ /* 0x000fee000fffe03f */
[----:B------:R0:W-:Y:S01]  /*117a0*/  STL [R1], R24 ;  /* 0x0000001801007387 */ /* 0x0001e20000100800 */
[----:B------:R-:W-:Y:S02]  /*117b0*/  MOV R29, R26 ;  /* 0x0000001a001d7202 */ /* 0x000fe40000000f00 */
[----:B------:R-:W-:Y:S02]  /*117c0*/  MOV R28, R27 ;  /* 0x0000001b001c7202 */ /* 0x000fe40000000f00 */
[----:B------:R-:W-:Y:S01]  /*117d0*/  MOV R2, R25 ;  /* 0x0000001900027202 */ /* 0x000fe20000000f00 */
[----:B------:R-:W-:Y:S01]  /*117e0*/  IMAD.MOV.U32 R25, RZ, RZ, R14 ;  /* 0x000000ffff197224 */ /* 0x000fe200078e000e */
[----:B------:R-:W-:Y:S02]  /*117f0*/  MOV R26, R13 ;  /* 0x0000000d001a7202 */ /* 0x000fe40000000f00 */
[----:B------:R-:W-:Y:S02]  /*11800*/  MOV R27, R12 ;  /* 0x0000000c001b7202 */ /* 0x000fe40000000f00 */
[----:B0-----:R-:W-:-:S03]  /*11810*/  MOV R24, R15 ;  /* 0x0000000f00187202 */ /* 0x001fc60000000f00 */
[----:B------:R0:W-:Y:S04]  /*11820*/  STL.64 [R1+0x2850], R26 ;  /* 0x0028501a01007387 */ /* 0x0001e80000100a00 */
[----:B------:R4:W-:Y:S01]  /*11830*/  STL.64 [R1+0x2848], R24 ;  /* 0x0028481801007387 */ /* 0x0009e20000100a00 */
[----:B0-----:R-:W-:Y:S01]  /*11840*/  IMAD.MOV.U32 R26, RZ, RZ, R3 ;  /* 0x000000ffff1a7224 */ /* 0x001fe200078e0003 */
[----:B------:R-:W-:Y:S02]  /*11850*/  MOV R27, R9 ;  /* 0x00000009001b7202 */ /* 0x000fe40000000f00 */
[----:B----4-:R-:W-:Y:S02]  /*11860*/  MOV R24, R20 ;  /* 0x0000001400187202 */ /* 0x010fe40000000f00 */
[----:B------:R-:W4:Y:S01]  /*11870*/  LDL.LU R20, [R1+0x28a4] ;  /* 0x0028a40001147983 */ /* 0x000f220000300800 */
[----:B------:R-:W-:-:S03]  /*11880*/  MOV R25, R21 ;  /* 0x0000001500197202 */ /* 0x000fc60000000f00 */
[----:B------:R-:W5:Y:S04]  /*11890*/  LDL.LU R21, [R1+0x28a0] ;  /* 0x0028a00001157983 */ /* 0x000f680000300800 */
[----:B------:R-:W2:Y:S04]  /*118a0*/  LDL.LU R3, [R1+0x289c] ;  /* 0x00289c0001037983 */ /* 0x000ea80000300800 */
[----:B------:R-:W2:Y:S04]  /*118b0*/  LDL R9, [R1+0x5c4] ;  /* 0x0005c40001097983 */ /* 0x000ea80000100800 */
[----:B------:R-:W-:Y:S04]  /*118c0*/  STL.64 [R1+0x2860], R26 ;  /* 0x0028601a01007387 */ /* 0x000fe80000100a00 */
[----:B------:R0:W-:Y:S04]  /*118d0*/  STL.64 [R1+0x2858], R24 ;  /* 0x0028581801007387 */ /* 0x0001e80000100a00 */
[----:B0-----:R-:W2:Y:S04]  /*118e0*/  LDL.LU.64 R24, [R1+0xe0] ;  /* 0x0000e00001187983 */ /* 0x001ea80000300a00 */
[----:B--2---:R0:W-:Y:S04]  /*118f0*/  STL.64 [R1+0x2870], R24 ;  /* 0x0028701801007387 */ /* 0x0041e80000100a00 */
[----:B0-----:R-:W2:Y:S04]  /*11900*/  LDL.LU R24, [R1+0xb0] ;  /* 0x0000b00001187983 */ /* 0x001ea80000300800 */
[----:B------:R-:W2:Y:S04]  /*11910*/  LDL.LU R25, [R1+0xb4] ;  /* 0x0000b40001197983 */ /* 0x000ea80000300800 */
[----:B------:R-:W2:Y:S04]  /*11920*/  LDL.LU R26, [R1+0xb8] ;  /* 0x0000b800011a7983 */ /* 0x000ea80000300800 */
[----:B------:R-:W2:Y:S04]  /*11930*/  LDL.LU R27, [R1+0xbc] ;  /* 0x0000bc00011b7983 */ /* 0x000ea80000300800 */
[----:B--2---:R-:W-:Y:S04]  /*11940*/  STL.64 [R1+0x2890], R26 ;  /* 0x0028901a01007387 */ /* 0x004fe80000100a00 */
[----:B------:R0:W-:Y:S02]  /*11950*/  STL.64 [R1+0x2888], R24 ;  /* 0x0028881801007387 */ /* 0x0001e40000100a00 */
[----:B0-----:R-:W-:-:S02]  /*11960*/  MOV R24, R3 ;  /* 0x0000000300187202 */ /* 0x001fc40000000f00 */
[----:B------:R-:W2:Y:S01]  /*11970*/  LDL.LU R3, [R1+0x2898] ;  /* 0x0028980001037983 */ /* 0x000ea20000300800 */
[----:B-----5:R-:W-:Y:S02]  /*11980*/  MOV R26, R21 ;  /* 0x00000015001a7202 */ /* 0x020fe40000000f00 */
[----:B----4-:R-:W-:Y:S01]  /*11990*/  MOV R27, R20 ;  /* 0x00000014001b7202 */ /* 0x010fe20000000f00 */
[----:B------:R-:W4:Y:S04]  /*119a0*/  LDL.LU R25, [R1+0xc4] ;  /* 0x0000c40001197983 */ /* 0x000f280000300800 */
[----:B------:R-:W5:Y:S04]  /*119b0*/  LDL.64 R20, [R1+0x110] ;  /* 0x0001100001147983 */ /* 0x000f680000100a00 */
[----:B--2---:R-:W0:Y:S04]  /*119c0*/  LDSM.16.MT88.4 R12, [R3+0x10c00] ;  /* 0x010c0000030c783b */ /* 0x004e280000004200 */
[----:B-----5:R1:W-:Y:S04]  /*119d0*/  STL.64 [R1+0x2868], R20 ;  /* 0x0028681401007387 */ /* 0x0203e80000100a00 */
[----:B-1----:R-:W2:Y:S01]  /*119e0*/  LDL.LU R20, [R1+0x70] ;  /* 0x0000700001147983 */ /* 0x002ea20000300800 */
[----:B---3--:R-:W-:Y:S01]  /*119f0*/  IMAD.MOV.U32 R21, RZ, RZ, R23 ;  /* 0x000000ffff157224 */ /* 0x008fe200078e0017 */
[----:B------:R-:W-:-:S02]  /*11a00*/  MOV R23, R19 ;  /* 0x0000001300177202 */ /* 0x000fc40000000f00 */
[----:B0-----:R0:W-:Y:S04]  /*11a10*/  STL [R1+0x27dc], R14 ;  /* 0x0027dc0e01007387 */ /* 0x0011e80000100800 */
[----:B------:R-:W-:Y:S04]  /*11a20*/  STL [R1+0x27d8], R15 ;  /* 0x0027d80f01007387 */ /* 0x000fe80000100800 */
[----:B------:R1:W-:Y:S01]  /*11a30*/  STL.64 [R1+0x2808], R12 ;  /* 0x0028080c01007387 */ /* 0x0003e20000100a00 */
[----:B0-----:R-:W-:Y:S02]  /*11a40*/  MOV R14, R16 ;  /* 0x00000010000e7202 */ /* 0x001fe40000000f00 */
[----:B-1----:R-:W-:-:S02]  /*11a50*/  MOV R12, R18 ;  /* 0x00000012000c7202 */ /* 0x002fc40000000f00 */
[----:B------:R-:W-:Y:S02]  /*11a60*/  MOV R13, R17 ;  /* 0x00000011000d7202 */ /* 0x000fe40000000f00 */
[----:B------:R4:W0:Y:S01]  /*11a70*/  LDSM.16.MT88.4 R16, [R9+0x10c00] ;  /* 0x010c00000910783b */ /* 0x0008220000004200 */
[----:B------:R-:W-:Y:S02]  /*11a80*/  IMAD.MOV.U32 R15, RZ, RZ, R8 ;  /* 0x000000ffff0f7224 */ /* 0x000fe400078e0008 */
[----:B----4-:R-:W-:Y:S03]  /*11a90*/  HMMA.16816.F32 R8, R4, R10, R24 ;  /* 0x0000000a0408723c */ /* 0x010fe60000001818 */
[----:B------:R-:W-:Y:S04]  /*11aa0*/  STL.64 [R1+0x2818], R14 ;  /* 0x0028180e01007387 */ /* 0x000fe80000100a00 */
[----:B------:R1:W-:Y:S04]  /*11ab0*/  STL.64 [R1+0x2810], R12 ;  /* 0x0028100c01007387 */ /* 0x0003e80000100a00 */
[----:B-1----:R-:W3:Y:S04]  /*11ac0*/  LDL.LU R12, [R1+0xd0] ;  /* 0x0000d000010c7983 */ /* 0x002ee80000300800 */
[----:B------:R-:W3:Y:S09]  /*11ad0*/  LDL.LU R13, [R1+0xd4] ;  /* 0x0000d400010d7983 */ /* 0x000ef20000300800 */
[----:B------:R-:W-:-:S02]  /*11ae0*/  MOV R5, R10 ;  /* 0x0000000a00057202 */ /* 0x000fc40000000f00 */
[----:B------:R-:W-:Y:S01]  /*11af0*/  MOV R4, R11 ;  /* 0x0000000b00047202 */ /* 0x000fe20000000f00 */
[----:B0-----:R-:W-:Y:S04]  /*11b00*/  STL.64 [R1+0x27a8], R18 ;  /* 0x0027a81201007387 */ /* 0x001fe80000100a00 */
[----:B------:R0:W-:Y:S01]  /*11b10*/  STL.64 [R1+0x27a0], R16 ;  /* 0x0027a01001007387 */ /* 0x0001e20000100a00 */
[----:B------:R-:W-:Y:S02]  /*11b20*/  MOV R7, R8 ;  /* 0x0000000800077202 */ /* 0x000fe40000000f00 */
[----:B------:R-:W-:Y:S01]  /*11b30*/  MOV R6, R9 ;  /* 0x0000000900067202 */ /* 0x000fe20000000f00 */
[----:B0-----:R-:W4:Y:S04]  /*11b40*/  LDL.LU.64 R16, [R1+0xf0] ;  /* 0x0000f00001107983 */ /* 0x001f280000300a00 */
[----:B------:R-:W5:Y:S04]  /*11b50*/  LDL.LU.64 R18, [R1+0xf8] ;  /* 0x0000f80001127983 */ /* 0x000f680000300a00 */
[----:B------:R-:W3:Y:S04]  /*11b60*/  LDL.LU.64 R26, [R1+0x2890] ;  /* 0x00289000011a7983 */ /* 0x000ee80000300a00 */
[----:B------:R-:W3:Y:S04]  /*11b70*/  LDL.LU.64 R24, [R1+0x2888] ;  /* 0x0028880001187983 */ /* 0x000ee80000300a00 */
[----:B------:R-:W3:Y:S04]  /*11b80*/  LDL.LU.64 R10, [R1+0x2880] ;  /* 0x00288000010a7983 */ /* 0x000ee80000300a00 */
[----:B------:R-:W3:Y:S04]  /*11b90*/  LDL.LU.64 R8, [R1+0x2878] ;  /* 0x0028780001087983 */ /* 0x000ee80000300a00 */
[----:B------:R-:W-:Y:S04]  /*11ba0*/  STL.64 [R1+0x2828], R6 ;  /* 0x0028280601007387 */ /* 0x000fe80000100a00 */
[----:B------:R0:W-:Y:S04]  /*11bb0*/  STL.64 [R1+0x2820], R4 ;  /* 0x0028200401007387 */ /* 0x0001e80000100a00 */
[----:B0-----:R-:W2:Y:S04]  /*11bc0*/  LDL.LU R4, [R1+0x30] ;  /* 0x0000300001047983 */ /* 0x001ea80000300800 */
[----:B------:R-:W2:Y:S04]  /*11bd0*/  LDL.LU R5, [R1+0x34] ;  /* 0x0000340001057983 */ /* 0x000ea80000300800 */
[----:B------:R-:W2:Y:S01]  /*11be0*/  LDL.LU R6, [R1+0x38] ;  /* 0x0000380001067983 */ /* 0x000ea20000300800 */
[----:B---3--:R-:W-:Y:S11]  /*11bf0*/  HMMA.16816.F32 R24, R8, R12, R24 ;  /* 0x0000000c0818723c */ /* 0x008ff60000001818 */
[----:B------:R-:W-:Y:S11]  /*11c00*/  @!UPT UIADD3 URZ, URZ, URZ, URZ ;  /* 0x0000003f3f3ff290 */ /* 0x000ff6000fffe03f */
[----:B------:R-:W-:Y:S01]  /*11c10*/  @!UPT UIADD3 URZ, URZ, URZ, URZ ;  /* 0x0000003f3f3ff290 */ /* 0x000fe2000fffe03f */
[----:B------:R0:W-:Y:S04]  /*11c20*/  STL.64 [R1+0x60], R24 ;  /* 0x0000601801007387 */ /* 0x0001e80000100a00 */
[----:B------:R-:W-:Y:S04]  /*11c30*/  STL [R1+0x68], R26 ;  /* 0x0000681a01007387 */ /* 0x000fe80000100800 */
[----:B0-----:R-:W2:Y:S01]  /*11c40*/  LDL.LU.64 R24, [R1+0x2870] ;  /* 0x0028700001187983 */ /* 0x001ea20000300a00 */
[----:B------:R-:W-:Y:S01]  /*11c50*/  IMAD.MOV.U32 R7, RZ, RZ, R0 ;  /* 0x000000ffff077224 */ /* 0x000fe200078e0000 */
[----:B------:R-:W-:-:S05]  /*11c60*/  MOV R0, R27 ;  /* 0x0000001b00007202 */ /* 0x000fca0000000f00 */
[----:B------:R-:W-:Y:S01]  /*11c70*/  STL [R1+0x2800], R0 ;  /* 0x0028000001007387 */ /* 0x000fe20000100800 */
[C---:B--2---:R-:W-:Y:S01]  /*11c80*/  HMMA.16816.F32 R20, R8.reuse, R24, R20 ;  /* 0x000000180814723c */ /* 0x044fe20000001814 */
[----:B------:R-:W-:Y:S02]  /*11c90*/  MOV R15, R24 ;  /* 0x00000018000f7202 */ /* 0x000fe40000000f00 */
[----:B------:R-:W-:Y:S11]  /*11ca0*/  MOV R14, R25 ;  /* 0x00000019000e7202 */ /* 0x000ff60000000f00 */
[----:B------:R-:W-:Y:S09]  /*11cb0*/  @!UPT UIADD3 URZ, URZ, URZ, URZ ;  /* 0x0000003f3f3ff290 */ /* 0x000ff2000fffe03f */
[----:B------:R0:W-:Y:S04]  /*11cc0*/  STL.64 [R1+0x70], R20 ;  /* 0x0000701401007387 */ /* 0x0001e80000100a00 */
[----:B------:R-:W-:Y:S04]  /*11cd0*/  STL.64 [R1+0x78], R22 ;  /* 0x0000781601007387 */ /* 0x000fe80000100a00 */
[----:B0-----:R-:W2:Y:S04]  /*11ce0*/  LDL.LU.64 R20, [R1+0x2868] ;  /* 0x0028680001147983 */ /* 0x001ea80000300a00 */
[----:B------:R-:W4:Y:S04]  /*11cf0*/  LDL.LU.64 R26, [R1+0x2860] ;  /* 0x00286000011a7983 */ /* 0x000f280000300a00 */
[----:B------:R-:W4:Y:S02]  /*11d00*/  LDL.LU.64 R24, [R1+0x2858] ;  /* 0x0028580001187983 */ /* 0x000f240000300a00 */
[----:B----4-:R-:W-:Y:S11]  /*11d10*/  HMMA.16816.F32 R24, R8, R16, R24 ;  /* 0x000000100818723c */ /* 0x010ff60000001818 */
[----:B------:R-:W-:Y:S11]  /*11d20*/  @!UPT UIADD3 URZ, URZ, URZ, URZ ;  /* 0x0000003f3f3ff290 */ /* 0x000ff6000fffe03f */
[----:B------:R-:W-:Y:S01]  /*11d30*/  @!UPT UIADD3 URZ, URZ, URZ, URZ ;  /* 0x0000003f3f3ff290 */ /* 0x000fe2000fffe03f */
[----:B------:R-:W-:Y:S04]  /*11d40*/  STL.64 [R1+0x80], R24 ;  /* 0x0000801801007387 */ /* 0x000fe80000100a00 */
[----:B------:R0:W-:Y:S04]  /*11d50*/  STL.64 [R1+0x88], R26 ;  /* 0x0000881a01007387 */ /* 0x0001e80000100a00 */
[----:B0-----:R-:W3:Y:S04]  /*11d60*/  LDL.LU.64 R26, [R1+0x2850] ;  /* 0x00285000011a7983 */ /* 0x001ee80000300a00 */
[----:B------:R-:W3:Y:S01]  /*11d70*/  LDL.LU.64 R24, [R1+0x2848] ;  /* 0x0028480001187983 */ /* 0x000ee20000300a00 */
[----:B--2---:R-:W-:-:S03]  /*11d80*/  MOV R0, R21 ;  /* 0x0000001500007202 */ /* 0x004fc60000000f00 */
[----:B------:R-:W2:Y:S01]  /*11d90*/  LDL.LU.64 R22, [R1+0x2840] ;  /* 0x0028400001167983 */ /* 0x000ea20000300a00 */
[----:B---3--:R-:W-:Y:S03]  /*11da0*/  HMMA.16816.F32 R24, R8, R20, R24 ;  /* 0x000000140818723c */ /* 0x008fe60000001818 */
[----:B------:R-:W2:Y:S04]  /*11db0*/  LDL.LU.64 R20, [R1+0x2838] ;  /* 0x0028380001147983 */ /* 0x000ea80000300a00 */
[----:B------:R-:W3:Y:S01]  /*11dc0*/  LDL.LU R8, [R1] ;  /* 0x0000000001087983 */ /* 0x000ee20000300800 */
[----:B------:R-:W-:-:S03]  /*11dd0*/  IMAD.MOV.U32 R9, RZ, RZ, R2 ;  /* 0x000000ffff097224 */ /* 0x000fc600078e0002 */
[----:B------:R-:W4:Y:S11]  /*11de0*/  LDL.LU R2, [R1+0x2830] ;  /* 0x0028300001027983 */ /* 0x000f360000300800 */
[----:B------:R-:W-:Y:S01]  /*11df0*/  @!UPT UIADD3 URZ, URZ, URZ, URZ ;  /* 0x0000003f3f3ff290 */ /* 0x000fe2000fffe03f */
[----:B------:R-:W-:Y:S04]  /*11e00*/  STL.64 [R1+0x27b8], R26 ;  /* 0x0027b81a01007387 */ /* 0x000fe80000100a00 */
[----:B------:R0:W-:Y:S02]  /*11e10*/  STL.64 [R1+0x27b0], R24 ;  /* 0x0027b01801007387 */ /* 0x0001e40000100a00 */
[----:B0-----:R-:W-:Y:S02]  /*11e20*/  MOV R24, R15 ;  /* 0x0000000f00187202 */ /* 0x001fe40000000f00 */
[----:B------:R-:W-:Y:S02]  /*11e30*/  MOV R25, R14 ;  /* 0x0000000e00197202 */ /* 0x000fe40000000f00 */
[----:B--2---:R-:W-:Y:S01]  /*11e40*/  HMMA.16816.F32 R12, R20, R12, R4 ;  /* 0x0000000c140c723c */ /* 0x004fe20000001804 */
[----:B------:R-:W2:Y:S04]  /*11e50*/  LDL.LU.64 R6, [R1+0x2828] ;  /* 0x0028280001067983 */ /* 0x000ea80000300a00 */
[----:B------:R-:W2:Y:S11]  /*11e60*/  LDL.LU.64 R4, [R1+0x2820] ;  /* 0x0028200001047983 */ /* 0x000eb60000300a00 */
[----:B------:R-:W-:Y:S07]  /*11e70*/  @!UPT UIADD3 URZ, URZ, URZ, URZ ;  /* 0x0000003f3f3ff290 */ /* 0x000fee000fffe03f */
[----:B------:R-:W-:Y:S04]  /*11e80*/  STL.64 [R1+0x20], R12 ;  /* 0x0000200c01007387 */ /* 0x000fe80000100a00 */
[----:B------:R0:W-:Y:S04]  /*11e90*/  STL.64 [R1+0x28], R14 ;  /* 0x0000280e01007387 */ /* 0x0001e80000100a00 */
[----:B0-----:R-:W2:Y:S04]  /*11ea0*/  LDL.LU.64 R14, [R1+0x2818] ;  /* 0x00281800010e7983 */ /* 0x001ea80000300a00 */
[----:B------:R-:W2:Y:S01]  /*11eb0*/  LDL.LU.64 R12, [R1+0x2810] ;  /* 0x00281000010c7983 */ /* 0x000ea20000300a00 */
[----:B------:R-:W-:-:S02]  /*11ec0*/  MOV R10, R29 ;  /* 0x0000001d000a7202 */ /* 0x000fc40000000f00 */
[----:B------:R-:W-:-:S07]  /*11ed0*/  MOV R11, R28 ;  /* 0x0000001c000b7202 */ /* 0x000fce0000000f00 */
[C---:B---3--:R-:W-:Y:S08]  /*11ee0*/  HMMA.16816.F32 R8, R20.reuse, R16, R8 ;  /* 0x000000101408723c */ /* 0x048ff00000001808 */
[----:B--2---:R-:W-:Y:S01]  /*11ef0*/  HMMA.16816.F32 R24, R20, R24, R12 ;  /* 0x000000181418723c */ /* 0x004fe2000000180c */
[----:B------:R-:W2:Y:S11]  /*11f00*/  LDL.LU.64 R12, [R1+0x2808] ;  /* 0x00280800010c7983 */ /* 0x000eb60000300a00 */
[----:B------:R-:W-:Y:S11]  /*11f10*/  @!UPT UIADD3 URZ, URZ, URZ, URZ ;  /* 0x0000003f3f3ff290 */ /* 0x000ff6000fffe03f */
[----:B------:R-:W-:Y:S01]  /*11f20*/  @!UPT UIADD3 URZ, URZ, URZ, URZ ;  /* 0x0000003f3f3ff290 */ /* 0x000fe2000fffe03f */
[----:B------:R-:W-:Y:S01]  /*11f30*/  IMAD.MOV.U32 R14, RZ, RZ, R24 ;  /* 0x000000ffff0e7224 */ /* 0x000fe200078e0018 */
[----:B------:R-:W-:Y:S01]  /*11f40*/  MOV R15, R25 ;  /* 0x00000019000f7202 */ /* 0x000fe20000000f00 */
[----:B------:R-:W-:Y:S04]  /*11f50*/  STL.64 [R1+0x18], R26 ;  /* 0x0000181a01007387 */ /* 0x000fe80000100a00 */
[----:B------:R0:W-:Y:S04]  /*11f60*/  STL.64 [R1+0x27e8], R14 ;  /* 0x0027e80e01007387 */ /* 0x0001e80000100a00 */
[----:B----4-:R-:W-:Y:S01]  /*11f70*/  LDSM.16.M88.4 R24, [R2+0x80] ;  /* 0x000080000218783b */ /* 0x010fe20000000200 */
[----:B0-----:R-:W-:-:S02]  /*11f80*/  MOV R14, R5 ;  /* 0x00000005000e7202 */ /* 0x001fc40000000f00 */
[----:B------:R-:W-:Y:S02]  /*11f90*/  MOV R15, R4 ;  /* 0x00000004000f7202 */ /* 0x000fe40000000f00 */
[----:B------:R-:W-:Y:S01]  /*11fa0*/  MOV R28, R11 ;  /* 0x0000000b001c7202 */ /* 0x000fe20000000f00 */
[----:B--2---:R0:W-:Y:S04]  /*11fb0*/  STL.64 [R1+0x27e0], R12 ;  /* 0x0027e00c01007387 */ /* 0x0041e80000100a00 */
[----:B------:R-:W-:Y:S01]  /*11fc0*/  STL.64 [R1], R8 ;  /* 0x0000000801007387 */ /* 0x000fe20000100a00 */
[----:B0-----:R-:W-:Y:S01]  /*11fd0*/  MOV R12, R7 ;  /* 0x00000007000c7202 */ /* 0x001fe20000000f00 */
[----:B------:R-:W-:Y:S02]  /*11fe0*/  IMAD.MOV.U32 R13, RZ, RZ, R6 ;  /* 0x000000ffff0d7224 */ /* 0x000fe400078e0006 */
[----:B------:R-:W0:Y:S04]  /*11ff0*/  LDSM.16.MT88.4 R4, [R3+0x11000] ;  /* 0x011000000304783b */ /* 0x000e280000004200 */
[----:B------:R-:W-:Y:S04]  /*12000*/  STL.64 [R1+0x27f8], R22 ;  /* 0x0027f81601007387 */ /* 0x000fe80000100a00 */
[----:B------:R-:W-:Y:S04]  /*12010*/  STL.64 [R1+0x27f0], R20 ;  /* 0x0027f01401007387 */ /* 0x000fe80000100a00 */
[----:B------:R-:W1:Y:S04]  /*12020*/  LDSM.16.M88.4 R20, [R2+0x4080] ;  /* 0x004080000214783b */ /* 0x000e680000000200 */
[----:B------:R-:W2:Y:S04]  /*12030*/  LDL R11, [R1+0x5c4] ;  /* 0x0005c400010b7983 */ /* 0x000ea80000100800 */
[----:B-----5:R-:W-:Y:S04]  /*12040*/  STL.64 [R1+0x27c0], R18 ;  /* 0x0027c01201007387 */ /* 0x020fe80000100a00 */
[----:B0-----:R-:W-:Y:S04]  /*12050*/  STL.64 [R1+0x2750], R6 ;  /* 0x0027500601007387 */ /* 0x001fe80000100a00 */
[----:B------:R0:W-:Y:S04]  /*12060*/  STL.64 [R1+0x2748], R4 ;  /* 0x0027480401007387 */ /* 0x0001e80000100a00 */
[----:B0-----:R-:W3:Y:S01]  /*12070*/  LDL.LU R4, [R1+0x110] ;  /* 0x0001100001047983 */ /* 0x001ee20000300800 */
[----:B------:R-:W-:-:S03]  /*12080*/  MOV R5, R0 ;  /* 0x0000000000057202 */ /* 0x000fc60000000f00 */
[----:B------:R-:W4:Y:S04]  /*12090*/  LDL.LU R0, [R1+0x2800] ;  /* 0x0028000001007983 */ /* 0x000f280000300800 */
[----:B------:R-:W5:Y:S04]  /*120a0*/  LDL.LU R6, [R1+0x118] ;  /* 0x0001180001067983 */ /* 0x000f680000300800 */
[----:B------:R-:W5:Y:S04]  /*120b0*/  LDL.LU R7, [R1+0x11c] ;  /* 0x00011c0001077983 */ /* 0x000f680000300800 */
[----:B------:R-:W2:Y:S04]  /*120c0*/  LDL.LU R16, [R1+0x70] ;  /* 0x0000700001107983 */ /* 0x000ea80000300800 */
[----:B------:R-:W-:Y:S04]  /*120d0*/  STL.64 [R1+0x90], R24 ;  /* 0x0000901801007387 */ /* 0x000fe80000100a00 */
[----:B------:R-:W-:Y:S04]  /*120e0*/  STL.64 [R1+0x98], R26 ;  /* 0x0000981a01007387 */ /* 0x000fe80000100a00 */
[----:B-1----:R-:W-:Y:S04]  /*120f0*/  STL.64 [R1+0xc0], R20 ;  /* 0x0000c01401007387 */ /* 0x002fe80000100a00 */
[----:B------:R-:W-:Y:S04]  /*12100*/  STL.64 [R1+0xc8], R22 ;  /* 0x0000c81601007387 */ /* 0x000fe80000100a00 */
[----:B------:R-:W2:Y:S04]  /*12110*/  LDL.LU R17, [R1+0x74] ;  /* 0x0000740001117983 */ /* 0x000ea80000300800 */
[----:B------:R-:W2:Y:S04]  /*12120*/  LDL.LU R18, [R1+0x78] ;  /* 0x0000780001127983 */ /* 0x000ea80000300800 */
[----:B------:R-:W2:Y:S04]  /*12130*/  LDL.LU R19, [R1+0x7c] ;  /* 0x00007c0001137983 */ /* 0x000ea80000300800 */
[----:B------:R-:W0:Y:S04]  /*12140*/  LDSM.16.M88.4 R20, [R2+0x8080] ;  /* 0x008080000214783b */ /* 0x000e280000000200 */
[----:B--2---:R4:W-:Y:S04]  /*12150*/  STL.64 [R1+0x27d0], R18 ;  /* 0x0027d01201007387 */ /* 0x0049e80000100a00 */
[----:B------:R1:W-:Y:S01]  /*12160*/  STL.64 [R1+0x27c8], R16 ;  /* 0x0027c81001007387 */ /* 0x0003e20000100a00 */
[----:B----4-:R-:W-:-:S03]  /*12170*/  MOV R19, R0 ;  /* 0x0000000000137202 */ /* 0x010fc60000000f00 */
[----:B-1----:R-:W2:Y:S01]  /*12180*/  LDL.LU R16, [R1+0x60] ;  /* 0x0000600001107983 */ /* 0x002ea20000300800 */
[----:B0-----:R-:W-:-:S03]  /*12190*/  IMAD.MOV.U32 R0, RZ, RZ, R21 ;  /* 0x000000ffff007224 */ /* 0x001fc600078e0015 */
[----:B------:R-:W2:Y:S04]  /*121a0*/  LDL.LU R17, [R1+0x64] ;  /* 0x0000640001117983 */ /* 0x000ea80000300800 */
[----:B------:R-:W2:Y:S04]  /*121b0*/  LDL.LU R18, [R1+0x68] ;  /* 0x0000680001127983 */ /* 0x000ea80000300800 */
[----:B------:R-:W-:Y:S04]  /*121c0*/  STL [R1+0x100], R20 ;  /* 0x0001001401007387 */ /* 0x000fe80000100800 */
[----:B------:R-:W-:Y:S04]  /*121d0*/  STL.64 [R1+0x108], R22 ;  /* 0x0001081601007387 */ /* 0x000fe80000100a00 */
[----:B------:R-:W0:Y:S04]  /*121e0*/  LDSM.16.M88.4 R20, [R2+0xc080] ;  /* 0x00c080000214783b */ /* 0x000e280000000200 */
[----:B------:R-:W4:Y:S04]  /*121f0*/  LDL.LU R24, [R1+0x80] ;  /* 0x0000800001187983 */ /* 0x000f280000300800 */
[----:B------:R-:W4:Y:S04]  /*12200*/  LDL.LU R25, [R1+0x84] ;  /* 0x0000840001197983 */ /* 0x000f280000300800 */
[----:B------:R-:W4:Y:S04]  /*12210*/  LDL.LU R26, [R1+0x88] ;  /* 0x00008800011a7983 */ /* 0x000f280000300800 */
[----:B------:R-:W4:Y:S04]  /*12220*/  LDL.LU R27, [R1+0x8c] ;  /* 0x00008c00011b7983 */ /* 0x000f280000300800 */
[----:B------:R-:W-:Y:S04]  /*12230*/  STL [R1+0x2760], R0 ;  /* 0x0027600001007387 */ /* 0x000fe80000100800 */
[----:B0-----:R-:W-:Y:S04]  /*12240*/  STL.64 [R1+0x120], R20 ;  /* 0x0001201401007387 */ /* 0x001fe80000100a00 */
[----:B------:R0:W-:Y:S04]  /*12250*/  STL.64 [R1+0x128], R22 ;  /* 0x0001281601007387 */ /* 0x0001e80000100a00 */
[----:B0-----:R-:W3:Y:S04]  /*12260*/  LDL.LU.64 R22, [R1+0x27f8] ;  /* 0x0027f80001167983 */ /* 0x001ee80000300a00 */
[----:B------:R-:W3:Y:S01]  /*12270*/  LDL.LU.64 R20, [R1+0x27f0] ;  /* 0x0027f00001147983 */ /* 0x000ee20000300a00 */
[----:B------:R-:W-:-:S03]  /*12280*/  MOV R29, R10 ;  /* 0x0000000a001d7202 */ /* 0x000fc60000000f00 */
[----:B------:R-:W0:Y:S04]  /*12290*/  LDSM.16.MT88.4 R8, [R11+0x11000] ;  /* 0x011000000b08783b */ /* 0x000e280000004200 */
[----:B------:R-:W-:Y:S04]  /*122a0*/  STL [R1+0x25d4], R2 ;  /* 0x0025d40201007387 */ /* 0x000fe80000100800 */
[----:B0-----:R-:W-:Y:S04]  /*122b0*/  STL [R1+0x2704], R11 ;  /* 0x0027040b01007387 */ /* 0x001fe80000100800 */
[----:B------:R0:W-:Y:S04]  /*122c0*/  STL [R1+0x2770], R10 ;  /* 0x0027700a01007387 */ /* 0x0001e80000100800 */
[----:B------:R-:W-:Y:S04]  /*122d0*/  STL.64 [R1+0x2768], R8 ;  /* 0x0027680801007387 */ /* 0x000fe80000100a00 */
[----:B0-----:R-:W2:Y:S04]  /*122e0*/  LDL.LU R10, [R1+0xe8] ;  /* 0x0000e800010a7983 */ /* 0x001ea80000300800 */
[----:B------:R-:W2:Y:S01]  /*122f0*/  LDL.LU R11, [R1+0xec] ;  /* 0x0000ec00010b7983 */ /* 0x000ea20000300800 */
[----:B---3--:R-:W-:Y:S11]  /*12300*/  HMMA.16816.F32 R12, R20, R4, R12 ;  /* 0x00000004140c723c */ /* 0x008ff6000000180c */
[----:B------:R-:W-:Y:S11]  /*12310*/  @!UPT UIADD3 URZ, URZ, URZ, URZ ;  /* 0x0000003f3f3ff290 */ /* 0x000ff6000fffe03f */
[----:B------:R-:W-:Y:S01]  /*12320*/  @!UPT UIADD3 URZ, URZ, URZ, URZ ;  /* 0x0000003f3f3ff290 */ /* 0x000fe2000fffe03f */
[----:B------:R0:W-:Y:S01]  /*12330*/  STL [R1+0x30], R12 ;  /* 0x0000300c01007387 */ /* 0x0001e20000100800 */
[----:B------:R-:W-:Y:S02]  /*12340*/  MOV R21, R14 ;  /* 0x0000000e00157202 */ /* 0x000fe40000000f00 */
[----:B------:R-:W-:Y:S02]  /*12350*/  MOV R20, R15 ;  /* 0x0000000f00147202 */ /* 0x000fe40000000f00 */
[----:B------:R-:W-:Y:S01]  /*12360*/  MOV R22, R13 ;  /* 0x0000000d00167202 */ /* 0x000fe20000000f00 */
[----:B------:R-:W3:Y:S04]  /*12370*/  LDL.LU.64 R14, [R1+0x27e8] ;  /* 0x0027e800010e7983 */ /* 0x000ee80000300a00 */
[----:B0-----:R-:W2:Y:S04]  /*12380*/  LDL.LU.64 R12, [R1+0x27e0] ;  /* 0x0027e000010c7983 */ /* 0x001ea80000300a00 */
[----:B------:R-:W2:Y:S04]  /*12390*/  LDL R23, [R1+0x5c4] ;  /* 0x0005c40001177983 */ /* 0x000ea80000100800 */
[----:B--2---:R-:W-:Y:S04]  /*123a0*/  STL.64 [R1+0x2780], R22 ;  /* 0x0027801601007387 */ /* 0x004fe80000100a00 */
[----:B------:R3:W-:Y:S02]  /*123b0*/  STL.64 [R1+0x2778], R20 ;  /* 0x0027781401007387 */ /* 0x0007e40000100a00 */
[----:B---3--:R-:W-:Y:S01]  /*123c0*/  MOV R20, R14 ;  /* 0x0000000e00147202 */ /* 0x008fe20000000f00 */
[----:B------:R-:W-:Y:S01]  /*123d0*/  IMAD.MOV.U32 R21, RZ, RZ, R15 ;  /* 0x000000ffff157224 */ /* 0x000fe200078e000f */
[----:B------:R-:W2:Y:S04]  /*123e0*/  LDL.LU R14, [R1+0x27dc] ;  /* 0x0027dc00010e7983 */ /* 0x000ea80000300800 */
[----:B------:R-:W2:Y:S04]  /*123f0*/  LDL.LU R15, [R1+0x27d8] ;  /* 0x0027d800010f7983 */ /* 0x000ea80000300800 */
[----:B------:R-:W3:Y:S04]  /*12400*/  LDL.LU R22, [R1+0x18] ;  /* 0x0000180001167983 */ /* 0x000ee80000300800 */
[----:B------:R-:W3:Y:S04]  /*12410*/  LDL.LU R23, [R1+0x1c] ;  /* 0x00001c0001177983 */ /* 0x000ee80000300800 */
[----:B---3--:R0:W-:Y:S04]  /*12420*/  STL.64 [R1+0x2790], R22 ;  /* 0x0027901601007387 */ /* 0x0081e80000100a00 */
[----:B------:R-:W-:Y:S04]  /*12430*/  STL.64 [R1+0x2788], R20 ;  /* 0x0027881401007387 */ /* 0x000fe80000100a00 */
[----:B0-----:R-:W2:Y:S04]  /*12440*/  LDL.LU R22, [R1+0xd8] ;  /* 0x0000d80001167983 */ /* 0x001ea80000300800 */
[----:B------:R-:W2:Y:S02]  /*12450*/  LDL.LU R23, [R1+0xdc] ;  /* 0x0000dc0001177983 */ /* 0x000ea40000300800 */
[C---:B--2---:R-:W-:Y:S11]  /*12460*/  HMMA.16816.F32 R16, R12.reuse, R22, R16 ;  /* 0x000000160c10723c */ /* 0x044ff60000001810 */
[----:B------:R-:W-:Y:S11]  /*12470*/  @!UPT UIADD3 URZ, URZ, URZ, URZ ;  /* 0x0000003f3f3ff290 */ /* 0x000ff6000fffe03f */
[----:B------:R-:W-:Y:S01]  /*12480*/  @!UPT UIADD3 URZ, URZ, URZ, URZ ;  /* 0x0000003f3f3ff290 */ /* 0x000fe2000fffe03f */
[----:B------:R-:W-:Y:S04]  /*12490*/  STL.64 [R1+0x40], R16 ;  /* 0x0000401001007387 */ /* 0x000fe80000100a00 */
[----:B------:R0:W-:Y:S04]  /*124a0*/  STL.64 [R1+0x48], R18 ;  /* 0x0000481201007387 */ /* 0x0001e80000100a00 */
[----:B0-----:R-:W2:Y:S04]  /*124b0*/  LDL.LU.64 R18, [R1+0x27d0] ;  /* 0x0027d00001127983 */ /* 0x001ea80000300a00 */
[----:B------:R-:W2:Y:S02]  /*124c0*/  LDL.LU.64 R16, [R1+0x27c8] ;  /* 0x0027c80001107983 */ /* 0x000ea40000300a00 */
[C---:B--2---:R-:W-:Y:S11]  /*124d0*/  HMMA.16816.F32 R16, R12.reuse, R10, R16 ;  /* 0x0000000a0c10723c */ /* 0x044ff60000001810 */
[----:B------:R-:W-:Y:S11]  /*124e0*/  @!UPT UIADD3 URZ, URZ, URZ, URZ ;  /* 0x0000003f3f3ff290 */ /* 0x000ff6000fffe03f */
[----:B------:R-:W-:Y:S01]  /*124f0*/  @!UPT UIADD3 URZ, URZ, URZ, URZ ;  /* 0x0000003f3f3ff290 */ /* 0x000fe2000fffe03f */
[----:B------:R-:W-:Y:S04]  /*12500*/  STL.64 [R1+0x50], R16 ;  /* 0x0000501001007387 */ /* 0x000fe80000100a00 */
[----:B------:R0:W-:Y:S04]  /*12510*/  STL.64 [R1+0x58], R18 ;  /* 0x0000581201007387 */ /* 0x0001e80000100a00 */
[----:B0-----:R-:W4:Y:S04]  /*12520*/  LDL.LU.64 R18, [R1+0x27c0] ;  /* 0x0027c00001127983 */ /* 0x001f280000300a00 */
[----:B------:R0:W-:Y:S04]  /*12530*/  STL.64 [R1+0x2798], R10 ;  /* 0x0027980a01007387 */ /* 0x0001e80000100a00 */
[----:B------:R-:W2:Y:S04]  /*12540*/  LDL.LU R8, [R1+0x20] ;  /* 0x0000200001087983 */ /* 0x000ea80000300800 */
[----:B------:R-:W2:Y:S04]  /*12550*/  LDL.LU R9, [R1+0x24] ;  /* 0x0000240001097983 */ /* 0x000ea80000300800 */
[----:B0-----:R-:W2:Y:S04]  /*12560*/  LDL.LU R10, [R1+0x28] ;  /* 0x00002800010a7983 */ /* 0x001ea80000300800 */
[----:B------:R-:W2:Y:S01]  /*12570*/  LDL.LU R11, [R1+0x2c] ;  /* 0x00002c00010b7983 */ /* 0x000ea20000300800 */
[----:B----4-:R-:W-:Y:S01]  /*12580*/  HMMA.16816.F32 R24, R12, R18, R24 ;  /* 0x000000120c18723c */ /* 0x010fe20000001818 */
[----:B------:R-:W-:-:S02]  /*12590*/  MOV R2, R18 ;  /* 0x0000001200027202 */ /* 0x000fc40000000f00 */
[----:B------:R-:W-:Y:S11]  /*125a0*/  MOV R0, R19 ;  /* 0x0000001300007202 */ /* 0x000ff60000000f00 */
[----:B------:R-:W-:Y:S09]  /*125b0*/  @!UPT UIADD3 URZ, URZ, URZ, URZ ;  /* 0x0000003f3f3ff290 */ /* 0x000ff2000fffe03f */
[----:B------:R-:W-:Y:S04]  /*125c0*/  STL.64 [R1+0x60], R24 ;  /* 0x0000601801007387 */ /* 0x000fe80000100a00 */
[----:B------:R0:W-:Y:S04]  /*125d0*/  STL.64 [R1+0x68], R26 ;  /* 0x0000681a01007387 */ /* 0x0001e80000100a00 */
[----:B0-----:R-:W5:Y:S04]  /*125e0*/  LDL.LU.64 R26, [R1+0x27b8] ;  /* 0x0027b800011a7983 */ /* 0x001f680000300a00 */
[----:B------:R-:W5:Y:S04]  /*125f0*/  LDL.LU.64 R24, [R1+0x27b0] ;  /* 0x0027b00001187983 */ /* 0x000f680000300a00 */
[----:B------:R-:W2:Y:S04]  /*12600*/  LDL.LU.64 R18, [R1+0x27a8] ;  /* 0x0027a80001127983 */ /* 0x000ea80000300a00 */
[----:B------:R-:W2:Y:S01]  /*12610*/  LDL.LU.64 R16, [R1+0x27a0] ;  /* 0x0027a00001107983 */ /* 0x000ea20000300a00 */
[----:B-----5:R-:W-:Y:S08]  /*12620*/  HMMA.16816.F32 R24, R12, R6, R24 ;  /* 0x000000060c18723c */ /* 0x020ff00000001818 */
[----:B--2---:R-:W-:Y:S11]  /*12630*/  HMMA.16816.F32 R20, R16, R22, R8 ;  /* 0x000000161014723c */ /* 0x004ff60000001808 */
[----:B------:R-:W-:Y:S04]  /*12640*/  @!UPT UIADD3 URZ, URZ, URZ, URZ ;  /* 0x0000003f3f3ff290 */ /* 0x000fe8000fffe03f */
[----:B------:R0:W-:Y:S04]  /*12650*/  STL.64 [R1+0x2720], R26 ;  /* 0x0027201a01007387 */ /* 0x0001e80000100a00 */
[----:B------:R1:W-:Y:S01]  /*12660*/  STL.64 [R1+0x2718], R24 ;  /* 0x0027181801007387 */ /* 0x0003e20000100a00 */
[----:B0-----:R-:W-:-:S03]  /*12670*/  IMAD.MOV.U32 R26, RZ, RZ, R29 ;  /* 0x000000ffff1a7224 */ /* 0x001fc600078e001d */
[----:B-1----:R-:W2:Y:S01]  /*12680*/  LDL.LU R24, [R1] ;  /* 0x0000000001187983 */ /* 0x002ea20000300800 */
[----:B------:R-:W-:-:S03]  /*12690*/  MOV R29, R23 ;  /* 0x00000017001d7202 */ /* 0x000fc60000000f00 */
[----:B------:R-:W2:Y:S04]  /*126a0*/  LDL.LU R25, [R1+0x4] ;  /* 0x0000040001197983 */ /* 0x000ea80000300800 */
[----:B------:R-:W3:Y:S04]  /*126b0*/  LDL.LU.64 R10, [R1+0x2798] ;  /* 0x00279800010a7983 */ /* 0x000ee80000300a00 */
[----:B------:R-:W-:Y:S04]  /*126c0*/  STL.64 [R1+0x20], R20 ;  /* 0x0000201401007387 */ /* 0x000fe80000100a00 */
[----:B------:R0:W-:Y:S04]  /*126d0*/  STL [R1+0x28], R22 ;  /* 0x0000281601007387 */ /* 0x0001e80000100800 */
[----:B0-----:R-:W3:Y:S04]  /*126e0*/  LDL.LU.64 R22, [R1+0x2790] ;  /* 0x0027900001167983 */ /* 0x001ee80000300a00 */
[----:B------:R-:W3:Y:S01]  /*126f0*/  LDL.LU.64 R20, [R1+0x2788] ;  /* 0x0027880001147983 */ /* 0x000ee20000300a00 */
[----:B------:R-:W-:-:S02]  /*12700*/  MOV R15, R0 ;  /* 0x00000000000f7202 */ /* 0x000fc40000000f00 */
[----:B------:R-:W-:Y:S02]  /*12710*/  MOV R14, R2 ;  /* 0x00000002000e7202 */ /* 0x000fe40000000f00 */
[----:B------:R-:W-:Y:S01]  /*12720*/  MOV R27, R28 ;  /* 0x0000001c001b7202 */ /* 0x000fe20000000f00 */
[----:B---3--:R-:W-:Y:S01]  /*12730*/  HMMA.16816.F32 R8, R16, R10, R20 ;  /* 0x0000000a1008723c */ /* 0x008fe20000001814 */
[----:B------:R-:W3:Y:S04]  /*12740*/  LDL.LU.64 R22, [R1+0x2780] ;  /* 0x0027800001167983 */ /* 0x000ee80000300a00 */
[----:B------:R-:W4:Y:S11]  /*12750*/  LDL.LU.64 R20, [R1+0x2778] ;  /* 0x0027780001147983 */ /* 0x000f360000300a00 */
[----:B------:R-:W-:Y:S08]  /*12760*/  @!UPT UIADD3 URZ, URZ, URZ, URZ ;  /* 0x0000003f3f3ff290 */ /* 0x000ff0000fffe03f */
[----:B------:R-:W-:Y:S01]  /*12770*/  IMAD.MOV.U32 R4, RZ, RZ, R10 ;  /* 0x000000ffff047224 */ /* 0x000fe200078e000a */
[----:B------:R-:W-:Y:S01]  /*12780*/  MOV R0, R8 ;  /* 0x0000000800007202 */ /* 0x000fe20000000f00 */
[----:B------:R-:W5:Y:S01]  /*12790*/  LDL.LU R10, [R1+0x2770] ;  /* 0x00277000010a7983 */ /* 0x000f620000300800 */
[----:B------:R-:W-:-:S03]  /*127a0*/  MOV R5, R9 ;  /* 0x0000000900057202 */ /* 0x000fc60000000f00 */
[----:B------:R-:W3:Y:S01]  /*127b0*/  LDL.LU.64 R8, [R1+0x2768] ;  /* 0x0027680001087983 */ /* 0x000ee20000300a00 */
[----:B--2---:R-:W-:Y:S01]  /*127c0*/  HMMA.16816.F32 R12, R16, R14, R24 ;  /* 0x0000000e100c723c */ /* 0x004fe20000001818 */
[----:B------:R-:W-:Y:S11]  /*127d0*/  MOV R2, R11 ;  /* 0x0000000b00027202 */ /* 0x000ff60000000f00 */
[----:B------:R-:W-:Y:S11]  /*127e0*/  @!UPT UIADD3 URZ, URZ, URZ, URZ ;  /* 0x0000003f3f3ff290 */ /* 0x000ff6000fffe03f */
[----:B------:R-:W-:Y:S01]  /*127f0*/  STL [R1+0x4], R13 ;  /* 0x0000040d01007387 */ /* 0x000fe20000100800 */
[----:B------:R-:W-:Y:S02]  /*12800*/  MOV R11, R12 ;  /* 0x0000000c000b7202 */ /* 0x000fe40000000f00 */
[----:B------:R-:W-:Y:S01]  /*12810*/  MOV R28, R15 ;  /* 0x0000000f001c7202 */ /* 0x000fe20000000f00 */
[----:B------:R-:W-:Y:S04]  /*12820*/  STL [R1+0x8], R14 ;  /* 0x0000080e01007387 */ /* 0x000fe80000100800 */
[----:B------:R-:W0:Y:S04]  /*12830*/  LDSM.16.MT88.4 R12, [R3+0x11400] ;  /* 0x01140000030c783b */ /* 0x000e280000004200 */
[----:B-----5:R-:W-:Y:S04]  /*12840*/  STL.64 [R1+0x2710], R10 ;  /* 0x0027100a01007387 */ /* 0x020fe80000100a00 */
[----:B---3--:R-:W-:Y:S04]  /*12850*/  STL.64 [R1+0x2708], R8 ;  /* 0x0027080801007387 */ /* 0x008fe80000100a00 */
[----:B0-----:R-:W-:Y:S04]  /*12860*/  STL [R1+0x26bc], R14 ;  /* 0x0026bc0e01007387 */ /* 0x001fe80000100800 */
[----:B------:R-:W-:Y:S04]  /*12870*/  STL [R1+0x26b8], R15 ;  /* 0x0026b80f01007387 */ /* 0x000fe80000100800 */
[----:B------:R0:W-:Y:S04]  /*12880*/  STL.64 [R1+0x2758], R12 ;  /* 0x0027580c01007387 */ /* 0x0001e80000100a00 */
[----:B0-----:R-:W2:Y:S04]  /*12890*/  LDL.LU R12, [R1+0x30] ;  /* 0x00003000010c7983 */ /* 0x001ea80000300800 */
[----:B------:R-:W3:Y:S04]  /*128a0*/  LDL.LU R24, [R1+0x60] ;  /* 0x0000600001187983 */ /* 0x000ee80000300800 */
[----:B------:R-:W3:Y:S04]  /*128b0*/  LDL.LU R25, [R1+0x64] ;  /* 0x0000640001197983 */ /* 0x000ee80000300800 */
[----:B------:R-:W5:Y:S04]  /*128c0*/  LDL.LU R26, [R1+0x68] ;  /* 0x00006800011a7983 */ /* 0x000f680000300800 */
[----:B------:R-:W5:Y:S01]  /*128d0*/  LDL.LU R27, [R1+0x6c] ;  /* 0x00006c00011b7983 */ /* 0x000f620000300800 */
[----:B------:R-:W-:Y:S01]  /*128e0*/  MOV R13, R22 ;  /* 0x00000016000d7202 */ /* 0x000fe20000000f00 */
[----:B----4-:R-:W-:Y:S01]  /*128f0*/  IMAD.MOV.U32 R14, RZ, RZ, R21 ;  /* 0x000000ffff0e7224 */ /* 0x010fe200078e0015 */
[----:B------:R-:W-:-:S02]  /*12900*/  MOV R15, R20 ;  /* 0x00000014000f7202 */ /* 0x000fc40000000f00 */
[----:B------:R-:W0:Y:S04]  /*12910*/  LDSM.16.MT88.4 R20, [R23+0x11400] ;  /* 0x011400001714783b */ /* 0x000e280000004200 */
[----:B-----5:R-:W-:Y:S04]  /*12920*/  STL.64 [R1+0x2730], R26 ;  /* 0x0027301a01007387 */ /* 0x020fe80000100a00 */
[----:B---3--:R1:W-:Y:S04]  /*12930*/  STL.64 [R1+0x2728], R24 ;  /* 0x0027281801007387 */ /* 0x0083e80000100a00 */
[----:B-1----:R-:W3:Y:S04]  /*12940*/  LDL.LU R24, [R1+0x50] ;  /* 0x0000500001187983 */ /* 0x002ee80000300800 */
[----:B------:R-:W3:Y:S04]  /*12950*/  LDL.LU R25, [R1+0x54] ;  /* 0x0000540001197983 */ /* 0x000ee80000300800 */
[----:B------:R-:W4:Y:S04]  /*12960*/  LDL.LU R26, [R1+0x58] ;  /* 0x00005800011a7983 */ /* 0x000f280000300800 */
[----:B------:R-:W4:Y:S01]  /*12970*/  LDL.LU R27, [R1+0x5c] ;  /* 0x00005c00011b7983 */ /* 0x000f220000300800 */
[----:B--2---:R-:W-:Y:S03]  /*12980*/  HMMA.16816.F32 R16, R16, R6, R12 ;  /* 0x000000061010723c */ /* 0x004fe6000000180c */
[----:B----4-:R-:W-:Y:S04]  /*12990*/  STL.64 [R1+0x2740], R26 ;  /* 0x0027401a01007387 */ /* 0x010fe80000100a00 */
[----:B---3--:R1:W-:Y:S04]  /*129a0*/  STL.64 [R1+0x2738], R24 ;  /* 0x0027381801007387 */ /* 0x0083e80000100a00 */
[----:B-1----:R-:W2:Y:S04]  /*129b0*/  LDL.LU R24, [R1+0x40] ;  /* 0x0000400001187983 */ /* 0x002ea80000300800 */
[----:B------:R-:W2:Y:S04]  /*129c0*/  LDL.LU R25, [R1+0x44] ;  /* 0x0000440001197983 */ /* 0x000ea80000300800 */
[----:B------:R-:W2:Y:S04]  /*129d0*/  LDL.LU R26, [R1+0x48] ;  /* 0x00004800011a7983 */ /* 0x000ea80000300800 */
[----:B------:R-:W2:Y:S04]  /*129e0*/  LDL.LU R27, [R1+0x4c] ;  /* 0x00004c00011b7983 */ /* 0x000ea80000300800 */
[----:B0-----:R0:W-:Y:S04]  /*129f0*/  STL [R1+0x2668], R22 ;  /* 0x0026681601007387 */ /* 0x0011e80000100800 */
[----:B------:R1:W-:Y:S04]  /*12a00*/  STL [R1+0x2664], R23 ;  /* 0x0026641701007387 */ /* 0x0003e80000100800 */
[----:B------:R3:W-:Y:S01]  /*12a10*/  STL.64 [R1+0x26d8], R20 ;  /* 0x0026d81401007387 */ /* 0x0007e20000100a00 */
[----:B0-----:R-:W-:Y:S01]  /*12a20*/  MOV R22, R4 ;  /* 0x0000000400167202 */ /* 0x001fe20000000f00 */
[----:B-1----:R-:W-:Y:S01]  /*12a30*/  IMAD.MOV.U32 R23, RZ, RZ, R2 ;  /* 0x000000ffff177224 */ /* 0x002fe200078e0002 */
[----:B---3--:R-:W-:-:S02]  /*12a40*/  MOV R20, R0 ;  /* 0x0000000000147202 */ /* 0x008fc40000000f00 */
[----:B------:R-:W-:Y:S01]  /*12a50*/  MOV R21, R5 ;  /* 0x0000000500157202 */ /* 0x000fe20000000f00 */
[----:B------:R-:W3:Y:S04]  /*12a60*/  LDL.LU R0, [R1+0x2760] ;  /* 0x0027600001007983 */ /* 0x000ee80000300800 */
[----:B------:R-:W4:Y:S04]  /*12a70*/  LDL R8, [R1+0x120] ;  /* 0x0001200001087983 */ /* 0x000f280000100800 */
[----:B------:R-:W4:Y:S04]  /*12a80*/  LDL R9, [R1+0x124] ;  /* 0x0001240001097983 */ /* 0x000f280000100800 */
[----:B------:R-:W-:Y:S04]  /*12a90*/  STL.64 [R1+0x26e8], R22 ;  /* 0x0026e81601007387 */ /* 0x000fe80000100a00 */
[----:B------:R0:W-:Y:S04]  /*12aa0*/  STL.64 [R1+0x26e0], R20 ;  /* 0x0026e01401007387 */ /* 0x0001e80000100a00 */
[----:B0-----:R-:W2:Y:S04]  /*12ab0*/  LDL.LU R20, [R1+0x90] ;  /* 0x0000900001147983 */ /* 0x001ea80000300800 */
[----:B------:R-:W2:Y:S04]  /*12ac0*/  LDL.LU R21, [R1+0x94] ;  /* 0x0000940001157983 */ /* 0x000ea80000300800 */
[----:B------:R-:W5:Y:S04]  /*12ad0*/  LDL.LU.64 R12, [R1+0x2758] ;  /* 0x00275800010c7983 */ /* 0x000f680000300a00 */
[----:B------:R-:W2:Y:S04]  /*12ae0*/  LDL.LU.64 R6, [R1+0x2750] ;  /* 0x0027500001067983 */ /* 0x000ea80000300a00 */
[----:B------:R-:W2:Y:S04]  /*12af0*/  LDL.LU.64 R4, [R1+0x2748] ;  /* 0x0027480001047983 */ /* 0x000ea80000300a00 */
[----:B------:R0:W-:Y:S04]  /*12b00*/  STL.64 [R1+0x30], R16 ;  /* 0x0000301001007387 */ /* 0x0001e80000100a00 */
[----:B------:R-:W-:Y:S04]  /*12b10*/  STL.64 [R1+0x38], R18 ;  /* 0x0000381201007387 */ /* 0x000fe80000100a00 */
[----:B0-----:R-:W3:Y:S01]  /*12b20*/  LDL.LU R16, [R1+0x100] ;  /* 0x0001000001107983 */ /* 0x001ee20000300800 */
[C---:B--2---:R-:W-:Y:S11]  /*12b30*/  HMMA.16816.F32 R24, R4.reuse, R20, R24 ;  /* 0x000000140418723c */ /* 0x044ff60000001818 */
[----:B------:R-:W-:Y:S11]  /*12b40*/  @!UPT UIADD3 URZ, URZ, URZ, URZ ;  /* 0x0000003f3f3ff290 */ /* 0x000ff6000fffe03f */
[----:B------:R-:W-:Y:S02]  /*12b50*/  @!UPT UIADD3 URZ, URZ, URZ, URZ ;  /* 0x0000003f3f3ff290 */ /* 0x000fe4000fffe03f */
[----:B------:R-:W-:Y:S01]  /*12b60*/  MOV R2, R27 ;  /* 0x0000001b00027202 */ /* 0x000fe20000000f00 */
[----:B------:R0:W-:Y:S01]  /*12b70*/  STL [R1+0x48], R26 ;  /* 0x0000481a01007387 */ /* 0x0001e20000100800 */
[----:B------:R-:W-:Y:S02]  /*12b80*/  MOV R14, R24 ;  /* 0x00000018000e7202 */ /* 0x000fe40000000f00 */
[----:B------:R-:W-:Y:S01]  /*12b90*/  MOV R15, R25 ;  /* 0x00000019000f7202 */ /* 0x000fe20000000f00 */
[----:B0-----:R-:W2:Y:S04]  /*12ba0*/  LDL.LU.64 R26, [R1+0x2740] ;  /* 0x00274000011a7983 */ /* 0x001ea80000300a00 */
[----:B------:R-:W2:Y:S04]  /*12bb0*/  LDL.LU.64 R24, [R1+0x2738] ;  /* 0x0027380001187983 */ /* 0x000ea80000300a00 */
[----:B------:R-:W-:Y:S04]  /*12bc0*/  STL [R1+0x26d0], R2 ;  /* 0x0026d00201007387 */ /* 0x000fe80000100800 */
[----:B------:R-:W-:Y:S04]  /*12bd0*/  STL.64 [R1+0x26c8], R14 ;  /* 0x0026c80e01007387 */ /* 0x000fe80000100a00 */
[----:B-----5:R0:W-:Y:S04]  /*12be0*/  STL.64 [R1+0x26c0], R12 ;  /* 0x0026c00c01007387 */ /* 0x0201e80000100a00 */
[----:B0-----:R-:W2:Y:S01]  /*12bf0*/  LDL.LU.64 R12, [R1+0xc0] ;  /* 0x0000c000010c7983 */ /* 0x001ea20000300a00 */
[----:B---3--:R-:W-:Y:S01]  /*12c00*/  MOV R17, R0 ;  /* 0x0000000000117202 */ /* 0x008fe20000000f00 */
[----:B--2---:R-:W-:Y:S01]  /*12c10*/  HMMA.16816.F32 R24, R4, R12, R24 ;  /* 0x0000000c0418723c */ /* 0x004fe20000001818 */
[----:B------:R-:W-:Y:S01]  /*12c20*/  IMAD.MOV.U32 R18, RZ, RZ, R12 ;  /* 0x000000ffff127224 */ /* 0x000fe200078e000c */
[----:B------:R-:W-:Y:S11]  /*12c30*/  MOV R0, R13 ;  /* 0x0000000d00007202 */ /* 0x000ff60000000f00 */
[----:B------:R-:W-:Y:S11]  /*12c40*/  @!UPT UIADD3 URZ, URZ, URZ, URZ ;  /* 0x0000003f3f3ff290 */ /* 0x000ff6000fffe03f */
[----:B------:R-:W-:Y:S01]  /*12c50*/  MOV R13, R26 ;  /* 0x0000001a000d7202 */ /* 0x000fe20000000f00 */
[----:B------:R-:W-:Y:S01]  /*12c60*/  IMAD.MOV.U32 R12, RZ, RZ, R27 ;  /* 0x000000ffff0c7224 */ /* 0x000fe200078e001b */
[----:B------:R-:W-:Y:S01]  /*12c70*/  MOV R15, R24 ;  /* 0x00000018000f7202 */ /* 0x000fe20000000f00 */
[----:B------:R-:W2:Y:S01]  /*12c80*/  LDL.LU.64 R26, [R1+0x2730] ;  /* 0x00273000011a7983 */ /* 0x000ea20000300a00 */
[----:B------:R-:W-:-:S03]  /*12c90*/  MOV R14, R25 ;  /* 0x00000019000e7202 */ /* 0x000fc60000000f00 */
[----:B------:R-:W2:Y:S04]  /*12ca0*/  LDL.LU.64 R24, [R1+0x2728] ;  /* 0x0027280001187983 */ /* 0x000ea80000300a00 */
[----:B------:R0:W-:Y:S04]  /*12cb0*/  STL.64 [R1+0x26f8], R14 ;  /* 0x0026f80e01007387 */ /* 0x0001e80000100a00 */
[----:B------:R1:W-:Y:S01]  /*12cc0*/  STL.64 [R1+0x26f0], R12 ;  /* 0x0026f00c01007387 */ /* 0x0003e20000100a00 */
[----:B0-----:R-:W-:-:S03]  /*12cd0*/  MOV R15, R29 ;  /* 0x0000001d000f7202 */ /* 0x001fc60000000f00 */
[----:B-1----:R-:W3:Y:S04]  /*12ce0*/  LDL.LU R12, [R1+0x20] ;  /* 0x00002000010c7983 */ /* 0x002ee80000300800 */
[----:B------:R-:W3:Y:S04]  /*12cf0*/  LDL.LU R13, [R1+0x24] ;  /* 0x00002400010d7983 */ /* 0x000ee80000300800 */
[----:B------:R-:W3:Y:S01]  /*12d00*/  LDL.LU R14, [R1+0x28] ;  /* 0x00002800010e7983 */ /* 0x000ee20000300800 */
[C---:B--2---:R-:W-:Y:S11]  /*12d10*/  HMMA.16816.F32 R24, R4.reuse, R16, R24 ;  /* 0x000000100418723c */ /* 0x044ff60000001818 */
[----:B------:R-:W-:Y:S11]  /*12d20*/  @!UPT UIADD3 URZ, URZ, URZ, URZ ;  /* 0x0000003f3f3ff290 */ /* 0x000ff6000fffe03f */
[----:B------:R-:W-:Y:S01]  /*12d30*/  @!UPT UIADD3 URZ, URZ, URZ, URZ ;  /* 0x0000003f3f3ff290 */ /* 0x000fe2000fffe03f */
[----:B------:R0:W-:Y:S01]  /*12d40*/  STL.64 [R1+0x60], R24 ;  /* 0x0000601801007387 */ /* 0x0001e20000100a00 */
[----:B------:R-:W-:Y:S02]  /*12d50*/  MOV R2, R26 ;  /* 0x0000001a00027202 */ /* 0x000fe40000000f00 */
[----:B------:R-:W-:Y:S02]  /*12d60*/  MOV R29, R27 ;  /* 0x0000001b001d7202 */ /* 0x000fe40000000f00 */
[----:B------:R-:W4:Y:S04]  /*12d70*/  LDL.LU.64 R26, [R1+0x2720] ;  /* 0x00272000011a7983 */ /* 0x000f280000300a00 */
[----:B0-----:R-:W4:Y:S04]  /*12d80*/  LDL.LU.64 R24, [R1+0x2718] ;  /* 0x0027180001187983 */ /* 0x001f280000300a00 */
[----:B------:R-:W2:Y:S01]  /*12d90*/  LDL.LU.64 R10, [R1+0x2710] ;  /* 0x00271000010a7983 */ /* 0x000ea20000300a00 */
[----:B----4-:R-:W-:Y:S03]  /*12da0*/  HMMA.16816.F32 R24, R4, R8, R24 ;  /* 0x000000080418723c */ /* 0x010fe60000001818 */
[----:B------:R-:W3:Y:S04]  /*12db0*/  LDL.LU.64 R8, [R1+0x2708] ;  /* 0x0027080001087983 */ /* 0x000ee80000300a00 */
[----:B--2---:R-:W-:-:S02]  /*12dc0*/  MOV R4, R11 ;  /* 0x0000000b00047202 */ /* 0x004fc40000000f00 */
[----:B------:R-:W3:Y:S01]  /*12dd0*/  LDL.LU R11, [R1+0x2704] ;  /* 0x00270400010b7983 */ /* 0x000ee20000300800 */
[----:B------:R-:W-:-:S03]  /*12de0*/  IMAD.MOV.U32 R7, RZ, RZ, R28 ;  /* 0x000000ffff077224 */ /* 0x000fc600078e001c */
[----:B------:R-:W2:Y:S04]  /*12df0*/  LDL.LU R5, [R1+0x4] ;  /* 0x0000040001057983 */ /* 0x000ea80000300800 */
[----:B------:R-:W2:Y:S04]  /*12e00*/  LDL.LU R6, [R1+0x8] ;  /* 0x0000080001067983 */ /* 0x000ea80000300800 */
[----:B------:R-:W4:Y:S04]  /*12e10*/  LDL.LU R28, [R1+0x2700] ;  /* 0x00270000011c7983 */ /* 0x000f280000300800 */
[----:B------:R-:W-:Y:S04]  /*12e20*/  STL.64 [R1+0x2688], R26 ;  /* 0x0026881a01007387 */ /* 0x000fe80000100a00 */
[----:B------:R0:W-:Y:S02]  /*12e30*/  STL.64 [R1+0x2680], R24 ;  /* 0x0026801801007387 */ /* 0x0001e40000100a00 */
[----:B0-----:R-:W-:Y:S01]  /*12e40*/  MOV R25, R0 ;  /* 0x0000000000197202 */ /* 0x001fe20000000f00 */
[----:B---3--:R-:W-:Y:S01]  /*12e50*/  HMMA.16816.F32 R20, R8, R20, R12 ;  /* 0x000000140814723c */ /* 0x008fe2000000180c */
[----:B------:R-:W3:Y:S04]  /*12e60*/  LDL.LU.64 R14, [R1+0x26f8] ;  /* 0x0026f800010e7983 */ /* 0x000ee80000300a00 */
[----:B------:R-:W5:Y:S11]  /*12e70*/  LDL.LU.64 R12, [R1+0x26f0] ;  /* 0x0026f000010c7983 */ /* 0x000f760000300a00 */
[----:B------:R-:W-:Y:S07]  /*12e80*/  @!UPT UIADD3 URZ, URZ, URZ, URZ ;  /* 0x0000003f3f3ff290 */ /* 0x000fee000fffe03f */
[----:B------:R-:W-:Y:S01]  /*12e90*/  STL.64 [R1+0x20], R20 ;  /* 0x0000201401007387 */ /* 0x000fe20000100a00 */
[----:B------:R-:W-:-:S03]  /*12ea0*/  MOV R0, R23 ;  /* 0x0000001700007202 */ /* 0x000fc60000000f00 */
[----:B------:R0:W-:Y:S04]  /*12eb0*/  STL [R1+0x28], R22 ;  /* 0x0000281601007387 */ /* 0x0001e80000100800 */
[----:B0-----:R-:W3:Y:S04]  /*12ec0*/  LDL.LU.64 R22, [R1+0x26e8] ;  /* 0x0026e80001167983 */ /* 0x001ee80000300a00 */
[----:B------:R-:W3:Y:S01]  /*12ed0*/  LDL.LU.64 R20, [R1+0x26e0] ;  /* 0x0026e00001147983 */ /* 0x000ee20000300a00 */
[----:B------:R-:W-:Y:S01]  /*12ee0*/  MOV R24, R18 ;  /* 0x0000001200187202 */ /* 0x000fe20000000f00 */
[C---:B--2---:R-:W-:Y:S02]  /*12ef0*/  HMMA.16816.F32 R4, R8.reuse, R16, R4 ;  /* 0x000000100804723c */ /* 0x044fe40000001804 */
[----:B------:R-:W0:Y:S06]  /*12f00*/  LDSM.16.MT88.4 R16, [R3+0x11800] ;  /* 0x011800000310783b */ /* 0x000e2c0000004200 */
[----:B---3--:R-:W-:Y:S01]  /*12f10*/  HMMA.16816.F32 R24, R8, R24, R20 ;  /* 0x000000180818723c */ /* 0x008fe20000001814 */
[----:B------:R-:W2:Y:S11]  /*12f20*/  LDL.LU.64 R20, [R1+0x26d8] ;  /* 0x0026d80001147983 */ /* 0x000eb60000300a00 */
[----:B------:R-:W-:Y:S11]  /*12f30*/  @!UPT UIADD3 URZ, URZ, URZ, URZ ;  /* 0x0000003f3f3ff290 */ /* 0x000ff6000fffe03f */
[----:B------:R-:W-:Y:S04]  /*12f40*/  STL.64 [R1+0x10], R24 ;  /* 0x0000101801007387 */ /* 0x000fe80000100a00 */
[----:B------:R-:W-:Y:S04]  /*12f50*/  STL.64 [R1+0x18], R26 ;  /* 0x0000181a01007387 */ /* 0x000fe80000100a00 */
[----:B----4-:R-:W1:Y:S01]  /*12f60*/  LDSM.16.M88.4 R24, [R28+0x80] ;  /* 0x000080001c18783b */ /* 0x010e620000000200 */
[----:B------:R-:W-:Y:S01]  /*12f70*/  MOV R22, R4 ;  /* 0x0000000400167202 */ /* 0x000fe20000000f00 */
[----:B------:R-:W-:-:S02]  /*12f80*/  IMAD.MOV.U32 R23, RZ, RZ, R5 ;  /* 0x000000ffff177224 */ /* 0x000fc400078e0005 */
[----:B------:R3:W-:Y:S04]  /*12f90*/  STL.64 [R1+0x8], R6 ;  /* 0x0000080601007387 */ /* 0x0007e80000100a00 */
[----:B---3--:R-:W3:Y:S04]  /*12fa0*/  LDL R7, [R1+0x5c4] ;  /* 0x0005c40001077983 */ /* 0x008ee80000100800 */
[----:B------:R-:W-:Y:S04]  /*12fb0*/  STL.64 [R1+0x2678], R22 ;  /* 0x0026781601007387 */ /* 0x000fe80000100a00 */
[----:B--2---:R2:W-:Y:S04]  /*12fc0*/  STL.64 [R1+0x2670], R20 ;  /* 0x0026701401007387 */ /* 0x0045e80000100a00 */
[----:B--2---:R-:W2:Y:S04]  /*12fd0*/  LDL.LU.64 R20, [R1+0x120] ;  /* 0x0001200001147983 */ /* 0x004ea80000300a00 */
[----:B------:R-:W4:Y:S04]  /*12fe0*/  LDL.LU.64 R22, [R1+0x128] ;  /* 0x0001280001167983 */ /* 0x000f280000300a00 */
[----:B------:R-:W-:Y:S04]  /*12ff0*/  STL [R1+0x2660], R3 ;  /* 0x0026600301007387 */ /* 0x000fe80000100800 */
[----:B0-----:R-:W-:Y:S04]  /*13000*/  STL.64 [R1+0x2628], R18 ;  /* 0x0026281201007387 */ /* 0x001fe80000100a00 */
[----:B------:R-:W-:Y:S04]  /*13010*/  STL.64 [R1+0x2620], R16 ;  /* 0x0026201001007387 */ /* 0x000fe80000100a00 */
[----:B------:R-:W0:Y:S04]  /*13020*/  LDSM.16.M88.4 R16, [R28+0x4080] ;  /* 0x004080001c10783b */ /* 0x000e280000000200 */
[----:B-1----:R-:W-:Y:S04]  /*13030*/  STL.64 [R1+0x80], R24 ;  /* 0x0000801801007387 */ /* 0x002fe80000100a00 */
[----:B------:R-:W-:Y:S04]  /*13040*/  STL.64 [R1+0x88], R26 ;  /* 0x0000881a01007387 */ /* 0x000fe80000100a00 */
[----:B------:R-:W1:Y:S04]  /*13050*/  LDSM.16.M88.4 R24, [R28+0x8080] ;  /* 0x008080001c18783b */ /* 0x000e680000000200 */
[----:B---3--:R-:W-:Y:S04]  /*13060*/  LDSM.16.MT88.4 R4, [R7+0x11800] ;  /* 0x011800000704783b */ /* 0x008fe80000004200 */
[----:B0-----:R0:W-:Y:S04]  /*13070*/  STL.64 [R1+0xa0], R16 ;  /* 0x0000a01001007387 */ /* 0x0011e80000100a00 */
[----:B------:R3:W-:Y:S04]  /*13080*/  STL.64 [R1+0xa8], R18 ;  /* 0x0000a81201007387 */ /* 0x0007e80000100a00 */
[----:B0-----:R-:W2:Y:S04]  /*13090*/  LDL.LU R16, [R1+0x30] ;  /* 0x0000300001107983 */ /* 0x001ea80000300800 */
[----:B-1----:R0:W-:Y:S04]  /*130a0*/  STL.64 [R1+0xb0], R24 ;  /* 0x0000b01801007387 */ /* 0x0021e80000100a00 */
[----:B------:R1:W-:Y:S04]  /*130b0*/  STL.64 [R1+0xb8], R26 ;  /* 0x0000b81a01007387 */ /* 0x0003e80000100a00 */
[----:B------:R-:W2:Y:S04]  /*130c0*/  LDL.LU R17, [R1+0x34] ;  /* 0x0000340001117983 */ /* 0x000ea80000300800 */
[----:B---3--:R-:W2:Y:S04]  /*130d0*/  LDL.LU R18, [R1+0x38] ;  /* 0x0000380001127983 */ /* 0x008ea80000300800 */
[----:B------:R-:W2:Y:S04]  /*130e0*/  LDL.LU R19, [R1+0x3c] ;  /* 0x00003c0001137983 */ /* 0x000ea80000300800 */
[----:B0-----:R-:W3:Y:S04]  /*130f0*/  LDL.LU R24, [R1+0x60] ;  /* 0x0000600001187983 */ /* 0x001ee80000300800 */
[----:B------:R-:W3:Y:S01]  /*13100*/  LDL.LU R25, [R1+0x64] ;  /* 0x0000640001197983 */ /* 0x000ee20000300800 */
[----:B-1----:R-:W-:-:S02]  /*13110*/  MOV R26, R2 ;  /* 0x00000002001a7202 */ /* 0x002fc40000000f00 */
[----:B------:R-:W-:Y:S01]  /*13120*/  MOV R27, R29 ;  /* 0x0000001d001b7202 */ /* 0x000fe20000000f00 */
[----:B------:R-:W2:Y:S04]  /*13130*/  LDL.LU R2, [R1+0x26d0] ;  /* 0x0026d00001027983 */ /* 0x000ea80000300800 */
[----:B------:R5:W-:Y:S02]  /*13140*/  STL.64 [R1+0x2698], R26 ;  /* 0x0026981a01007387 */ /* 0x000be40000100a00 */
[----:B-----5:R-:W-:Y:S01]  /*13150*/  IMAD.MOV.U32 R26, RZ, RZ, R13 ;  /* 0x000000ffff1a7224 */ /* 0x020fe200078e000d */
[----:B------:R-:W-:Y:S01]  /*13160*/  MOV R27, R12 ;  /* 0x0000000c001b7202 */ /* 0x000fe20000000f00 */
[----:B---3--:R0:W-:Y:S02]  /*13170*/  STL.64 [R1+0x2690], R24 ;  /* 0x0026901801007387 */ /* 0x0081e40000100a00 */
[----:B0-----:R-:W-:-:S02]  /*13180*/  MOV R24, R15 ;  /* 0x0000000f00187202 */ /* 0x001fc40000000f00 */
[----:B------:R-:W-:Y:S02]  /*13190*/  MOV R25, R14 ;  /* 0x0000000e00197202 */ /* 0x000fe40000000f00 */
[----:B------:R-:W0:Y:S04]  /*131a0*/  LDSM.16.M88.4 R12, [R28+0xc080] ;  /* 0x00c080001c0c783b */ /* 0x000e280000000200 */
[----:B------:R1:W-:Y:S04]  /*131b0*/  STL.64 [R1+0x26a8], R26 ;  /* 0x0026a81a01007387 */ /* 0x0003e80000100a00 */
[----:B------:R-:W-:Y:S04]  /*131c0*/  STL.64 [R1+0x26a0], R24 ;  /* 0x0026a01801007387 */ /* 0x000fe80000100a00 */
[----:B-1----:R-:W3:Y:S01]  /*131d0*/  LDL.LU.64 R26, [R1+0x98] ;  /* 0x00009800011a7983 */ /* 0x002ee20000300a00 */
[----:B0-----:R-:W-:-:S03]  /*131e0*/  MOV R28, R15 ;  /* 0x0000000f001c7202 */ /* 0x001fc60000000f00 */
[----:B------:R0:W-:Y:S01]  /*131f0*/  STL.64 [R1+0xe0], R12 ;  /* 0x0000e00c01007387 */ /* 0x0001e20000100a00 */
[----:B------:R-:W-:-:S03]  /*13200*/  MOV R29, R14 ;  /* 0x0000000e001d7202 */ /* 0x000fc60000000f00 */
[----:B------:R-:W5:Y:S04]  /*13210*/  LDL.LU.64 R14, [R1+0x26c8] ;  /* 0x0026c800010e7983 */ /* 0x000f680000300a00 */
[----:B0-----:R-:W2:Y:S04]  /*13220*/  LDL.LU.64 R12, [R1+0x26c0] ;  /* 0x0026c000010c7983 */ /* 0x001ea80000300a00 */
[----:B------:R-:W-:Y:S04]  /*13230*/  STL [R1+0x25dc], R28 ;  /* 0x0025dc1c01007387 */ /* 0x000fe80000100800 */
[----:B------:R-:W-:Y:S04]  /*13240*/  STL [R1+0x25d8], R29 ;  /* 0x0025d81d01007387 */ /* 0x000fe80000100800 */
[----:B------:R-:W-:Y:S04]  /*13250*/  STL [R1+0x25ec], R4 ;  /* 0x0025ec0401007387 */ /* 0x000fe80000100800 */
[----:B------:R-:W-:Y:S04]  /*13260*/  STL [R1+0x25e8], R5 ;  /* 0x0025e80501007387 */ /* 0x000fe80000100800 */
[----:B------:R0:W-:Y:S04]  /*13270*/  STL [R1+0x25e4], R6 ;  /* 0x0025e40601007387 */ /* 0x0001e80000100800 */
[----:B------:R1:W-:Y:S04]  /*13280*/  STL [R1+0x25e0], R7 ;  /* 0x0025e00701007387 */ /* 0x0003e80000100800 */
[----:B0-----:R-:W2:Y:S04]  /*13290*/  LDL.LU R6, [R1+0xc8] ;  /* 0x0000c80001067983 */ /* 0x001ea80000300800 */
[----:B-1----:R-:W2:Y:S01]  /*132a0*/  LDL.LU R7, [R1+0xcc] ;  /* 0x0000cc0001077983 */ /* 0x002ea20000300800 */
[----:B-----5:R-:W-:Y:S01]  /*132b0*/  MOV R4, R14 ;  /* 0x0000000e00047202 */ /* 0x020fe20000000f00 */
[----:B------:R-:W-:-:S02]  /*132c0*/  IMAD.MOV.U32 R5, RZ, RZ, R15 ;  /* 0x000000ffff057224 */ /* 0x000fc400078e000f */
[----:B--2---:R0:W-:Y:S04]  /*132d0*/  STL.64 [R1+0x26b0], R6 ;  /* 0x0026b00601007387 */ /* 0x0041e80000100a00 */
[----:B------:R-:W2:Y:S04]  /*132e0*/  LDL.LU R14, [R1+0x26bc] ;  /* 0x0026bc00010e7983 */ /* 0x000ea80000300800 */
[----:B------:R-:W2:Y:S04]  /*132f0*/  LDL.LU R15, [R1+0x26b8] ;  /* 0x0026b800010f7983 */ /* 0x000ea80000300800 */
[----:B0-----:R-:W2:Y:S01]  /*13300*/  LDL.LU R6, [R1+0x48] ;  /* 0x0000480001067983 */ /* 0x001ea20000300800 */
[----:B------:R-:W-:Y:S01]  /*13310*/  MOV R7, R2 ;  /* 0x0000000200077202 */ /* 0x000fe20000000f00 */
[----:B------:R-:W-:Y:S02]  /*13320*/  HMMA.16816.F32 R16, R8, R20, R16 ;  /* 0x000000140810723c */ /* 0x000fe40000001810 */
[----:B------:R-:W5:Y:S04]  /*13330*/  LDL.LU R10, [R1+0x108] ;  /* 0x00010800010a7983 */ /* 0x000f680000300800 */
[----:B------:R-:W5:Y:S01]  /*13340*/  LDL.LU R11, [R1+0x10c] ;  /* 0x00010c00010b7983 */ /* 0x000f620000300800 */
[----:B---3--:R-:W-:-:S02]  /*13350*/  MOV R3, R26 ;  /* 0x0000001a00037202 */ /* 0x008fc40000000f00 */
[----:B------:R-:W-:Y:S11]  /*13360*/  MOV R29, R27 ;  /* 0x0000001b001d7202 */ /* 0x000ff60000000f00 */
[----:B------:R-:W-:Y:S03]  /*13370*/  @!UPT UIADD3 URZ, URZ, URZ, URZ ;  /* 0x0000003f3f3ff290 */ /* 0x000fe6000fffe03f */
[----:B------:R-:W-:Y:S04]  /*13380*/  STL [R1+0x2634], R18 ;  /* 0x0026341201007387 */ /* 0x000fe80000100800 */
[----:B------:R-:W-:Y:S01]  /*13390*/  STL [R1+0x2630], R19 ;  /* 0x0026301301007387 */ /* 0x000fe20000100800 */
[C---:B--2---:R-:W-:Y:S11]  /*133a0*/  HMMA.16816.F32 R4, R12.reuse, R26, R4 ;  /* 0x0000001a0c04723c */ /* 0x044ff60000001804 */
[----:B------:R-:W-:Y:S11]  /*133b0*/  @!UPT UIADD3 URZ, URZ, URZ, URZ ;  /* 0x0000003f3f3ff290 */ /* 0x000ff6000fffe03f */
[----:B------:R-:W-:Y:S01]  /*133c0*/  @!UPT UIADD3 URZ, URZ, URZ, URZ ;  /* 0x0000003f3f3ff290 */ /* 0x000fe2000fffe03f */
[----:B------:R-:W-:Y:S04]  /*133d0*/  STL.64 [R1+0x40], R4 ;  /* 0x0000400401007387 */ /* 0x000fe80000100a00 */
[----:B------:R0:W-:Y:S04]  /*133e0*/  STL.64 [R1+0x48], R6 ;  /* 0x0000480601007387 */ /* 0x0001e80000100a00 */
[----:B0-----:R-:W2:Y:S04]  /*133f0*/  LDL.LU.64 R6, [R1+0x26b0] ;  /* 0x0026b00001067983 */ /* 0x001ea80000300a00 */
[----:B------:R-:W2:Y:S04]  /*13400*/  LDL.LU.64 R26, [R1+0x26a8] ;  /* 0x0026a800011a7983 */ /* 0x000ea80000300a00 */
[----:B------:R-:W2:Y:S02]  /*13410*/  LDL.LU.64 R24, [R1+0x26a0] ;  /* 0x0026a00001187983 */ /* 0x000ea40000300a00 */
[----:B--2---:R-:W-:Y:S11]  /*13420*/  HMMA.16816.F32 R24, R12, R6, R24 ;  /* 0x000000060c18723c */ /* 0x004ff60000001818 */
[----:B------:R-:W-:Y:S11]  /*13430*/  @!UPT UIADD3 URZ, URZ, URZ, URZ ;  /* 0x0000003f3f3ff290 */ /* 0x000ff6000fffe03f */
[----:B------:R-:W-:Y:S02]  /*13440*/  @!UPT UIADD3 URZ, URZ, URZ, URZ ;  /* 0x0000003f3f3ff290 */ /* 0x000fe4000fffe03f */
[----:B------:R-:W-:Y:S01]  /*13450*/  MOV R4, R26 ;  /* 0x0000001a00047202 */ /* 0x000fe20000000f00 */
[----:B------:R-:W-:Y:S01]  /*13460*/  IMAD.MOV.U32 R5, RZ, RZ, R25 ;  /* 0x000000ffff057224 */ /* 0x000fe200078e0019 */
[----:B------:R-:W-:Y:S02]  /*13470*/  MOV R2, R27 ;  /* 0x0000001b00027202 */ /* 0x000fe40000000f00 */
[----:B------:R-:W-:Y:S01]  /*13480*/  MOV R28, R24 ;  /* 0x00000018001c7202 */ /* 0x000fe20000000f00 */
[----:B------:R-:W5:Y:S04]  /*13490*/  LDL.LU.64 R26, [R1+0x2698] ;  /* 0x00269800011a7983 */ /* 0x000f680000300a00 */
[----:B------:R-:W5:Y:S04]  /*134a0*/  LDL.LU.64 R24, [R1+0x2690] ;  /* 0x0026900001187983 */ /* 0x000f680000300a00 */
[----:B------:R0:W-:Y:S04]  /*134b0*/  STL.64 [R1+0x2658], R6 ;  /* 0x0026580601007387 */ /* 0x0001e80000100a00 */
[----:B------:R1:W-:Y:S01]  /*134c0*/  STL.64 [R1+0x2650], R4 ;  /* 0x0026500401007387 */ /* 0x0003e20000100a00 */
[----:B0-----:R-:W-:-:S03]  /*134d0*/  MOV R7, R0 ;  /* 0x0000000000077202 */ /* 0x001fc60000000f00 */
[----:B-1----:R-:W2:Y:S04]  /*134e0*/  LDL.LU R4, [R1+0x20] ;  /* 0x0000200001047983 */ /* 0x002ea80000300800 */
[----:B------:R-:W2:Y:S04]  /*134f0*/  LDL.LU R5, [R1+0x24] ;  /* 0x0000240001057983 */ /* 0x000ea80000300800 */
[----:B------:R-:W2:Y:S01]  /*13500*/  LDL.LU R6, [R1+0x28] ;  /* 0x0000280001067983 */ /* 0x000ea20000300800 */
[----:B-----5:R-:W-:Y:S11]  /*13510*/  HMMA.16816.F32 R24, R12, R10, R24 ;  /* 0x0000000a0c18723c */ /* 0x020ff60000001818 */
[----:B------:R-:W-:Y:S11]  /*13520*/  @!UPT UIADD3 URZ, URZ, URZ, URZ ;  /* 0x0000003f3f3ff290 */ /* 0x000ff6000fffe03f */
[----:B------:R-:W-:Y:S01]  /*13530*/  @!UPT UIADD3 URZ, URZ, URZ, URZ ;  /* 0x0000003f3f3ff290 */ /* 0x000fe2000fffe03f */
[----:B------:R-:W-:Y:S01]  /*13540*/  STL.64 [R1+0x60], R24 ;  /* 0x0000601801007387 */ /* 0x000fe20000100a00 */
[----:B------:R-:W-:-:S03]  /*13550*/  MOV R0, R27 ;  /* 0x0000001b00007202 */ /* 0x000fc60000000f00 */
[----:B------:R0:W-:Y:S04]  /*13560*/  STL [R1+0x68], R26 ;  /* 0x0000681a01007387 */ /* 0x0001e80000100800 */
[----:B0-----:R-:W3:Y:S04]  /*13570*/  LDL.LU.64 R26, [R1+0x2688] ;  /* 0x00268800011a7983 */ /* 0x001ee80000300a00 */
[----:B------:R-:W3:Y:S04]  /*13580*/  LDL.LU.64 R24, [R1+0x2680] ;  /* 0x0026800001187983 */ /* 0x000ee80000300a00 */
[----:B------:R0:W-:Y:S01]  /*13590*/  STL.64 [R1+0x2648], R10 ;  /* 0x0026480a01007387 */ /* 0x0001e20000100a00 */
[----:B----4-:R-:W-:-:S03]  /*135a0*/  IMAD.MOV.U32 R18, RZ, RZ, R22 ;  /* 0x000000ffff127224 */ /* 0x010fc600078e0016 */
[----:B------:R-:W4:Y:S01]  /*135b0*/  LDL.LU R8, [R1+0x10] ;  /* 0x0000100001087983 */ /* 0x000f220000300800 */
[----:B------:R-:W-:-:S03]  /*135c0*/  MOV R19, R23 ;  /* 0x0000001700137202 */ /* 0x000fc60000000f00 */
[----:B------:R-:W4:Y:S04]  /*135d0*/  LDL.LU R9, [R1+0x14] ;  /* 0x0000140001097983 */ /* 0x000f280000300800 */
[----:B0-----:R-:W4:Y:S04]  /*135e0*/  LDL.LU R10, [R1+0x18] ;  /* 0x00001800010a7983 */ /* 0x001f280000300800 */
[----:B------:R-:W4:Y:S01]  /*135f0*/  LDL.LU R11, [R1+0x1c] ;  /* 0x00001c00010b7983 */ /* 0x000f220000300800 */
[----:B---3--:R-:W-:Y:S03]  /*13600*/  HMMA.16816.F32 R24, R12, R22, R24 ;  /* 0x000000160c18723c */ /* 0x008fe60000001818 */
[----:B------:R-:W3:Y:S04]  /*13610*/  LDL.LU.64 R22, [R1+0x2678] ;  /* 0x0026780001167983 */ /* 0x000ee80000300a00 */
[----:B------:R-:W2:Y:S04]  /*13620*/  LDL.LU.64 R20, [R1+0x2670] ;  /* 0x0026700001147983 */ /* 0x000ea80000300a00 */
[----:B------:R-:W-:Y:S04]  /*13630*/  STL.64 [R1+0x2640], R18 ;  /* 0x0026401201007387 */ /* 0x000fe80000100a00 */
[----:B------:R3:W-:Y:S02]  /*13640*/  STL.64 [R1+0x2638], R16 ;  /* 0x0026381001007387 */ /* 0x0007e40000100a00 */
[----:B---3--:R-:W-:-:S02]  /*13650*/  MOV R16, R22 ;  /* 0x0000001600107202 */ /* 0x008fc40000000f00 */
[----:B------:R-:W2:Y:S01]  /*13660*/  LDL.LU R22, [R1+0x2668] ;  /* 0x0026680001167983 */ /* 0x000ea20000300800 */
[----:B------:R-:W-:-:S03]  /*13670*/  MOV R17, R23 ;  /* 0x0000001700117202 */ /* 0x000fc60000000f00 */
[----:B------:R-:W2:Y:S04]  /*13680*/  LDL.LU R23, [R1+0x2664] ;  /* 0x0026640001177983 */ /* 0x000ea80000300800 */
[----:B------:R-:W3:Y:S04]  /*13690*/  LDL.LU R18, [R1+0x8] ;  /* 0x0000080001127983 */ /* 0x000ee80000300800 */
[----:B------:R-:W3:Y:S04]  /*136a0*/  LDL.LU R19, [R1+0xc] ;  /* 0x00000c0001137983 */ /* 0x000ee80000300800 */
[----:B------:R-:W5:Y:S04]  /*136b0*/  LDL R15, [R1+0x5c4] ;  /* 0x0005c400010f7983 */ /* 0x000f680000100800 */
[----:B------:R0:W-:Y:S04]  /*136c0*/  STL.64 [R1+0x2608], R26 ;  /* 0x0026081a01007387 */ /* 0x0001e80000100a00 */
[----:B------:R2:W-:Y:S01]  /*136d0*/  STL.64 [R1+0x2600], R24 ;  /* 0x0026001801007387 */ /* 0x0005e20000100a00 */
[----:B0-----:R-:W-:Y:S01]  /*136e0*/  MOV R26, R3 ;  /* 0x00000003001a7202 */ /* 0x001fe20000000f00 */
[----:B------:R-:W-:-:S02]  /*136f0*/  IMAD.MOV.U32 R27, RZ, RZ, R29 ;  /* 0x000000ffff1b7224 */ /* 0x000fc400078e001d */
[----:B------:R-:W3:Y:S05]  /*13700*/  LDL.LU R3, [R1+0x2660] ;  /* 0x0026600001037983 */ /* 0x000eea0000300800 */
[C---:B--2---:R-:W-:Y:S01]  /*13710*/  HMMA.16816.F32 R24, R20.reuse, R26, R4 ;  /* 0x0000001a1418723c */ /* 0x044fe20000001804 */
[----:B------:R-:W4:Y:S04]  /*13720*/  LDL.LU.64 R6, [R1+0x2658] ;  /* 0x0026580001067983 */ /* 0x000f280000300a00 */
[----:B------:R-:W2:Y:S04]  /*13730*/  LDL.LU.64 R4, [R1+0x2650] ;  /* 0x0026500001047983 */ /* 0x000ea80000300a00 */
[----:B-----5:R-:W-:Y:S11]  /*13740*/  LDSM.16.MT88.4 R12, [R15+0x11c00] ;  /* 0x011c00000f0c783b */ /* 0x020ff60000004200 */
[----:B------:R-:W-:Y:S03]  /*13750*/  @!UPT UIADD3 URZ, URZ, URZ, URZ ;  /* 0x0000003f3f3ff290 */ /* 0x000fe6000fffe03f */
[----:B------:R0:W-:Y:S04]  /*13760*/  STL.64 [R1+0x20], R24 ;  /* 0x0000201801007387 */ /* 0x0001e80000100a00 */
[----:B------:R1:W-:Y:S01]  /*13770*/  STL.64 [R1+0x28], R26 ;  /* 0x0000281a01007387 */ /* 0x0003e20000100a00 */
[----:B0-----:R-:W-:Y:S02]  /*13780*/  MOV R24, R28 ;  /* 0x0000001c00187202 */ /* 0x001fe40000000f00 */
[----:B-1----:R-:W-:Y:S01]  /*13790*/  MOV R27, R2 ;  /* 0x00000002001b7202 */ /* 0x002fe20000000f00 */
[----:B----4-:R-:W-:Y:S01]  /*137a0*/  HMMA.16816.F32 R8, R20, R6, R8 ;  /* 0x000000061408723c */ /* 0x010fe20000001808 */
[----:B--2---:R-:W-:Y:S02]  /*137b0*/  MOV R26, R4 ;  /* 0x00000004001a7202 */ /* 0x004fe40000000f00 */
[----:B------:R-:W-:-:S03]  /*137c0*/  MOV R25, R5 ;  /* 0x0000000500197202 */ /* 0x000fc60000000f00 */
[----:B------:R-:W-:Y:S04]  /*137d0*/  STL.64 [R1+0x2618], R26 ;  /* 0x0026181a01007387 */ /* 0x000fe80000100a00 */
[----:B------:R0:W-:Y:S11]  /*137e0*/  STL.64 [R1+0x2610], R24 ;  /* 0x0026101801007387 */ /* 0x0001f60000100a00 */
[----:B------:R-:W-:Y:S03]  /*137f0*/  @!UPT UIADD3 URZ, URZ, URZ, URZ ;  /* 0x0000003f3f3ff290 */ /* 0x000fe6000fffe03f */
[----:B------:R-:W-:Y:S01]  /*13800*/  MOV R6, R10 ;  /* 0x0000000a00067202 */ /* 0x000fe20000000f00 */
[----:B0-----:R-:W2:Y:S01]  /*13810*/  LDL.LU.64 R24, [R1+0x80] ;  /* 0x0000800001187983 */ /* 0x001ea20000300a00 */
[----:B------:R-:W-:-:S03]  /*13820*/  MOV R7, R11 ;  /* 0x0000000b00077202 */ /* 0x000fc60000000f00 */
[----:B------:R-:W3:Y:S01]  /*13830*/  LDL.LU.64 R10, [R1+0x2648] ;  /* 0x00264800010a7983 */ /* 0x000ee20000300a00 */
[----:B------:R-:W-:Y:S01]  /*13840*/  IMAD.MOV.U32 R4, RZ, RZ, R8 ;  /* 0x000000ffff047224 */ /* 0x000fe200078e0008 */
[----:B------:R-:W-:Y:S02]  /*13850*/  MOV R5, R9 ;  /* 0x0000000900057202 */ /* 0x000fe40000000f00 */
[----:B------:R-:W-:Y:S04]  /*13860*/  STL.64 [R1+0x25f8], R6 ;  /* 0x0025f80601007387 */ /* 0x000fe80000100a00 */
[----:B------:R0:W-:Y:S04]  /*13870*/  STL.64 [R1+0x25f0], R4 ;  /* 0x0025f00401007387 */ /* 0x0001e80000100a00 */
[----:B0-----:R-:W4:Y:S01]  /*13880*/  LDL.LU.64 R4, [R1+0xe0] ;  /* 0x0000e00001047983 */ /* 0x001f220000300a00 */
[----:B---3--:R-:W-:Y:S03]  /*13890*/  HMMA.16816.F32 R8, R20, R10, R16 ;  /* 0x0000000a1408723c */ /* 0x008fe60000001810 */
[----:B------:R-:W3:Y:S04]  /*138a0*/  LDL.LU.64 R18, [R1+0x2640] ;  /* 0x0026400001127983 */ /* 0x000ee80000300a00 */
[----:B------:R-:W5:Y:S11]  /*138b0*/  LDL.LU.64 R16, [R1+0x2638] ;  /* 0x0026380001107983 */ /* 0x000f760000300a00 */
[----:B------:R-:W-:Y:S05]  /*138c0*/  @!UPT UIADD3 URZ, URZ, URZ, URZ ;  /* 0x0000003f3f3ff290 */ /* 0x000fea000fffe03f */
[----:B------:R-:W-:Y:S01]  /*138d0*/  STL [R1], R8 ;  /* 0x0000000801007387 */ /* 0x000fe20000100800 */
[----:B------:R-:W-:Y:S01]  /*138e0*/  MOV R28, R9 ;  /* 0x00000009001c7202 */ /* 0x000fe20000000f00 */
[----:B------:R-:W-:Y:S01]  /*138f0*/  IMAD.MOV.U32 R29, RZ, RZ, R10 ;  /* 0x000000ffff1d7224 */ /* 0x000fe200078e000a */
[----:B------:R-:W-:Y:S02]  /*13900*/  MOV R2, R11 ;  /* 0x0000000b00027202 */ /* 0x000fe40000000f00 */
[----:B------:R-:W0:Y:S04]  /*13910*/  LDSM.16.MT88.4 R8, [R3+0x11c00] ;  /* 0x011c00000308783b */ /* 0x000e280000004200 */
[----:B0-----:R3:W-:Y:S04]  /*13920*/  STL.64 [R1+0x2590], R10 ;  /* 0x0025900a01007387 */ /* 0x0017e80000100a00 */
[----:B------:R-:W-:Y:S01]  /*13930*/  STL.64 [R1+0x2588], R8 ;  /* 0x0025880801007387 */ /* 0x000fe20000100a00 */
[----:B---3--:R-:W-:-:S03]  /*13940*/  MOV R10, R18 ;  /* 0x00000012000a7202 */ /* 0x008fc60000000f00 */
[----:B------:R-:W5:Y:S01]  /*13950*/  LDL.LU R18, [R1+0x2634] ;  /* 0x0026340001127983 */ /* 0x000f620000300800 */
[----:B------:R-:W-:-:S03]  /*13960*/  MOV R11, R19 ;  /* 0x00000013000b7202 */ /* 0x000fc60000000f00 */
[----:B------:R-:W5:Y:S04]  /*13970*/  LDL.LU R19, [R1+0x2630] ;  /* 0x0026300001137983 */ /* 0x000f680000300800 */
[----:B------:R-:W-:Y:S04]  /*13980*/  STL [R1+0x2550], R14 ;  /* 0x0025500e01007387 */ /* 0x000fe80000100800 */
[----:B------:R-:W-:Y:S04]  /*13990*/  STL [R1+0x254c], R15 ;  /* 0x00254c0f01007387 */ /* 0x000fe80000100800 */
[----:B------:R0:W-:Y:S04]  /*139a0*/  STL.64 [R1+0x2578], R12 ;  /* 0x0025780c01007387 */ /* 0x0001e80000100a00 */
[----:B0-----:R-:W3:Y:S04]  /*139b0*/  LDL.LU R12, [R1+0x40] ;  /* 0x00004000010c7983 */ /* 0x001ee80000300800 */
[----:B------:R-:W3:Y:S04]  /*139c0*/  LDL.LU R13, [R1+0x44] ;  /* 0x00004400010d7983 */ /* 0x000ee80000300800 */
[----:B------:R-:W3:Y:S04]  /*139d0*/  LDL.LU R14, [R1+0x48] ;  /* 0x00004800010e7983 */ /* 0x000ee80000300800 */
[----:B------:R-:W3:Y:S01]  /*139e0*/  LDL.LU R15, [R1+0x4c] ;  /* 0x00004c00010f7983 */ /* 0x000ee20000300800 */
[----:B-----5:R-:W-:Y:S03]  /*139f0*/  HMMA.16816.F32 R8, R20, R10, R16 ;  /* 0x0000000a1408723c */ /* 0x020fe60000001810 */
[----:B------:R-:W3:Y:S04]  /*13a00*/  LDL.LU.64 R18, [R1+0x2628] ;  /* 0x0026280001127983 */ /* 0x000ee80000300a00 */
[----:B------:R-:W3:Y:S04]  /*13a10*/  LDL.LU.64 R16, [R1+0x2620] ;  /* 0x0026200001107983 */ /* 0x000ee80000300a00 */
[----:B------:R-:W5:Y:S04]  /*13a20*/  LDL.LU R20, [R1+0x60] ;  /* 0x0000600001147983 */ /* 0x000f680000300800 */
[----:B------:R-:W5:Y:S01]  /*13a30*/  LDL.LU R21, [R1+0x64] ;  /* 0x0000640001157983 */ /* 0x000f620000300800 */
[----:B------:R-:W-:-:S03]  /*13a40*/  MOV R23, R0 ;  /* 0x0000000000177202 */ /* 0x000fc60000000f00 */
[----:B------:R-:W5:Y:S01]  /*13a50*/  LDL.LU R22, [R1+0x68] ;  /* 0x0000680001167983 */ /* 0x000f620000300800 */
[----:B--2---:R-:W-:Y:S01]  /*13a60*/  IMAD.MOV.U32 R6, RZ, RZ, R24 ;  /* 0x000000ffff067224 */ /* 0x004fe200078e0018 */
[----:B------:R-:W-:Y:S02]  /*13a70*/  MOV R0, R25 ;  /* 0x0000001900007202 */ /* 0x000fe40000000f00 */
[----:B------:R-:W-:Y:S04]  /*13a80*/  STL.64 [R1+0x25a0], R10 ;  /* 0x0025a00a01007387 */ /* 0x000fe80000100a00 */
[----:B------:R0:W-:Y:S04]  /*13a90*/  STL.64 [R1+0x2598], R8 ;  /* 0x0025980801007387 */ /* 0x0001e80000100a00 */
[----:B0-----:R-:W5:Y:S04]  /*13aa0*/  LDL.LU.64 R8, [R1+0xb0] ;  /* 0x0000b00001087983 */ /* 0x001f680000300a00 */
[----:B------:R-:W2:Y:S01]  /*13ab0*/  LDL.LU.64 R26, [R1+0x2618] ;  /* 0x00261800011a7983 */ /* 0x000ea20000300a00 */
[C---:B---3--:R-:W-:Y:S03]  /*13ac0*/  HMMA.16816.F32 R12, R16.reuse, R24, R12 ;  /* 0x00000018100c723c */ /* 0x048fe6000000180c */
[----:B------:R-:W2:Y:S11]  /*13ad0*/  LDL.LU.64 R24, [R1+0x2610] ;  /* 0x0026100001187983 */ /* 0x000eb60000300a00 */
[----:B------:R-:W-:Y:S09]  /*13ae0*/  @!UPT UIADD3 URZ, URZ, URZ, URZ ;  /* 0x0000003f3f3ff290 */ /* 0x000ff2000fffe03f */
[----:B------:R-:W-:Y:S04]  /*13af0*/  STL.64 [R1+0x25b0], R14 ;  /* 0x0025b00e01007387 */ /* 0x000fe80000100a00 */
[----:B------:R0:W-:Y:S04]  /*13b00*/  STL.64 [R1+0x25a8], R12 ;  /* 0x0025a80c01007387 */ /* 0x0001e80000100a00 */
        /* <DEDUP_REMOVED lines=8> */
[----:B------:R-:W2:Y:S01]  /*13b90*/  LDL.LU.64 R24, [R1+0x2600] ;  /* 0x0026000001187983 */ /* 0x000ea20000300a00 */
[----:B-----5:R-:W-:Y:S01]  /*13ba0*/  HMMA.16816.F32 R20, R16, R8, R20 ;  /* 0x000000081014723c */ /* 0x020fe20000001814 */
[----:B----4-:R-:W-:-:S02]  /*13bb0*/  MOV R11, R5 ;  /* 0x00000005000b7202 */ /* 0x010fc40000000f00 */
[----:B------:R0:W-:Y:S02]  /*13bc0*/  STL.64 [R1+0x25c8], R12 ;  /* 0x0025c80c01007387 */ /* 0x0001e40000100a00 */
[----:B0-----:R-:W-:Y:S02]  /*13bd0*/  MOV R12, R6 ;  /* 0x00000006000c7202 */ /* 0x001fe40000000f00 */
[----:B------:R-:W3:Y:S11]  /*13be0*/  LDL.LU.64 R6, [R1+0x25f8] ;  /* 0x0025f80001067983 */ /* 0x000ef60000300a00 */
[----:B------:R-:W-:Y:S06]  /*13bf0*/  @!UPT UIADD3 URZ, URZ, URZ, URZ ;  /* 0x0000003f3f3ff290 */ /* 0x000fec000fffe03f */
[----:B------:R-:W-:Y:S01]  /*13c00*/  MOV R10, R20 ;  /* 0x00000014000a7202 */ /* 0x000fe20000000f00 */
[----:B------:R-:W-:Y:S01]  /*13c10*/  IMAD.MOV.U32 R20, RZ, RZ, R4 ;  /* 0x000000ffff147224 */ /* 0x000fe200078e0004 */
[----:B--2---:R-:W-:Y:S01]  /*13c20*/  HMMA.16816.F32 R24, R16, R4, R24 ;  /* 0x000000041018723c */ /* 0x004fe20000001818 */
[----:B------:R-:W2:Y:S01]  /*13c30*/  LDL.LU.64 R4, [R1+0x25f0] ;  /* 0x0025f00001047983 */ /* 0x000ea20000300a00 */
[----:B------:R-:W-:Y:S01]  /*13c40*/  MOV R15, R8 ;  /* 0x00000008000f7202 */ /* 0x000fe20000000f00 */
[----:B------:R-:W-:Y:S01]  /*13c50*/  IMAD.MOV.U32 R14, RZ, RZ, R9 ;  /* 0x000000ffff0e7224 */ /* 0x000fe200078e0009 */
[----:B------:R-:W-:Y:S01]  /*13c60*/  MOV R9, R21 ;  /* 0x0000001500097202 */ /* 0x000fe20000000f00 */
[----:B------:R0:W-:Y:S01]  /*13c70*/  STL [R1+0x25d0], R20 ;  /* 0x0025d01401007387 */ /* 0x0001e20000100800 */
[----:B------:R-:W-:Y:S02]  /*13c80*/  MOV R8, R22 ;  /* 0x0000001600087202 */ /* 0x000fe40000000f00 */
[----:B------:R-:W-:-:S02]  /*13c90*/  MOV R13, R0 ;  /* 0x00000000000d7202 */ /* 0x000fc40000000f00 */
[----:B------:R-:W-:Y:S01]  /*13ca0*/  MOV R0, R23 ;  /* 0x0000001700007202 */ /* 0x000fe20000000f00 */
[----:B0-----:R-:W4:Y:S04]  /*13cb0*/  LDL.LU R20, [R1+0x20] ;  /* 0x0000200001147983 */ /* 0x001f280000300800 */
[----:B------:R-:W4:Y:S04]  /*13cc0*/  LDL.LU R21, [R1+0x24] ;  /* 0x0000240001157983 */ /* 0x000f280000300800 */
[----:B------:R-:W4:Y:S04]  /*13cd0*/  LDL.LU R22, [R1+0x28] ;  /* 0x0000280001167983 */ /* 0x000f280000300800 */
[----:B------:R-:W4:Y:S04]  /*13ce0*/  LDL.LU R23, [R1+0x2c] ;  /* 0x00002c0001177983 */ /* 0x000f280000300800 */
[----:B------:R3:W-:Y:S04]  /*13cf0*/  STL.64 [R1+0x25c0], R10 ;  /* 0x0025c00a01007387 */ /* 0x0007e80000100a00 */
[----:B------:R2:W-:Y:S01]  /*13d00*/  STL.64 [R1+0x25b8], R8 ;  /* 0x0025b80801007387 */ /* 0x0005e20000100a00 */
[----:B---3--:R-:W-:Y:S01]  /*13d10*/  MOV R10, R6 ;  /* 0x00000006000a7202 */ /* 0x008fe20000000f00 */
[----:B------:R-:W-:Y:S01]  /*13d20*/  IMAD.MOV.U32 R11, RZ, RZ, R7 ;  /* 0x000000ffff0b7224 */ /* 0x000fe200078e0007 */
[----:B--2---:R-:W-:-:S02]  /*13d30*/  MOV R8, R4 ;  /* 0x0000000400087202 */ /* 0x004fc40000000f00 */
[----:B------:R-:W4:Y:S01]  /*13d40*/  LDL.LU R4, [R1+0x25ec] ;  /* 0x0025ec0001047983 */ /* 0x000f220000300800 */
[----:B------:R-:W-:-:S03]  /*13d50*/  MOV R9, R5 ;  /* 0x0000000500097202 */ /* 0x000fc60000000f00 */
[----:B------:R-:W4:Y:S04]  /*13d60*/  LDL.LU R5, [R1+0x25e8] ;  /* 0x0025e80001057983 */ /* 0x000f280000300800 */
[----:B------:R-:W4:Y:S04]  /*13d70*/  LDL.LU R6, [R1+0x25e4] ;  /* 0x0025e40001067983 */ /* 0x000f280000300800 */
[----:B------:R-:W4:Y:S01]  /*13d80*/  LDL.LU R7, [R1+0x25e0] ;  /* 0x0025e00001077983 */ /* 0x000f220000300800 */
[----:B------:R-:W-:Y:S02]  /*13d90*/  MOV R16, R15 ;  /* 0x0000000f00107202 */ /* 0x000fe40000000f00 */
[----:B------:R-:W-:Y:S01]  /*13da0*/  MOV R17, R14 ;  /* 0x0000000e00117202 */ /* 0x000fe20000000f00 */
[----:B------:R0:W-:Y:S04]  /*13db0*/  STL.64 [R1+0x2560], R26 ;  /* 0x0025601a01007387 */ /* 0x0001e80000100a00 */
[----:B------:R1:W-:Y:S01]  /*13dc0*/  STL.64 [R1+0x2558], R24 ;  /* 0x0025581801007387 */ /* 0x0003e20000100a00 */
[----:B0-----:R-:W-:Y:S01]  /*13dd0*/  MOV R26, R29 ;  /* 0x0000001d001a7202 */ /* 0x001fe20000000f00 */
[----:B------:R-:W-:-:S02]  /*13de0*/  IMAD.MOV.U32 R27, RZ, RZ, R2 ;  /* 0x000000ffff1b7224 */ /* 0x000fc400078e0002 */
[----:B-1----:R-:W2:Y:S01]  /*13df0*/  LDL.LU R24, [R1] ;  /* 0x0000000001187983 */ /* 0x002ea20000300800 */
[----:B------:R-:W-:-:S03]  /*13e00*/  MOV R25, R28 ;  /* 0x0000001c00197202 */ /* 0x000fc60000000f00 */
[----:B------:R-:W3:Y:S04]  /*13e10*/  LDL.LU R28, [R1+0x25dc] ;  /* 0x0025dc00011c7983 */ /* 0x000ee80000300800 */
[----:B------:R-:W5:Y:S04]  /*13e20*/  LDL.LU R29, [R1+0x25d8] ;  /* 0x0025d800011d7983 */ /* 0x000f680000300800 */
[----:B------:R-:W2:Y:S01]  /*13e30*/  LDL.LU R2, [R1+0x25d4] ;  /* 0x0025d40001027983 */ /* 0x000ea20000300800 */
[C---:B----4-:R-:W-:Y:S03]  /*13e40*/  HMMA.16816.F32 R12, R4.reuse, R12, R20 ;  /* 0x0000000c040c723c */ /* 0x050fe60000001814 */
[----:B------:R-:W4:Y:S11]  /*13e50*/  LDL.LU R20, [R1+0x25d0] ;  /* 0x0025d00001147983 */ /* 0x000f360000300800 */
[----:B------:R-:W-:Y:S09]  /*13e60*/  @!UPT UIADD3 URZ, URZ, URZ, URZ ;  /* 0x0000003f3f3ff290 */ /* 0x000ff2000fffe03f */
[----:B------:R0:W-:Y:S04]  /*13e70*/  STL.64 [R1+0x20], R12 ;  /* 0x0000200c01007387 */ /* 0x0001e80000100a00 */
[----:B------:R1:W-:Y:S04]  /*13e80*/  STL.64 [R1+0x28], R14 ;  /* 0x0000280e01007387 */ /* 0x0003e80000100a00 */
[----:B0-----:R-:W1:Y:S04]  /*13e90*/  LDL.LU.64 R12, [R1+0x25c8] ;  /* 0x0025c800010c7983 */ /* 0x001e680000300a00 */
[----:B------:R-:W3:Y:S01]  /*13ea0*/  LDL R23, [R1+0x5c4] ;  /* 0x0005c40001177983 */ /* 0x000ee20000100800 */
[C---:B--2---:R-:W-:Y:S03]  /*13eb0*/  HMMA.16816.F32 R24, R4.reuse, R16, R24 ;  /* 0x000000100418723c */ /* 0x044fe60000001818 */
[----:B------:R-:W0:Y:S05]  /*13ec0*/  LDSM.16.MT88.4 R16, [R3+0x12000] ;  /* 0x012000000310783b */ /* 0x000e2a0000004200 */
[----:B-1----:R-:W-:Y:S01]  /*13ed0*/  HMMA.16816.F32 R12, R4, R12, R8 ;  /* 0x0000000c040c723c */ /* 0x002fe20000001808 */
[----:B------:R-:W2:Y:S04]  /*13ee0*/  LDL.LU.64 R10, [R1+0x25c0] ;  /* 0x0025c000010a7983 */ /* 0x000ea80000300a00 */
[----:B------:R-:W4:Y:S11]  /*13ef0*/  LDL.LU.64 R8, [R1+0x25b8] ;  /* 0x0025b80001087983 */ /* 0x000f360000300a00 */
[----:B------:R-:W-:Y:S07]  /*13f00*/  @!UPT UIADD3 URZ, URZ, URZ, URZ ;  /* 0x0000003f3f3ff290 */ /* 0x000fee000fffe03f */
[----:B------:R-:W-:Y:S04]  /*13f10*/  STL.64 [R1+0x10], R12 ;  /* 0x0000100c01007387 */ /* 0x000fe80000100a00 */
[----:B------:R1:W-:Y:S04]  /*13f20*/  STL.64 [R1+0x18], R14 ;  /* 0x0000180e01007387 */ /* 0x0003e80000100a00 */
[----:B-1----:R-:W4:Y:S04]  /*13f30*/  LDL.LU.64 R14, [R1+0x25b0] ;  /* 0x0025b000010e7983 */ /* 0x002f280000300a00 */
[----:B------:R-:W4:Y:S04]  /*13f40*/  LDL.LU.64 R12, [R1+0x25a8] ;  /* 0x0025a800010c7983 */ /* 0x000f280000300a00 */
[----:B------:R-:W-:Y:S04]  /*13f50*/  STL [R1+0x2514], R3 ;  /* 0x0025140301007387 */ /* 0x000fe80000100800 */
[----:B------:R-:W-:Y:S04]  /*13f60*/  STL.64 [R1], R24 ;  /* 0x0000001801007387 */ /* 0x000fe80000100a00 */
[----:B------:R-:W-:Y:S04]  /*13f70*/  STL.64 [R1+0x8], R26 ;  /* 0x0000081a01007387 */ /* 0x000fe80000100a00 */
[----:B------:R-:W1:Y:S04]  /*13f80*/  LDSM.16.M88.4 R24, [R2+0x100] ;  /* 0x000100000218783b */ /* 0x000e680000000200 */
[----:B0-----:R5:W-:Y:S04]  /*13f90*/  STL.64 [R1+0x24f0], R18 ;  /* 0x0024f01201007387 */ /* 0x001be80000100a00 */
[----:B------:R-:W-:Y:S04]  /*13fa0*/  STL.64 [R1+0x24e8], R16 ;  /* 0x0024e81001007387 */ /* 0x000fe80000100a00 */
[----:B-1----:R-:W-:Y:S04]  /*13fb0*/  STL.64 [R1+0xc0], R24 ;  /* 0x0000c01801007387 */ /* 0x002fe80000100a00 */
[----:B------:R-:W-:Y:S04]  /*13fc0*/  STL.64 [R1+0xc8], R26 ;  /* 0x0000c81a01007387 */ /* 0x000fe80000100a00 */
[----:B------:R-:W0:Y:S01]  /*13fd0*/  LDSM.16.M88.4 R24, [R2+0x4100] ;  /* 0x004100000218783b */ /* 0x000e220000000200 */
[----:B-----5:R-:W-:-:S02]  /*13fe0*/  MOV R18, R29 ;  /* 0x0000001d00127202 */ /* 0x020fc40000000f00 */
[----:B---3--:R-:W-:Y:S01]  /*13ff0*/  MOV R19, R28 ;  /* 0x0000001c00137202 */ /* 0x008fe20000000f00 */
[----:B0-----:R0:W-:Y:S01]  /*14000*/  STL.64 [R1+0xd8], R26 ;  /* 0x0000d81a01007387 */ /* 0x0011e20000100a00 */
[----:B------:R-:W-:Y:S01]  /*14010*/  IMAD.MOV.U32 R29, RZ, RZ, R24 ;  /* 0x000000ffff1d7224 */ /* 0x000fe200078e0018 */
[----:B------:R-:W-:Y:S01]  /*14020*/  MOV R28, R25 ;  /* 0x00000019001c7202 */ /* 0x000fe20000000f00 */
[----:B0-----:R-:W-:Y:S01]  /*14030*/  IMAD.MOV.U32 R27, RZ, RZ, R0 ;  /* 0x000000ffff1b7224 */ /* 0x001fe200078e0000 */
[----:B--2---:R-:W-:Y:S02]  /*14040*/  MOV R24, R10 ;  /* 0x0000000a00187202 */ /* 0x004fe40000000f00 */
[----:B----4-:R-:W-:Y:S02]  /*14050*/  MOV R26, R8 ;  /* 0x00000008001a7202 */ /* 0x010fe40000000f00 */
[----:B------:R-:W-:-:S03]  /*14060*/  MOV R25, R9 ;  /* 0x0000000900197202 */ /* 0x000fc60000000f00 */
[----:B------:R0:W-:Y:S04]  /*14070*/  STL.64 [R1+0x2570], R26 ;  /* 0x0025701a01007387 */ /* 0x0001e80000100a00 */
[----:B------:R-:W-:Y:S04]  /*14080*/  STL.64 [R1+0x2568], R24 ;  /* 0x0025681801007387 */ /* 0x000fe80000100a00 */
[----:B0-----:R-:W2:Y:S01]  /*14090*/  LDL.LU.64 R26, [R1+0xa8] ;  /* 0x0000a800011a7983 */ /* 0x001ea20000300a00 */
[----:B------:R-:W-:-:S03]  /*140a0*/  MOV R17, R11 ;  /* 0x0000000b00117202 */ /* 0x000fc60000000f00 */
[----:B------:R-:W0:Y:S04]  /*140b0*/  LDSM.16.M88.4 R8, [R2+0x8100] ;  /* 0x008100000208783b */ /* 0x000e280000000200 */
[----:B--2---:R1:W-:Y:S04]  /*140c0*/  STL.64 [R1+0x2580], R26 ;  /* 0x0025801a01007387 */ /* 0x0043e80000100a00 */
[----:B-1----:R-:W2:Y:S04]  /*140d0*/  LDL.LU.64 R26, [R1+0x88] ;  /* 0x00008800011a7983 */ /* 0x002ea80000300a00 */
[----:B------:R-:W-:Y:S04]  /*140e0*/  STL [R1+0x2518], R28 ;  /* 0x0025181c01007387 */ /* 0x000fe80000100800 */
[----:B------:R-:W-:Y:S04]  /*140f0*/  STL [R1+0x2510], R29 ;  /* 0x0025101d01007387 */ /* 0x000fe80000100800 */
[----:B0-----:R-:W-:Y:S04]  /*14100*/  STL.64 [R1+0x100], R8 ;  /* 0x0001000801007387 */ /* 0x001fe80000100a00 */
[----:B------:R-:W-:Y:S04]  /*14110*/  STL.64 [R1+0x108], R10 ;  /* 0x0001080a01007387 */ /* 0x000fe80000100a00 */
[----:B------:R-:W0:Y:S04]  /*14120*/  LDSM.16.M88.4 R8, [R2+0xc100] ;  /* 0x00c100000208783b */ /* 0x000e280000000200 */
[----:B0-----:R-:W-:Y:S01]  /*14130*/  STL.64 [R1+0x110], R8 ;  /* 0x0001100801007387 */ /* 0x001fe20000100a00 */
[----:B------:R-:W-:-:S03]  /*14140*/  MOV R0, R9 ;  /* 0x0000000900007202 */ /* 0x000fc60000000f00 */
[----:B------:R0:W-:Y:S04]  /*14150*/  STL.64 [R1+0x118], R10 ;  /* 0x0001180a01007387 */ /* 0x0001e80000100a00 */
[----:B0-----:R-:W3:Y:S04]  /*14160*/  LDL.LU.64 R10, [R1+0x25a0] ;  /* 0x0025a000010a7983 */ /* 0x001ee80000300a00 */
[----:B------:R-:W3:Y:S01]  /*14170*/  LDL.LU.64 R8, [R1+0x2598] ;  /* 0x0025980001087983 */ /* 0x000ee20000300a00 */
[----:B------:R-:W-:-:S03]  /*14180*/  MOV R16, R20 ;  /* 0x0000001400107202 */ /* 0x000fc60000000f00 */
[----:B------:R-:W0:Y:S04]  /*14190*/  LDSM.16.MT88.4 R20, [R23+0x12000] ;  /* 0x012000001714783b */ /* 0x000e280000004200 */
[----:B------:R-:W-:Y:S04]  /*141a0*/  STL [R1+0x2540], R0 ;  /* 0x0025400001007387 */ /* 0x000fe80000100800 */
[----:B------:R-:W-:Y:S04]  /*141b0*/  STL [R1+0x22d8], R2 ;  /* 0x0022d80201007387 */ /* 0x000fe80000100800 */
[----:B0-----:R-:W-:Y:S04]  /*141c0*/  STL.64 [R1+0x2498], R22 ;  /* 0x0024981601007387 */ /* 0x001fe80000100a00 */
[----:B------:R0:W-:Y:S04]  /*141d0*/  STL.64 [R1+0x2490], R20 ;  /* 0x0024901401007387 */ /* 0x0001e80000100a00 */
[----:B0-----:R-:W4:Y:S04]  /*141e0*/  LDL.LU R20, [R1+0x50] ;  /* 0x0000500001147983 */ /* 0x001f280000300800 */
[----:B------:R-:W4:Y:S04]  /*141f0*/  LDL.LU R21, [R1+0x54] ;  /* 0x0000540001157983 */ /* 0x000f280000300800 */
[----:B------:R-:W4:Y:S04]  /*14200*/  LDL.LU R22, [R1+0x58] ;  /* 0x0000580001167983 */ /* 0x000f280000300800 */
[----:B------:R-:W4:Y:S01]  /*14210*/  LDL.LU R23, [R1+0x5c] ;  /* 0x00005c0001177983 */ /* 0x000f220000300800 */
[----:B---3--:R-:W-:Y:S11]  /*14220*/  HMMA.16816.F32 R8, R4, R16, R8 ;  /* 0x000000100408723c */ /* 0x008ff60000001808 */
[----:B------:R-:W-:Y:S11]  /*14230*/  @!UPT UIADD3 URZ, URZ, URZ, URZ ;  /* 0x0000003f3f3ff290 */ /* 0x000ff6000fffe03f */
[----:B------:R-:W-:Y:S02]  /*14240*/  @!UPT UIADD3 URZ, URZ, URZ, URZ ;  /* 0x0000003f3f3ff290 */ /* 0x000fe4000fffe03f */
[----:B------:R-:W-:Y:S01]  /*14250*/  MOV R5, R10 ;  /* 0x0000000a00057202 */ /* 0x000fe20000000f00 */
[----:B------:R-:W-:Y:S01]  /*14260*/  IMAD.MOV.U32 R4, RZ, RZ, R11 ;  /* 0x000000ffff047224 */ /* 0x000fe200078e000b */
[----:B------:R-:W-:Y:S01]  /*14270*/  MOV R3, R8 ;  /* 0x0000000800037202 */ /* 0x000fe20000000f00 */
[----:B------:R-:W3:Y:S01]  /*14280*/  LDL.LU.64 R10, [R1+0x2590] ;  /* 0x00259000010a7983 */ /* 0x000ee20000300a00 */
[----:B------:R-:W-:-:S03]  /*14290*/  MOV R29, R9 ;  /* 0x00000009001d7202 */ /* 0x000fc60000000f00 */
[----:B------:R-:W3:Y:S01]  /*142a0*/  LDL.LU.64 R8, [R1+0x2588] ;  /* 0x0025880001087983 */ /* 0x000ee20000300a00 */
[----:B--2---:R-:W-:-:S03]  /*142b0*/  MOV R17, R26 ;  /* 0x0000001a00117202 */ /* 0x004fc60000000f00 */
[----:B------:R-:W-:Y:S01]  /*142c0*/  STL [R1+0x2548], R29 ;  /* 0x0025481d01007387 */ /* 0x000fe20000100800 */
[----:B------:R-:W-:-:S03]  /*142d0*/  MOV R16, R27 ;  /* 0x0000001b00107202 */ /* 0x000fc60000000f00 */
[----:B------:R-:W-:Y:S04]  /*142e0*/  STL [R1+0x2544], R3 ;  /* 0x0025440301007387 */ /* 0x000fe80000100800 */
[----:B------:R-:W2:Y:S04]  /*142f0*/  LDL.LU R6, [R1+0xb8] ;  /* 0x0000b80001067983 */ /* 0x000ea80000300800 */
[----:B------:R-:W2:Y:S01]  /*14300*/  LDL.LU R7, [R1+0xbc] ;  /* 0x0000bc0001077983 */ /* 0x000ea20000300800 */
[----:B---3--:R-:W-:Y:S03]  /*14310*/  HMMA.16816.F32 R12, R8, R26, R12 ;  /* 0x0000001a080c723c */ /* 0x008fe6000000180c */
[----:B------:R-:W4:Y:S11]  /*14320*/  LDL.LU.64 R26, [R1+0x2580] ;  /* 0x00258000011a7983 */ /* 0x000f360000300a00 */
[----:B------:R-:W-:Y:S09]  /*14330*/  @!UPT UIADD3 URZ, URZ, URZ, URZ ;  /* 0x0000003f3f3ff290 */ /* 0x000ff2000fffe03f */
[----:B------:R0:W-:Y:S01]  /*14340*/  STL.64 [R1+0x40], R12 ;  /* 0x0000400c01007387 */ /* 0x0001e20000100a00 */
[----:B------:R-:W-:-:S03]  /*14350*/  MOV R28, R15 ;  /* 0x0000000f001c7202 */ /* 0x000fc60000000f00 */
[----:B------:R1:W-:Y:S04]  /*14360*/  STL [R1+0x48], R14 ;  /* 0x0000480e01007387 */ /* 0x0003e80000100800 */
[----:B0-----:R-:W3:Y:S01]  /*14370*/  LDL.LU.64 R12, [R1+0x2578] ;  /* 0x00257800010c7983 */ /* 0x001ee20000300a00 */
[C---:B----4-:R-:W-:Y:S01]  /*14380*/  HMMA.16816.F32 R20, R8.reuse, R26, R20 ;  /* 0x0000001a0814723c */ /* 0x050fe20000001814 */
[----:B-1----:R-:W-:Y:S01]  /*14390*/  MOV R14, R26 ;  /* 0x0000001a000e7202 */ /* 0x002fe20000000f00 */
[----:B------:R-:W-:Y:S02]  /*143a0*/  IMAD.MOV.U32 R15, RZ, RZ, R27 ;  /* 0x000000ffff0f7224 */ /* 0x000fe400078e001b */
[----:B------:R-:W2:Y:S04]  /*143b0*/  LDL.LU.64 R26, [R1+0x2570] ;  /* 0x00257000011a7983 */ /* 0x000ea80000300a00 */
[----:B------:R-:W2:Y:S11]  /*143c0*/  LDL.LU.64 R24, [R1+0x2568] ;  /* 0x0025680001187983 */ /* 0x000eb60000300a00 */
[----:B------:R-:W-:Y:S05]  /*143d0*/  @!UPT UIADD3 URZ, URZ, URZ, URZ ;  /* 0x0000003f3f3ff290 */ /* 0x000fea000fffe03f */
[----:B------:R-:W-:Y:S02]  /*143e0*/  MOV R29, R20 ;  /* 0x00000014001d7202 */ /* 0x000fe40000000f00 */
[----:B------:R-:W-:Y:S02]  /*143f0*/  MOV R3, R21 ;  /* 0x0000001500037202 */ /* 0x000fe40000000f00 */
[----:B------:R-:W-:Y:S01]  /*14400*/  MOV R0, R22 ;  /* 0x0000001600007202 */ /* 0x000fe20000000f00 */
[----:B--2---:R-:W-:Y:S11]  /*14410*/  HMMA.16816.F32 R24, R8, R6, R24 ;  /* 0x000000060818723c */ /* 0x004ff60000001818 */
[----:B------:R-:W-:Y:S11]  /*14420*/  @!UPT UIADD3 URZ, URZ, URZ, URZ ;  /* 0x0000003f3f3ff290 */ /* 0x000ff6000fffe03f */
[----:B------:R-:W-:Y:S02]  /*14430*/  @!UPT UIADD3 URZ, URZ, URZ, URZ ;  /* 0x0000003f3f3ff290 */ /* 0x000fe4000fffe03f */
[----:B------:R-:W-:Y:S01]  /*14440*/  MOV R20, R26 ;  /* 0x0000001a00147202 */ /* 0x000fe20000000f00 */
[----:B------:R-:W-:Y:S01]  /*14450*/  IMAD.MOV.U32 R21, RZ, RZ, R25 ;  /* 0x000000ffff157224 */ /* 0x000fe200078e0019 */
[----:B------:R-:W-:Y:S02]  /*14460*/  MOV R2, R27 ;  /* 0x0000001b00027202 */ /* 0x000fe40000000f00 */
[----:B------:R-:W-:Y:S01]  /*14470*/  MOV R22, R24 ;  /* 0x0000001800167202 */ /* 0x000fe20000000f00 */
[----:B------:R-:W2:Y:S04]  /*14480*/  LDL.LU.64 R26, [R1+0x2560] ;  /* 0x00256000011a7983 */ /* 0x000ea80000300a00 */
[----:B------:R-:W2:Y:S04]  /*14490*/  LDL.LU.64 R24, [R1+0x2558] ;  /* 0x0025580001187983 */ /* 0x000ea80000300a00 */
[----:B------:R0:W-:Y:S04]  /*144a0*/  STL.64 [R1+0x2528], R6 ;  /* 0x0025280601007387 */ /* 0x0001e80000100a00 */
[----:B------:R-:W-:Y:S01]  /*144b0*/  STL.64 [R1+0x2520], R4 ;  /* 0x0025200401007387 */ /* 0x000fe20000100a00 */
[----:B0-----:R-:W-:-:S03]  /*144c0*/  MOV R6, R14 ;  /* 0x0000000e00067202 */ /* 0x001fc60000000f00 */
[----:B------:R-:W3:Y:S01]  /*144d0*/  LDL.LU R14, [R1+0x2550] ;  /* 0x00255000010e7983 */ /* 0x000ee20000300800 */
[----:B------:R-:W-:-:S03]  /*144e0*/  MOV R7, R15 ;  /* 0x0000000f00077202 */ /* 0x000fc60000000f00 */
[----:B------:R-:W3:Y:S04]  /*144f0*/  LDL.LU R15, [R1+0x254c] ;  /* 0x00254c00010f7983 */ /* 0x000ee80000300800 */
[----:B------:R0:W-:Y:S01]  /*14500*/  STL.64 [R1+0x2508], R18 ;  /* 0x0025081201007387 */ /* 0x0001e20000100a00 */
[----:B--2---:R-:W-:Y:S07]  /*14510*/  HMMA.16816.F32 R24, R8, R18, R24 ;  /* 0x000000120818723c */ /* 0x004fee0000001818 */
[----:B------:R-:W-:Y:S01]  /*14520*/  MOV R11, R16 ;  /* 0x00000010000b7202 */ /* 0x000fe20000000f00 */
[----:B------:R-:W-:Y:S01]  /*14530*/  IMAD.MOV.U32 R10, RZ, RZ, R17 ;  /* 0x000000ffff0a7224 */ /* 0x000fe200078e0011 */
[----:B------:R-:W3:Y:S04]  /*14540*/  LDL.LU R16, [R1+0x20] ;  /* 0x0000200001107983 */ /* 0x000ee80000300800 */
[----:B------:R-:W3:Y:S04]  /*14550*/  LDL.LU R17, [R1+0x24] ;  /* 0x0000240001117983 */ /* 0x000ee80000300800 */
[----:B0-----:R-:W3:Y:S04]  /*14560*/  LDL.LU R18, [R1+0x28] ;  /* 0x0000280001127983 */ /* 0x001ee80000300800 */
[----:B------:R-:W3:Y:S04]  /*14570*/  LDL.LU R19, [R1+0x2c] ;  /* 0x00002c0001137983 */ /* 0x000ee80000300800 */
[----:B------:R-:W-:Y:S04]  /*14580*/  STL.64 [R1+0x24a8], R26 ;  /* 0x0024a81a01007387 */ /* 0x000fe80000100a00 */
[----:B------:R0:W-:Y:S01]  /*14590*/  STL.64 [R1+0x24a0], R24 ;  /* 0x0024a01801007387 */ /* 0x0001e20000100a00 */
[----:B---3--:R-:W-:Y:S11]  /*145a0*/  HMMA.16816.F32 R8, R12, R10, R16 ;  /* 0x0000000a0c08723c */ /* 0x008ff60000001810 */
[----:B------:R-:W-:Y:S11]  /*145b0*/  @!UPT UIADD3 URZ, URZ, URZ, URZ ;  /* 0x0000003f3f3ff290 */ /* 0x000ff6000fffe03f */
[----:B------:R-:W-:Y:S01]  /*145c0*/  @!UPT UIADD3 URZ, URZ, URZ, URZ ;  /* 0x0000003f3f3ff290 */ /* 0x000fe2000fffe03f */
[----:B------:R-:W-:Y:S04]  /*145d0*/  STL.64 [R1+0x24b8], R10 ;  /* 0x0024b80a01007387 */ /* 0x000fe80000100a00 */
[----:B------:R1:W-:Y:S04]  /*145e0*/  STL.64 [R1+0x24b0], R8 ;  /* 0x0024b00801007387 */ /* 0x0003e80000100a00 */
[----:B0-----:R-:W2:Y:S04]  /*145f0*/  LDL R24, [R1+0x100] ;  /* 0x0001000001187983 */ /* 0x001ea80000100800 */
[----:B------:R-:W2:Y:S04]  /*14600*/  LDL R25, [R1+0x104] ;  /* 0x0001040001197983 */ /* 0x000ea80000100800 */
[----:B------:R-:W3:Y:S04]  /*14610*/  LDL.LU R16, [R1] ;  /* 0x0000000001107983 */ /* 0x000ee80000300800 */
[----:B------:R-:W3:Y:S04]  /*14620*/  LDL.LU R17, [R1+0x4] ;  /* 0x0000040001117983 */ /* 0x000ee80000300800 */
[----:B------:R-:W4:Y:S04]  /*14630*/  LDL.LU R18, [R1+0x8] ;  /* 0x0000080001127983 */ /* 0x000f280000300800 */
[----:B------:R-:W4:Y:S01]  /*14640*/  LDL.LU R19, [R1+0xc] ;  /* 0x00000c0001137983 */ /* 0x000f220000300800 */
[----:B-1----:R-:W-:-:S02]  /*14650*/  MOV R8, R22 ;  /* 0x0000001600087202 */ /* 0x002fc40000000f00 */
[----:B------:R-:W-:Y:S02]  /*14660*/  MOV R9, R21 ;  /* 0x0000001500097202 */ /* 0x000fe40000000f00 */
[----:B------:R-:W-:Y:S02]  /*14670*/  MOV R26, R0 ;  /* 0x00000000001a7202 */ /* 0x000fe40000000f00 */
[----:B------:R-:W-:Y:S01]  /*14680*/  MOV R10, R20 ;  /* 0x00000014000a7202 */ /* 0x000fe20000000f00 */
[----:B----4-:R-:W-:Y:S04]  /*14690*/  STL.64 [R1+0x2538], R18 ;  /* 0x0025381201007387 */ /* 0x010fe80000100a00 */
[----:B---3--:R0:W-:Y:S04]  /*146a0*/  STL.64 [R1+0x2530], R16 ;  /* 0x0025301001007387 */ /* 0x0081e80000100a00 */
[----:B0-----:R-:W3:Y:S04]  /*146b0*/  LDL.LU R16, [R1+0x10] ;  /* 0x0000100001107983 */ /* 0x001ee80000300800 */
[----:B------:R-:W3:Y:S04]  /*146c0*/  LDL.LU R17, [R1+0x14] ;  /* 0x0000140001117983 */ /* 0x000ee80000300800 */
[----:B------:R-:W3:Y:S04]  /*146d0*/  LDL.LU R18, [R1+0x18] ;  /* 0x0000180001127983 */ /* 0x000ee80000300800 */
[----:B------:R-:W3:Y:S04]  /*146e0*/  LDL.LU R19, [R1+0x1c] ;  /* 0x00001c0001137983 */ /* 0x000ee80000300800 */
[----:B--2---:R0:W-:Y:S02]  /*146f0*/  STL.64 [R1+0x24c0], R24 ;  /* 0x0024c01801007387 */ /* 0x0041e40000100a00 */
[----:B0-----:R-:W-:-:S02]  /*14700*/  MOV R24, R29 ;  /* 0x0000001d00187202 */ /* 0x001fc40000000f00 */
[----:B------:R-:W2:Y:S01]  /*14710*/  LDL.LU R29, [R1+0x2548] ;  /* 0x00254800011d7983 */ /* 0x000ea20000300800 */
[----:B------:R-:W-:-:S03]  /*14720*/  MOV R25, R3 ;  /* 0x0000000300197202 */ /* 0x000fc60000000f00 */
[----:B------:R-:W-:Y:S04]  /*14730*/  STL [R1+0x24d4], R24 ;  /* 0x0024d41801007387 */ /* 0x000fe80000100800 */
[----:B------:R-:W4:Y:S04]  /*14740*/  LDL.LU R3, [R1+0x2544] ;  /* 0x0025440001037983 */ /* 0x000f280000300800 */
[----:B------:R-:W5:Y:S04]  /*14750*/  LDL.LU R0, [R1+0x2540] ;  /* 0x0025400001007983 */ /* 0x000f680000300800 */
[----:B------:R-:W-:Y:S04]  /*14760*/  STL [R1+0x24c8], R8 ;  /* 0x0024c80801007387 */ /* 0x000fe80000100800 */
[----:B------:R-:W-:Y:S04]  /*14770*/  STL [R1+0x24cc], R9 ;  /* 0x0024cc0901007387 */ /* 0x000fe80000100800 */
[----:B------:R-:W-:Y:S04]  /*14780*/  STL [R1+0x24d0], R10 ;  /* 0x0024d00a01007387 */ /* 0x000fe80000100800 */
[----:B------:R-:W2:Y:S01]  /*14790*/  LDL R20, [R1+0x110] ;  /* 0x0001100001147983 */ /* 0x000ea20000100800 */
[----:B------:R-:W-:Y:S01]  /*147a0*/  IMAD.MOV.U32 R27, RZ, RZ, R23 ;  /* 0x000000ffff1b7224 */ /* 0x000fe200078e0017 */
[----:B------:R-:W-:Y:S01]  /*147b0*/  MOV R11, R2 ;  /* 0x00000002000b7202 */ /* 0x000fe20000000f00 */
[----:B---3--:R-:W-:Y:S01]  /*147c0*/  HMMA.16816.F32 R4, R12, R6, R16 ;  /* 0x000000060c04723c */ /* 0x008fe20000001810 */
[----:B------:R-:W3:Y:S04]  /*147d0*/  LDL.LU.64 R18, [R1+0x2538] ;  /* 0x0025380001127983 */ /* 0x000ee80000300a00 */
[----:B------:R-:W3:Y:S11]  /*147e0*/  LDL.LU.64 R16, [R1+0x2530] ;  /* 0x0025300001107983 */ /* 0x000ef60000300a00 */
[----:B------:R-:W-:Y:S08]  /*147f0*/  @!UPT UIADD3 URZ, URZ, URZ, URZ ;  /* 0x0000003f3f3ff290 */ /* 0x000ff0000fffe03f */
[----:B------:R-:W-:Y:S02]  /*14800*/  MOV R23, R4 ;  /* 0x0000000400177202 */ /* 0x000fe40000000f00 */
[----:B------:R-:W-:Y:S02]  /*14810*/  MOV R22, R5 ;  /* 0x0000000500167202 */ /* 0x000fe40000000f00 */
[----:B------:R-:W-:Y:S01]  /*14820*/  MOV R2, R6 ;  /* 0x0000000600027202 */ /* 0x000fe20000000f00 */
[----:B-----5:R-:W-:Y:S01]  /*14830*/  IMAD.MOV.U32 R21, RZ, RZ, R0 ;  /* 0x000000ffff157224 */ /* 0x020fe200078e0000 */
[----:B------:R-:W-:Y:S02]  /*14840*/  MOV R0, R7 ;  /* 0x0000000700007202 */ /* 0x000fe40000000f00 */
[----:B------:R-:W3:Y:S04]  /*14850*/  LDL.LU.64 R6, [R1+0x2528] ;  /* 0x0025280001067983 */ /* 0x000ee80000300a00 */
[----:B------:R-:W5:Y:S04]  /*14860*/  LDL.LU.64 R4, [R1+0x2520] ;  /* 0x0025200001047983 */ /* 0x000f680000300a00 */
[----:B------:R-:W-:Y:S04]  /*14870*/  STL.64 [R1+0x24e0], R22 ;  /* 0x0024e01601007387 */ /* 0x000fe80000100a00 */
[----:B--2---:R0:W-:Y:S04]  /*14880*/  STL.64 [R1+0x24d8], R20 ;  /* 0x0024d81401007387 */ /* 0x0041e80000100a00 */
[----:B0-----:R-:W2:Y:S04]  /*14890*/  LDL.LU R20, [R1+0x40] ;  /* 0x0000400001147983 */ /* 0x001ea80000300800 */
[----:B------:R-:W2:Y:S04]  /*148a0*/  LDL.LU R21, [R1+0x44] ;  /* 0x0000440001157983 */ /* 0x000ea80000300800 */
[----:B------:R-:W2:Y:S01]  /*148b0*/  LDL.LU R22, [R1+0x48] ;  /* 0x0000480001167983 */ /* 0x000ea20000300800 */
[----:B------:R-:W-:-:S03]  /*148c0*/  IMAD.MOV.U32 R23, RZ, RZ, R28 ;  /* 0x000000ffff177224 */ /* 0x000fc600078e001c */
[----:B------:R-:W3:Y:S04]  /*148d0*/  LDL.LU R28, [R1+0x2518] ;  /* 0x00251800011c7983 */ /* 0x000ee80000300800 */
[----:B--2---:R-:W-:Y:S04]  /*148e0*/  STL.64 [R1+0x2500], R22 ;  /* 0x0025001601007387 */ /* 0x004fe80000100a00 */
[----:B------:R4:W-:Y:S02]  /*148f0*/  STL.64 [R1+0x24f8], R20 ;  /* 0x0024f81401007387 */ /* 0x0009e40000100a00 */
[----:B----4-:R-:W-:-:S02]  /*14900*/  MOV R20, R3 ;  /* 0x0000000300147202 */ /* 0x010fc40000000f00 */
[----:B------:R-:W2:Y:S01]  /*14910*/  LDL.LU R3, [R1+0x2514] ;  /* 0x0025140001037983 */ /* 0x000ea20000300800 */
[----:B------:R-:W-:Y:S02]  /*14920*/  MOV R21, R29 ;  /* 0x0000001d00157202 */ /* 0x000fe40000000f00 */
[----:B-----5:R-:W-:Y:S01]  /*14930*/  MOV R22, R5 ;  /* 0x0000000500167202 */ /* 0x020fe20000000f00 */
[----:B------:R-:W4:Y:S01]  /*14940*/  LDL.LU R29, [R1+0x2510] ;  /* 0x00251000011d7983 */ /* 0x000f220000300800 */
[----:B------:R-:W-:Y:S02]  /*14950*/  MOV R23, R4 ;  /* 0x0000000400177202 */ /* 0x000fe40000000f00 */
[C---:B---3--:R-:W-:Y:S01]  /*14960*/  HMMA.16816.F32 R4, R12.reuse, R6, R16 ;  /* 0x000000060c04723c */ /* 0x048fe20000001810 */
[----:B------:R-:W3:Y:S11]  /*14970*/  LDL.LU.64 R18, [R1+0x2508] ;  /* 0x0025080001127983 */ /* 0x000ef60000300a00 */
[----:B------:R-:W-:Y:S11]  /*14980*/  @!UPT UIADD3 URZ, URZ, URZ, URZ ;  /* 0x0000003f3f3ff290 */ /* 0x000ff6000fffe03f */
[----:B------:R-:W-:Y:S01]  /*14990*/  @!UPT UIADD3 URZ, URZ, URZ, URZ ;  /* 0x0000003f3f3ff290 */ /* 0x000fe2000fffe03f */
[----:B------:R-:W-:Y:S01]  /*149a0*/  IMAD.MOV.U32 R24, RZ, RZ, R4 ;  /* 0x000000ffff187224 */ /* 0x000fe200078e0004 */
[----:B------:R-:W-:Y:S02]  /*149b0*/  MOV R10, R5 ;  /* 0x00000005000a7202 */ /* 0x000fe40000000f00 */
[----:B------:R-:W-:Y:S02]  /*149c0*/  MOV R9, R6 ;  /* 0x0000000600097202 */ /* 0x000fe40000000f00 */
[----:B------:R-:W-:Y:S02]  /*149d0*/  MOV R8, R7 ;  /* 0x0000000700087202 */ /* 0x000fe40000000f00 */
[----:B--2---:R-:W0:Y:S01]  /*149e0*/  LDSM.16.MT88.4 R4, [R3+0x12400] ;  /* 0x012400000304783b */ /* 0x004e220000004200 */
[----:B---3--:R-:W-:Y:S03]  /*149f0*/  HMMA.16816.F32 R12, R12, R18, R20 ;  /* 0x000000120c0c723c */ /* 0x008fe60000001814 */
[----:B0-----:R-:W-:Y:S04]  /*14a00*/  STL [R1+0x2458], R5 ;  /* 0x0024580501007387 */ /* 0x001fe80000100800 */
[----:B------:R-:W-:Y:S04]  /*14a10*/  STL [R1+0x2454], R6 ;  /* 0x0024540601007387 */ /* 0x000fe80000100800 */
[----:B------:R-:W-:Y:S04]  /*14a20*/  STL [R1+0x2450], R7 ;  /* 0x0024500701007387 */ /* 0x000fe80000100800 */
[----:B------:R-:W2:Y:S04]  /*14a30*/  LDL.LU.64 R22, [R1+0x2500] ;  /* 0x0025000001167983 */ /* 0x000ea80000300a00 */
[----:B------:R-:W2:Y:S04]  /*14a40*/  LDL.LU.64 R20, [R1+0x24f8] ;  /* 0x0024f80001147983 */ /* 0x000ea80000300a00 */
[----:B------:R-:W2:Y:S04]  /*14a50*/  LDL.LU.64 R18, [R1+0x24f0] ;  /* 0x0024f00001127983 */ /* 0x000ea80000300a00 */
[----:B------:R-:W2:Y:S04]  /*14a60*/  LDL.LU.64 R16, [R1+0x24e8] ;  /* 0x0024e80001107983 */ /* 0x000ea80000300a00 */
[----:B------:R-:W-:Y:S04]  /*14a70*/  STL.64 [R1+0x2468], R14 ;  /* 0x0024680e01007387 */ /* 0x000fe80000100a00 */
[----:B------:R0:W-:Y:S04]  /*14a80*/  STL.64 [R1+0x2460], R12 ;  /* 0x0024600c01007387 */ /* 0x0001e80000100a00 */
[----:B0-----:R-:W2:Y:S04]  /*14a90*/  LDL R12, [R1+0xc0] ;  /* 0x0000c000010c7983 */ /* 0x001ea80000100800 */
[----:B------:R-:W2:Y:S02]  /*14aa0*/  LDL R13, [R1+0xc4] ;  /* 0x0000c400010d7983 */ /* 0x000ea40000100800 */
[----:B--2---:R-:W-:Y:S02]  /*14ab0*/  HMMA.16816.F32 R12, R16, R12, R20 ;  /* 0x0000000c100c723c */ /* 0x004fe40000001814 */
[----:B------:R-:W2:Y:S04]  /*14ac0*/  LDL.LU.64 R22, [R1+0x24e0] ;  /* 0x0024e00001167983 */ /* 0x000ea80000300a00 */
[----:B------:R-:W3:Y:S11]  /*14ad0*/  LDL.LU.64 R20, [R1+0x24d8] ;  /* 0x0024d80001147983 */ /* 0x000ef60000300a00 */
[----:B------:R-:W-:Y:S06]  /*14ae0*/  @!UPT UIADD3 URZ, URZ, URZ, URZ ;  /* 0x0000003f3f3ff290 */ /* 0x000fec000fffe03f */
[----:B------:R0:W-:Y:S04]  /*14af0*/  STL.64 [R1+0x40], R12 ;  /* 0x0000400c01007387 */ /* 0x0001e80000100a00 */
[----:B------:R1:W-:Y:S01]  /*14b00*/  STL.64 [R1+0x48], R14 ;  /* 0x0000480e01007387 */ /* 0x0003e20000100a00 */
[----:B0-----:R-:W-:-:S03]  /*14b10*/  MOV R12, R24 ;  /* 0x00000018000c7202 */ /* 0x001fc60000000f00 */
[----:B------:R-:W5:Y:S01]  /*14b20*/  LDL.LU R24, [R1+0x24d4] ;  /* 0x0024d40001187983 */ /* 0x000f620000300800 */
[----:B------:R-:W-:Y:S01]  /*14b30*/  IMAD.MOV.U32 R13, RZ, RZ, R10 ;  /* 0x000000ffff0d7224 */ /* 0x000fe200078e000a */
[----:B-1----:R-:W-:Y:S02]  /*14b40*/  MOV R14, R9 ;  /* 0x00000009000e7202 */ /* 0x002fe40000000f00 */
[----:B------:R-:W-:Y:S01]  /*14b50*/  MOV R15, R8 ;  /* 0x00000008000f7202 */ /* 0x000fe20000000f00 */
[----:B------:R-:W2:Y:S04]  /*14b60*/  LDL.LU R10, [R1+0x24d0] ;  /* 0x0024d000010a7983 */ /* 0x000ea80000300800 */
[----:B------:R-:W2:Y:S04]  /*14b70*/  LDL.LU R9, [R1+0x24cc] ;  /* 0x0024cc0001097983 */ /* 0x000ea80000300800 */
[----:B------:R-:W2:Y:S04]  /*14b80*/  LDL.LU R8, [R1+0x24c8] ;  /* 0x0024c80001087983 */ /* 0x000ea80000300800 */
[----:B------:R-:W-:Y:S04]  /*14b90*/  STL.64 [R1+0x2478], R14 ;  /* 0x0024780e01007387 */ /* 0x000fe80000100a00 */
[----:B------:R4:W-:Y:S02]  /*14ba0*/  STL.64 [R1+0x2470], R12 ;  /* 0x0024700c01007387 */ /* 0x0009e40000100a00 */
[----:B----4-:R-:W-:-:S02]  /*14bb0*/  MOV R12, R29 ;  /* 0x0000001d000c7202 */ /* 0x010fc40000000f00 */
[----:B------:R-:W-:-:S07]  /*14bc0*/  MOV R13, R28 ;  /* 0x0000001c000d7202 */ /* 0x000fce0000000f00 */
[----:B-----5:R-:W-:Y:S11]  /*14bd0*/  HMMA.16816.F32 R24, R16, R12, R24 ;  /* 0x0000000c1018723c */ /* 0x020ff60000001818 */
[----:B------:R-:W-:Y:S11]  /*14be0*/  @!UPT UIADD3 URZ, URZ, URZ, URZ ;  /* 0x0000003f3f3ff290 */ /* 0x000ff6000fffe03f */
[----:B------:R-:W-:Y:S02]  /*14bf0*/  @!UPT UIADD3 URZ, URZ, URZ, URZ ;  /* 0x0000003f3f3ff290 */ /* 0x000fe4000fffe03f */
[----:B------:R-:W-:Y:S01]  /*14c00*/  IMAD.MOV.U32 R5, RZ, RZ, R24 ;  /* 0x000000ffff057224 */ /* 0x000fe200078e0018 */
[----:B------:R-:W-:Y:S02]  /*14c10*/  MOV R6, R25 ;  /* 0x0000001900067202 */ /* 0x000fe40000000f00 */
[----:B------:R-:W2:Y:S01]  /*14c20*/  LDL.LU.64 R24, [R1+0x24c0] ;  /* 0x0024c00001187983 */ /* 0x000ea20000300a00 */
[----:B------:R-:W-:Y:S02]  /*14c30*/  MOV R7, R26 ;  /* 0x0000001a00077202 */ /* 0x000fe40000000f00 */
[----:B------:R-:W-:-:S03]  /*14c40*/  MOV R28, R27 ;  /* 0x0000001b001c7202 */ /* 0x000fc60000000f00 */
[----:B------:R-:W-:Y:S04]  /*14c50*/  STL.64 [R1+0x2488], R6 ;  /* 0x0024880601007387 */ /* 0x000fe80000100a00 */
[----:B------:R-:W-:Y:S01]  /*14c60*/  STL.64 [R1+0x2480], R4 ;  /* 0x0024800401007387 */ /* 0x000fe20000100a00 */
[----:B--2---:R-:W-:Y:S03]  /*14c70*/  HMMA.16816.F32 R24, R16, R24, R8 ;  /* 0x000000181018723c */ /* 0x004fe60000001808 */
[----:B------:R-:W2:Y:S04]  /*14c80*/  LDL.LU.64 R10, [R1+0x24b8] ;  /* 0x0024b800010a7983 */ /* 0x000ea80000300a00 */
[----:B------:R-:W2:Y:S11]  /*14c90*/  LDL.LU.64 R8, [R1+0x24b0] ;  /* 0x0024b00001087983 */ /* 0x000eb60000300a00 */
[----:B------:R-:W-:Y:S05]  /*14ca0*/  @!UPT UIADD3 URZ, URZ, URZ, URZ ;  /* 0x0000003f3f3ff290 */ /* 0x000fea000fffe03f */
[----:B------:R-:W-:Y:S04]  /*14cb0*/  STL.64 [R1+0x70], R24 ;  /* 0x0000701801007387 */ /* 0x000fe80000100a00 */
[----:B------:R0:W-:Y:S04]  /*14cc0*/  STL.64 [R1+0x78], R26 ;  /* 0x0000781a01007387 */ /* 0x0001e80000100a00 */
[----:B0-----:R-:W3:Y:S04]  /*14cd0*/  LDL.LU.64 R26, [R1+0x24a8] ;  /* 0x0024a800011a7983 */ /* 0x001ee80000300a00 */
[----:B------:R-:W3:Y:S01]  /*14ce0*/  LDL.LU.64 R24, [R1+0x24a0] ;  /* 0x0024a00001187983 */ /* 0x000ee20000300a00 */
[----:B------:R-:W-:Y:S01]  /*14cf0*/  MOV R4, R23 ;  /* 0x0000001700047202 */ /* 0x000fe20000000f00 */
[----:B------:R-:W-:-:S02]  /*14d00*/  IMAD.MOV.U32 R5, RZ, RZ, R22 ;  /* 0x000000ffff057224 */ /* 0x000fc400078e0016 */
[----:B------:R-:W2:Y:S01]  /*14d10*/  LDL.LU.64 R22, [R1+0x2498] ;  /* 0x0024980001167983 */ /* 0x000ea20000300a00 */
[----:B------:R-:W-:Y:S02]  /*14d20*/  MOV R7, R0 ;  /* 0x0000000000077202 */ /* 0x000fe40000000f00 */
[----:B------:R-:W-:Y:S01]  /*14d30*/  MOV R6, R2 ;  /* 0x0000000200067202 */ /* 0x000fe20000000f00 */
[----:B---3--:R-:W-:Y:S01]  /*14d40*/  HMMA.16816.F32 R24, R16, R20, R24 ;  /* 0x000000141018723c */ /* 0x008fe20000001818 */
[----:B------:R-:W2:Y:S11]  /*14d50*/  LDL.LU.64 R20, [R1+0x2490] ;  /* 0x0024900001147983 */ /* 0x000eb60000300a00 */
[----:B------:R-:W-:Y:S11]  /*14d60*/  @!UPT UIADD3 URZ, URZ, URZ, URZ ;  /* 0x0000003f3f3ff290 */ /* 0x000ff6000fffe03f */
[----:B------:R0:W-:Y:S01]  /*14d70*/  STL [R1+0x50], R24 ;  /* 0x0000501801007387 */ /* 0x0001e20000100800 */
[----:B------:R-:W-:-:S03]  /*14d80*/  MOV R29, R25 ;  /* 0x00000019001d7202 */ /* 0x000fc60000000f00 */
[----:B0-----:R-:W2:Y:S04]  /*14d90*/  LDL.LU R24, [R1+0xc0] ;  /* 0x0000c00001187983 */ /* 0x001ea80000300800 */
[----:B------:R-:W2:Y:S01]  /*14da0*/  LDL.LU R25, [R1+0xc4] ;  /* 0x0000c40001197983 */ /* 0x000ea20000300800 */
[----:B------:R-:W-:Y:S01]  /*14db0*/  IMAD.MOV.U32 R0, RZ, RZ, R27 ;  /* 0x000000ffff007224 */ /* 0x000fe200078e001b */
[----:B------:R-:W-:-:S04]  /*14dc0*/  MOV R2, R26 ;  /* 0x0000001a00027202 */ /* 0x000fc80000000f00 */
[----:B------:R-:W-:Y:S04]  /*14dd0*/  STL [R1+0x2430], R0 ;  /* 0x0024300001007387 */ /* 0x000fe80000100800 */
[----:B------:R-:W-:Y:S04]  /*14de0*/  STL [R1+0x242c], R2 ;  /* 0x00242c0201007387 */ /* 0x000fe80000100800 */
[----:B------:R-:W-:Y:S04]  /*14df0*/  STL [R1+0x2428], R29 ;  /* 0x0024281d01007387 */ /* 0x000fe80000100800 */
[----:B------:R-:W3:Y:S01]  /*14e00*/  LDL R19, [R1+0x5c4] ;  /* 0x0005c40001137983 */ /* 0x000ee20000100800 */
[C---:B--2---:R-:W-:Y:S03]  /*14e10*/  HMMA.16816.F32 R8, R20.reuse, R24, R8 ;  /* 0x000000181408723c */ /* 0x044fe60000001808 */
[----:B------:R-:W2:Y:S11]  /*14e20*/  LDL.LU R24, [R1+0x40] ;  /* 0x0000400001187983 */ /* 0x000eb60000300800 */
[----:B------:R-:W-:Y:S09]  /*14e30*/  @!UPT UIADD3 URZ, URZ, URZ, URZ ;  /* 0x0000003f3f3ff290 */ /* 0x000ff2000fffe03f */
[----:B------:R-:W-:Y:S04]  /*14e40*/  STL.64 [R1+0x30], R8 ;  /* 0x0000300801007387 */ /* 0x000fe80000100a00 */
[----:B------:R-:W-:Y:S04]  /*14e50*/  STL.64 [R1+0x38], R10 ;  /* 0x0000380a01007387 */ /* 0x000fe80000100a00 */
[----:B------:R-:W2:Y:S04]  /*14e60*/  LDL.LU R25, [R1+0x44] ;  /* 0x0000440001197983 */ /* 0x000ea80000300800 */
[----:B------:R-:W2:Y:S04]  /*14e70*/  LDL.LU R26, [R1+0x48] ;  /* 0x00004800011a7983 */ /* 0x000ea80000300800 */
[----:B------:R-:W2:Y:S04]  /*14e80*/  LDL.LU R27, [R1+0x4c] ;  /* 0x00004c00011b7983 */ /* 0x000ea80000300800 */
[----:B---3--:R-:W-:Y:S04]  /*14e90*/  STL [R1+0x2418], R19 ;  /* 0x0024181301007387 */ /* 0x008fe80000100800 */
[----:B------:R0:W1:Y:S04]  /*14ea0*/  LDSM.16.MT88.4 R8, [R19+0x12400] ;  /* 0x012400001308783b */ /* 0x0000680000004200 */
[----:B------:R-:W3:Y:S04]  /*14eb0*/  LDL.LU.64 R16, [R1+0x100] ;  /* 0x0001000001107983 */ /* 0x000ee80000300a00 */
[----:B0-----:R-:W4:Y:S01]  /*14ec0*/  LDL.LU.64 R18, [R1+0x108] ;  /* 0x0001080001127983 */ /* 0x001f220000300a00 */
[C---:B------:R-:W-:Y:S11]  /*14ed0*/  HMMA.16816.F32 R12, R20.reuse, R12, R4 ;  /* 0x0000000c140c723c */ /* 0x040ff60000001804 */
[----:B------:R-:W-:Y:S11]  /*14ee0*/  @!UPT UIADD3 URZ, URZ, URZ, URZ ;  /* 0x0000003f3f3ff290 */ /* 0x000ff6000fffe03f */
[----:B------:R-:W-:Y:S02]  /*14ef0*/  @!UPT UIADD3 URZ, URZ, URZ, URZ ;  /* 0x0000003f3f3ff290 */ /* 0x000fe4000fffe03f */
[----:B------:R-:W-:Y:S02]  /*14f00*/  MOV R2, R14 ;  /* 0x0000000e00027202 */ /* 0x000fe40000000f00 */
[----:B------:R-:W-:Y:S02]  /*14f10*/  MOV R29, R15 ;  /* 0x0000000f001d7202 */ /* 0x000fe40000000f00 */
[----:B------:R-:W-:Y:S01]  /*14f20*/  MOV R0, R13 ;  /* 0x0000000d00007202 */ /* 0x000fe20000000f00 */
[----:B----4-:R-:W-:Y:S04]  /*14f30*/  STL [R1+0x2438], R18 ;  /* 0x0024381201007387 */ /* 0x010fe80000100800 */
[----:B------:R-:W-:Y:S04]  /*14f40*/  STL [R1+0x2434], R19 ;  /* 0x0024341301007387 */ /* 0x000fe80000100800 */
[----:B-1----:R-:W-:Y:S04]  /*14f50*/  STL.64 [R1+0x2410], R10 ;  /* 0x0024100a01007387 */ /* 0x002fe80000100a00 */
[----:B------:R0:W-:Y:S04]  /*14f60*/  STL.64 [R1+0x2408], R8 ;  /* 0x0024080801007387 */ /* 0x0001e80000100a00 */
[----:B0-----:R-:W4:Y:S04]  /*14f70*/  LDL.LU.64 R8, [R1+0x110] ;  /* 0x0001100001087983 */ /* 0x001f280000300a00 */
[----:B------:R-:W5:Y:S04]  /*14f80*/  LDL.LU.64 R10, [R1+0x118] ;  /* 0x00011800010a7983 */ /* 0x000f680000300a00 */
[----:B------:R-:W2:Y:S04]  /*14f90*/  LDL.LU.64 R6, [R1+0x2488] ;  /* 0x0024880001067983 */ /* 0x000ea80000300a00 */
[----:B------:R-:W2:Y:S04]  /*14fa0*/  LDL.LU.64 R4, [R1+0x2480] ;  /* 0x0024800001047983 */ /* 0x000ea80000300a00 */
[----:B------:R0:W-:Y:S04]  /*14fb0*/  STL [R1+0x20], R12 ;  /* 0x0000200c01007387 */ /* 0x0001e80000100800 */
[----:B------:R-:W3:Y:S04]  /*14fc0*/  LDL.LU.64 R14, [R1+0x2478] ;  /* 0x00247800010e7983 */ /* 0x000ee80000300a00 */
[----:B0-----:R-:W3:Y:S02]  /*14fd0*/  LDL.LU.64 R12, [R1+0x2470] ;  /* 0x00247000010c7983 */ /* 0x001ee40000300a00 */
[C---:B---3--:R-:W-:Y:S02]  /*14fe0*/  HMMA.16816.F32 R16, R20.reuse, R16, R12 ;  /* 0x000000101410723c */ /* 0x048fe4000000180c */
[----:B------:R-:W4:Y:S04]  /*14ff0*/  LDL.LU.64 R14, [R1+0x2468] ;  /* 0x00246800010e7983 */ /* 0x000f280000300a00 */
[----:B------:R-:W4:Y:S11]  /*15000*/  LDL.LU.64 R12, [R1+0x2460] ;  /* 0x00246000010c7983 */ /* 0x000f360000300a00 */
[----:B------:R-:W-:Y:S06]  /*15010*/  @!UPT UIADD3 URZ, URZ, URZ, URZ ;  /* 0x0000003f3f3ff290 */ /* 0x000fec000fffe03f */
[----:B------:R-:W-:Y:S04]  /*15020*/  STL.64 [R1+0x10], R16 ;  /* 0x0000101001007387 */ /* 0x000fe80000100a00 */
[----:B------:R0:W-:Y:S01]  /*15030*/  STL.64 [R1+0x18], R18 ;  /* 0x0000181201007387 */ /* 0x0001e20000100a00 */
[----:B----4-:R-:W-:Y:S11]  /*15040*/  HMMA.16816.F32 R12, R20, R8, R12 ;  /* 0x00000008140c723c */ /* 0x010ff6000000180c */
[----:B------:R-:W-:Y:S11]  /*15050*/  @!UPT UIADD3 URZ, URZ, URZ, URZ ;  /* 0x0000003f3f3ff290 */ /* 0x000ff6000fffe03f */
[----:B------:R-:W-:Y:S02]  /*15060*/  @!UPT UIADD3 URZ, URZ, URZ, URZ ;  /* 0x0000003f3f3ff290 */ /* 0x000fe4000fffe03f */
[----:B0-----:R-:W-:Y:S01]  /*15070*/  MOV R18, R12 ;  /* 0x0000000c00127202 */ /* 0x001fe20000000f00 */
[----:B------:R-:W-:-:S05]  /*15080*/  IMAD.MOV.U32 R19, RZ, RZ, R13 ;  /* 0x000000ffff137224 */ /* 0x000fca00078e000d */
[----:B------:R0:W-:Y:S04]  /*15090*/  STL.64 [R1+0x2448], R18 ;  /* 0x0024481201007387 */ /* 0x0001e80000100a00 */
[----:B0-----:R-:W3:Y:S01]  /*150a0*/  LDL R19, [R1+0xdc4] ;  /* 0x000dc40001137983 */ /* 0x001ee20000100800 */
[----:B------:R-:W-:Y:S02]  /*150b0*/  MOV R17, R14 ;  /* 0x0000000e00117202 */ /* 0x000fe40000000f00 */
[----:B------:R-:W-:Y:S02]  /*150c0*/  MOV R16, R15 ;  /* 0x0000000f00107202 */ /* 0x000fe40000000f00 */
[----:B--2---:R-:W-:Y:S01]  /*150d0*/  MOV R20, R5 ;  /* 0x0000000500147202 */ /* 0x004fe20000000f00 */
[----:B------:R-:W-:Y:S01]  /*150e0*/  IMAD.MOV.U32 R22, RZ, RZ, R7 ;  /* 0x000000ffff167224 */ /* 0x000fe200078e0007 */
[----:B------:R-:W-:Y:S01]  /*150f0*/  MOV R21, R6 ;  /* 0x0000000600157202 */ /* 0x000fe20000000f00 */
[----:B------:R-:W-:Y:S04]  /*15100*/  STL.64 [R1+0x2440], R16 ;  /* 0x0024401001007387 */ /* 0x000fe80000100a00 */
[----:B------:R-:W2:Y:S04]  /*15110*/  LDL.LU R5, [R1+0x2458] ;  /* 0x0024580001057983 */ /* 0x000ea80000300800 */
[----:B------:R-:W2:Y:S04]  /*15120*/  LDL.LU R6, [R1+0x2454] ;  /* 0x0024540001067983 */ /* 0x000ea80000300800 */
[----:B------:R-:W2:Y:S04]  /*15130*/  LDL.LU R7, [R1+0x2450] ;  /* 0x0024500001077983 */ /* 0x000ea80000300800 */
[----:B-----5:R0:W-:Y:S04]  /*15140*/  STL.64 [R1+0x2420], R10 ;  /* 0x0024200a01007387 */ /* 0x0201e80000100a00 */
[----:B------:R-:W1:Y:S04]  /*15150*/  LDSM.16.MT88.4 R12, [R3+0x12800] ;  /* 0x01280000030c783b */ /* 0x000e680000004200 */
[----:B0-----:R-:W2:Y:S04]  /*15160*/  LDL.LU.64 R10, [R1+0xc8] ;  /* 0x0000c800010a7983 */ /* 0x001ea80000300a00 */
[----:B-1----:R-:W-:Y:S04]  /*15170*/  STL.64 [R1+0x23b8], R14 ;  /* 0x0023b80e01007387 */ /* 0x002fe80000100a00 */
[----:B------:R-:W-:Y:S01]  /*15180*/  STL.64 [R1+0x23b0], R12 ;  /* 0x0023b00c01007387 */ /* 0x000fe20000100a00 */
[----:B------:R-:W-:-:S03]  /*15190*/  MOV R23, R28 ;  /* 0x0000001c00177202 */ /* 0x000fc60000000f00 */
[----:B---3--:R-:W0:Y:S04]  /*151a0*/  LDSM.16.M88.4 R12, [R19+0x100] ;  /* 0x00010000130c783b */ /* 0x008e280000000200 */
[----:B0-----:R-:W-:Y:S01]  /*151b0*/  STL.64 [R1+0x90], R12 ;  /* 0x0000900c01007387 */ /* 0x001fe20000100a00 */
[----:B------:R-:W-:Y:S02]  /*151c0*/  MOV R28, R12 ;  /* 0x0000000c001c7202 */ /* 0x000fe40000000f00 */
[----:B------:R-:W-:Y:S01]  /*151d0*/  MOV R3, R13 ;  /* 0x0000000d00037202 */ /* 0x000fe20000000f00 */
[----:B------:R-:W-:Y:S04]  /*151e0*/  STL.64 [R1+0x98], R14 ;  /* 0x0000980e01007387 */ /* 0x000fe80000100a00 */
[----:B------:R-:W0:Y:S01]  /*151f0*/  LDSM.16.M88.4 R12, [R19+0x4100] ;  /* 0x00410000130c783b */ /* 0x000e220000000200 */
[----:B--2---:R-:W-:Y:S03]  /*15200*/  HMMA.16816.F32 R24, R4, R10, R24 ;  /* 0x0000000a0418723c */ /* 0x004fe60000001818 */
[----:B0-----:R-:W-:Y:S04]  /*15210*/  STL.64 [R1+0xb0], R12 ;  /* 0x0000b00c01007387 */ /* 0x001fe80000100a00 */
[----:B------:R-:W-:Y:S04]  /*15220*/  STL.64 [R1+0xb8], R14 ;  /* 0x0000b80e01007387 */ /* 0x000fe80000100a00 */
[----:B------:R-:W0:Y:S04]  /*15230*/  LDSM.16.M88.4 R12, [R19+0x8100] ;  /* 0x00810000130c783b */ /* 0x000e280000000200 */
[----:B------:R-:W1:Y:S04]  /*15240*/  LDSM.16.M88.4 R16, [R19+0xc100] ;  /* 0x00c100001310783b */ /* 0x000e680000000200 */
[----:B0-----:R0:W-:Y:S04]  /*15250*/  STL.64 [R1+0xe0], R12 ;  /* 0x0000e00c01007387 */ /* 0x0011e80000100a00 */
[----:B------:R-:W-:Y:S04]  /*15260*/  STL.64 [R1+0xe8], R14 ;  /* 0x0000e80e01007387 */ /* 0x000fe80000100a00 */
[----:B------:R-:W2:Y:S01]  /*15270*/  LDL.LU R8, [R1+0x70] ;  /* 0x0000700001087983 */ /* 0x000ea20000300800 */
[----:B0-----:R-:W-:-:S03]  /*15280*/  MOV R13, R10 ;  /* 0x0000000a000d7202 */ /* 0x001fc60000000f00 */
[----:B------:R-:W2:Y:S01]  /*15290*/  LDL.LU R9, [R1+0x74] ;  /* 0x0000740001097983 */ /* 0x000ea20000300800 */
[----:B------:R-:W-:-:S03]  /*152a0*/  IMAD.MOV.U32 R12, RZ, RZ, R11 ;  /* 0x000000ffff0c7224 */ /* 0x000fc600078e000b */
[----:B------:R-:W2:Y:S04]  /*152b0*/  LDL.LU R10, [R1+0x78] ;  /* 0x00007800010a7983 */ /* 0x000ea80000300800 */
[----:B------:R-:W2:Y:S04]  /*152c0*/  LDL.LU R11, [R1+0x7c] ;  /* 0x00007c00010b7983 */ /* 0x000ea80000300800 */
[----:B------:R-:W-:Y:S04]  /*152d0*/  STL.64 [R1+0x23c8], R26 ;  /* 0x0023c81a01007387 */ /* 0x000fe80000100a00 */
[----:B------:R0:W-:Y:S04]  /*152e0*/  STL.64 [R1+0x23c0], R24 ;  /* 0x0023c01801007387 */ /* 0x0001e80000100a00 */
[----:B0-----:R-:W3:Y:S04]  /*152f0*/  LDL.LU R24, [R1+0x10] ;  /* 0x0000100001187983 */ /* 0x001ee80000300800 */
[----:B------:R-:W3:Y:S04]  /*15300*/  LDL.LU R25, [R1+0x14] ;  /* 0x0000140001197983 */ /* 0x000ee80000300800 */
[----:B------:R-:W4:Y:S04]  /*15310*/  LDL.LU R26, [R1+0x18] ;  /* 0x00001800011a7983 */ /* 0x000f280000300800 */
[----:B------:R-:W4:Y:S04]  /*15320*/  LDL.LU R27, [R1+0x1c] ;  /* 0x00001c00011b7983 */ /* 0x000f280000300800 */
[----:B----4-:R0:W-:Y:S04]  /*15330*/  STL.64 [R1+0x23d8], R26 ;  /* 0x0023d81a01007387 */ /* 0x0101e80000100a00 */
[----:B---3--:R-:W-:Y:S04]  /*15340*/  STL.64 [R1+0x23d0], R24 ;  /* 0x0023d01801007387 */ /* 0x008fe80000100a00 */
[----:B0-----:R-:W3:Y:S04]  /*15350*/  LDL.LU R26, [R1+0xd8] ;  /* 0x0000d800011a7983 */ /* 0x001ee80000300800 */
[----:B------:R-:W3:Y:S04]  /*15360*/  LDL.LU R27, [R1+0xdc] ;  /* 0x0000dc00011b7983 */ /* 0x000ee80000300800 */
[----:B-1----:R-:W-:Y:S04]  /*15370*/  STL.64 [R1+0xf0], R16 ;  /* 0x0000f01001007387 */ /* 0x002fe80000100a00 */
[----:B------:R0:W-:Y:S04]  /*15380*/  STL.64 [R1+0xf8], R18 ;  /* 0x0000f81201007387 */ /* 0x0001e80000100a00 */
[----:B0-----:R-:W4:Y:S04]  /*15390*/  LDL.LU.64 R18, [R1+0x2448] ;  /* 0x0024480001127983 */ /* 0x001f280000300a00 */
[----:B------:R-:W5:Y:S01]  /*153a0*/  LDL.LU.64 R16, [R1+0x2440] ;  /* 0x0024400001107983 */ /* 0x000f620000300a00 */
[----:B---3--:R-:W-:Y:S03]  /*153b0*/  HMMA.16816.F32 R20, R4, R26, R20 ;  /* 0x0000001a0414723c */ /* 0x008fe60000001814 */
[----:B------:R0:W-:Y:S04]  /*153c0*/  STL.64 [R1+0x23f0], R26 ;  /* 0x0023f01a01007387 */ /* 0x0001e80000100a00 */
[----:B0-----:R-:W-:-:S02]  /*153d0*/  MOV R27, R12 ;  /* 0x0000000c001b7202 */ /* 0x001fc40000000f00 */
[----:B------:R-:W-:Y:S02]  /*153e0*/  MOV R26, R13 ;  /* 0x0000000d001a7202 */ /* 0x000fe40000000f00 */
[----:B----4-:R-:W-:Y:S02]  /*153f0*/  MOV R12, R18 ;  /* 0x00000012000c7202 */ /* 0x010fe40000000f00 */
[----:B------:R-:W2:Y:S01]  /*15400*/  LDL.LU R18, [R1+0x2438] ;  /* 0x0024380001127983 */ /* 0x000ea20000300800 */
[----:B------:R-:W-:-:S03]  /*15410*/  MOV R13, R19 ;  /* 0x00000013000d7202 */ /* 0x000fc60000000f00 */
[----:B------:R-:W2:Y:S01]  /*15420*/  LDL.LU R19, [R1+0x2434] ;  /* 0x0024340001137983 */ /* 0x000ea20000300800 */
[----:B-----5:R-:W-:Y:S01]  /*15430*/  IMAD.MOV.U32 R14, RZ, RZ, R17 ;  /* 0x000000ffff0e7224 */ /* 0x020fe200078e0011 */
[----:B------:R-:W-:-:S05]  /*15440*/  MOV R15, R16 ;  /* 0x00000010000f7202 */ /* 0x000fca0000000f00 */
[----:B------:R-:W-:Y:S04]  /*15450*/  STL.64 [R1+0x23e8], R14 ;  /* 0x0023e80e01007387 */ /* 0x000fe80000100a00 */
[----:B------:R0:W-:Y:S04]  /*15460*/  STL.64 [R1+0x23e0], R12 ;  /* 0x0023e00c01007387 */ /* 0x0001e80000100a00 */
[----:B0-----:R-:W3:Y:S01]  /*15470*/  LDL.LU R12, [R1+0x20] ;  /* 0x00002000010c7983 */ /* 0x001ee20000300800 */
[----:B------:R-:W-:Y:S02]  /*15480*/  MOV R14, R2 ;  /* 0x00000002000e7202 */ /* 0x000fe40000000f00 */
[----:B------:R-:W-:-:S02]  /*15490*/  MOV R15, R29 ;  /* 0x0000001d000f7202 */ /* 0x000fc40000000f00 */
[----:B------:R-:W-:Y:S02]  /*154a0*/  MOV R13, R0 ;  /* 0x00000000000d7202 */ /* 0x000fe40000000f00 */
[----:B------:R-:W4:Y:S04]  /*154b0*/  LDL.LU R0, [R1+0x2430] ;  /* 0x0024300001007983 */ /* 0x000f280000300800 */
[----:B------:R-:W5:Y:S04]  /*154c0*/  LDL.LU R2, [R1+0x242c] ;  /* 0x00242c0001027983 */ /* 0x000f680000300800 */
[----:B------:R-:W4:Y:S04]  /*154d0*/  LDL.LU R29, [R1+0x2428] ;  /* 0x00242800011d7983 */ /* 0x000f280000300800 */
[----:B------:R-:W-:Y:S01]  /*154e0*/  STL.64 [R1+0x2400], R14 ;  /* 0x0024000e01007387 */ /* 0x000fe20000100a00 */
[----:B--2---:R-:W-:Y:S03]  /*154f0*/  HMMA.16816.F32 R8, R4, R18, R8 ;  /* 0x000000120408723c */ /* 0x004fe60000001808 */
[----:B---3--:R0:W-:Y:S04]  /*15500*/  STL.64 [R1+0x23f8], R12 ;  /* 0x0023f80c01007387 */ /* 0x0081e80000100a00 */
[----:B0-----:R-:W2:Y:S04]  /*15510*/  LDL.LU R12, [R1+0x30] ;  /* 0x00003000010c7983 */ /* 0x001ea80000300800 */
[----:B------:R-:W2:Y:S04]  /*15520*/  LDL.LU R13, [R1+0x34] ;  /* 0x00003400010d7983 */ /* 0x000ea80000300800 */
[----:B------:R-:W2:Y:S04]  /*15530*/  LDL.LU R14, [R1+0x38] ;  /* 0x00003800010e7983 */ /* 0x000ea80000300800 */
[----:B------:R-:W2:Y:S04]  /*15540*/  LDL.LU R15, [R1+0x3c] ;  /* 0x00003c00010f7983 */ /* 0x000ea80000300800 */
[----:B------:R0:W-:Y:S04]  /*15550*/  STL.64 [R1+0x23a8], R22 ;  /* 0x0023a81601007387 */ /* 0x0001e80000100a00 */
[----:B0-----:R-:W3:Y:S04]  /*15560*/  LDL R23, [R1+0x2b4] ;  /* 0x0002b40001177983 */ /* 0x001ee80000100800 */
[----:B------:R0:W-:Y:S04]  /*15570*/  STL.64 [R1+0x23a0], R20 ;  /* 0x0023a01401007387 */ /* 0x0001e80000100a00 */
[----:B------:R-:W-:Y:S04]  /*15580*/  STL.64 [R1+0x70], R8 ;  /* 0x0000700801007387 */ /* 0x000fe80000100a00 */
[----:B------:R1:W-:Y:S01]  /*15590*/  STL.64 [R1+0x78], R10 ;  /* 0x0000780a01007387 */ /* 0x0003e20000100a00 */
[----:B0-----:R-:W-:-:S03]  /*155a0*/  MOV R20, R19 ;  /* 0x0000001300147202 */ /* 0x001fc60000000f00 */
[----:B-1----:R-:W2:Y:S04]  /*155b0*/  LDL.LU.64 R10, [R1+0x2420] ;  /* 0x00242000010a7983 */ /* 0x002ea80000300a00 */
[----:B------:R-:W2:Y:S01]  /*155c0*/  LDL.LU R19, [R1+0x2418] ;  /* 0x0024180001137983 */ /* 0x000ea20000300800 */
[----:B------:R-:W-:-:S03]  /*155d0*/  IMAD.MOV.U32 R21, RZ, RZ, R18 ;  /* 0x000000ffff157224 */ /* 0x000fc600078e0012 */
[----:B--2---:R-:W0:Y:S04]  /*155e0*/  LDSM.16.MT88.4 R16, [R19+0x12800] ;  /* 0x012800001310783b */ /* 0x004e280000004200 */
[----:B0-----:R-:W-:Y:S04]  /*155f0*/  STL.64 [R1+0x2368], R18 ;  /* 0x0023681201007387 */ /* 0x001fe80000100a00 */
[----:B------:R0:W-:Y:S04]  /*15600*/  STL.64 [R1+0x2360], R16 ;  /* 0x0023601001007387 */ /* 0x0001e80000100a00 */
[----:B0-----:R-:W2:Y:S01]  /*15610*/  LDL.LU R16, [R1+0x50] ;  /* 0x0000500001107983 */ /* 0x001ea20000300800 */
[----:B----4-:R-:W-:-:S02]  /*15620*/  MOV R17, R29 ;  /* 0x0000001d00117202 */ /* 0x010fc40000000f00 */
[----:B-----5:R-:W-:Y:S02]  /*15630*/  MOV R18, R2 ;  /* 0x0000000200127202 */ /* 0x020fe40000000f00 */
[----:B------:R-:W-:Y:S01]  /*15640*/  MOV R19, R0 ;  /* 0x0000000000137202 */ /* 0x000fe20000000f00 */
[----:B------:R-:W-:Y:S01]  /*15650*/  IMAD.MOV.U32 R2, RZ, RZ, R10 ;  /* 0x000000ffff027224 */ /* 0x000fe200078e000a */
[----:B------:R-:W-:-:S05]  /*15660*/  MOV R0, R11 ;  /* 0x0000000b00007202 */ /* 0x000fca0000000f00 */
[----:B--2---:R-:W-:Y:S01]  /*15670*/  HMMA.16816.F32 R16, R4, R10, R16 ;  /* 0x0000000a0410723c */ /* 0x004fe20000001810 */
[----:B------:R-:W2:Y:S04]  /*15680*/  LDL.LU.64 R10, [R1+0x2410] ;  /* 0x00241000010a7983 */ /* 0x000ea80000300a00 */
[----:B------:R-:W2:Y:S11]  /*15690*/  LDL.LU.64 R8, [R1+0x2408] ;  /* 0x0024080001087983 */ /* 0x000eb60000300a00 */
[----:B------:R-:W-:Y:S07]  /*156a0*/  @!UPT UIADD3 URZ, URZ, URZ, URZ ;  /* 0x0000003f3f3ff290 */ /* 0x000fee000fffe03f */
[----:B------:R-:W-:Y:S04]  /*156b0*/  STL [R1+0x237c], R16 ;  /* 0x00237c1001007387 */ /* 0x000fe80000100800 */
[----:B------:R-:W-:Y:S04]  /*156c0*/  STL [R1+0x2378], R17 ;  /* 0x0023781101007387 */ /* 0x000fe80000100800 */
[----:B------:R-:W-:Y:S04]  /*156d0*/  STL [R1+0x2374], R18 ;  /* 0x0023741201007387 */ /* 0x000fe80000100800 */
[----:B------:R-:W-:Y:S01]  /*156e0*/  STL [R1+0x2370], R19 ;  /* 0x0023701301007387 */ /* 0x000fe20000100800 */
[C---:B--2---:R-:W-:Y:S03]  /*156f0*/  HMMA.16816.F32 R24, R8.reuse, R26, R12 ;  /* 0x0000001a0818723c */ /* 0x044fe6000000180c */
[----:B------:R-:W2:Y:S04]  /*15700*/  LDL.LU.64 R14, [R1+0x2400] ;  /* 0x00240000010e7983 */ /* 0x000ea80000300a00 */
[----:B------:R-:W2:Y:S11]  /*15710*/  LDL.LU.64 R12, [R1+0x23f8] ;  /* 0x0023f800010c7983 */ /* 0x000eb60000300a00 */
[----:B------:R-:W-:Y:S05]  /*15720*/  @!UPT UIADD3 URZ, URZ, URZ, URZ ;  /* 0x0000003f3f3ff290 */ /* 0x000fea000fffe03f */
[----:B------:R-:W-:Y:S04]  /*15730*/  STL.64 [R1+0x50], R24 ;  /* 0x0000501801007387 */ /* 0x000fe80000100a00 */
[----:B------:R0:W-:Y:S04]  /*15740*/  STL.64 [R1+0x58], R26 ;  /* 0x0000581a01007387 */ /* 0x0001e80000100a00 */
[----:B0-----:R-:W2:Y:S02]  /*15750*/  LDL.LU.64 R26, [R1+0x23f0] ;  /* 0x0023f000011a7983 */ /* 0x001ea40000300a00 */
[----:B--2---:R-:W-:Y:S02]  /*15760*/  HMMA.16816.F32 R24, R8, R26, R12 ;  /* 0x0000001a0818723c */ /* 0x004fe4000000180c */
[----:B------:R-:W2:Y:S04]  /*15770*/  LDL.LU.64 R14, [R1+0x23e8] ;  /* 0x0023e800010e7983 */ /* 0x000ea80000300a00 */
[----:B------:R-:W2:Y:S11]  /*15780*/  LDL.LU.64 R12, [R1+0x23e0] ;  /* 0x0023e000010c7983 */ /* 0x000eb60000300a00 */
[----:B------:R-:W-:Y:S06]  /*15790*/  @!UPT UIADD3 URZ, URZ, URZ, URZ ;  /* 0x0000003f3f3ff290 */ /* 0x000fec000fffe03f */
[----:B------:R-:W-:Y:S01]  /*157a0*/  STL.64 [R1+0x40], R24 ;  /* 0x0000401801007387 */ /* 0x000fe20000100a00 */
[----:B------:R-:W-:-:S03]  /*157b0*/  MOV R29, R27 ;  /* 0x0000001b001d7202 */ /* 0x000fc60000000f00 */
[----:B------:R0:W-:Y:S04]  /*157c0*/  STL [R1+0x48], R26 ;  /* 0x0000481a01007387 */ /* 0x0001e80000100800 */
[----:B0-----:R-:W4:Y:S04]  /*157d0*/  LDL.LU.64 R26, [R1+0x23d8] ;  /* 0x0023d800011a7983 */ /* 0x001f280000300a00 */
[----:B------:R-:W4:Y:S01]  /*157e0*/  LDL.LU.64 R24, [R1+0x23d0] ;  /* 0x0023d00001187983 */ /* 0x000f220000300a00 */
[----:B------:R-:W-:Y:S02]  /*157f0*/  MOV R6, R21 ;  /* 0x0000001500067202 */ /* 0x000fe40000000f00 */
[----:B------:R-:W-:Y:S01]  /*15800*/  MOV R7, R20 ;  /* 0x0000001400077202 */ /* 0x000fe20000000f00 */
[----:B------:R-:W-:Y:S01]  /*15810*/  IMAD.MOV.U32 R21, RZ, RZ, R3 ;  /* 0x000000ffff157224 */ /* 0x000fe200078e0003 */
[----:B------:R-:W-:-:S02]  /*15820*/  MOV R20, R28 ;  /* 0x0000001c00147202 */ /* 0x000fc40000000f00 */
[----:B------:R-:W-:Y:S02]  /*15830*/  MOV R18, R2 ;  /* 0x0000000200127202 */ /* 0x000fe40000000f00 */
[----:B------:R-:W-:Y:S01]  /*15840*/  MOV R19, R0 ;  /* 0x0000000000137202 */ /* 0x000fe20000000f00 */
[----:B------:R-:W-:Y:S01]  /*15850*/  STL [R1+0x2380], R29 ;  /* 0x0023801d01007387 */ /* 0x000fe20000100800 */
[C---:B----4-:R-:W-:Y:S03]  /*15860*/  HMMA.16816.F32 R4, R8.reuse, R6, R24 ;  /* 0x000000060804723c */ /* 0x050fe60000001818 */
[----:B------:R-:W4:Y:S04]  /*15870*/  LDL.LU.64 R26, [R1+0x23c8] ;  /* 0x0023c800011a7983 */ /* 0x000f280000300a00 */
[----:B------:R-:W4:Y:S11]  /*15880*/  LDL.LU.64 R24, [R1+0x23c0] ;  /* 0x0023c00001187983 */ /* 0x000f360000300a00 */
[----:B------:R-:W-:Y:S06]  /*15890*/  @!UPT UIADD3 URZ, URZ, URZ, URZ ;  /* 0x0000003f3f3ff290 */ /* 0x000fec000fffe03f */
[----:B------:R-:W-:Y:S01]  /*158a0*/  MOV R28, R4 ;  /* 0x00000004001c7202 */ /* 0x000fe20000000f00 */
[----:B------:R-:W-:Y:S01]  /*158b0*/  IMAD.MOV.U32 R3, RZ, RZ, R5 ;  /* 0x000000ffff037224 */ /* 0x000fe200078e0005 */
[----:B------:R-:W-:Y:S02]  /*158c0*/  MOV R2, R6 ;  /* 0x0000000600027202 */ /* 0x000fe40000000f00 */
[----:B------:R-:W-:Y:S02]  /*158d0*/  MOV R0, R7 ;  /* 0x0000000700007202 */ /* 0x000fe40000000f00 */
[----:B---3--:R-:W0:Y:S04]  /*158e0*/  LDSM.16.MT88.4 R4, [R23+0x12c00] ;  /* 0x012c00001704783b */ /* 0x008e280000004200 */
[----:B------:R-:W-:Y:S04]  /*158f0*/  STL [R1+0x238c], R2 ;  /* 0x00238c0201007387 */ /* 0x000fe80000100800 */
[----:B------:R-:W-:Y:S04]  /*15900*/  STL [R1+0x2388], R3 ;  /* 0x0023880301007387 */ /* 0x000fe80000100800 */
[----:B------:R-:W-:Y:S01]  /*15910*/  STL [R1+0x2384], R28 ;  /* 0x0023841c01007387 */ /* 0x000fe20000100800 */
[----:B--2---:R-:W-:Y:S03]  /*15920*/  HMMA.16816.F32 R8, R8, R18, R12 ;  /* 0x000000120808723c */ /* 0x004fe6000000180c */
[----:B0-----:R-:W-:Y:S04]  /*15930*/  STL.64 [R1+0x2318], R6 ;  /* 0x0023180601007387 */ /* 0x001fe80000100a00 */
[----:B------:R0:W-:Y:S04]  /*15940*/  STL.64 [R1+0x2310], R4 ;  /* 0x0023100401007387 */ /* 0x0001e80000100a00 */
[----:B0-----:R-:W2:Y:S04]  /*15950*/  LDL.LU R4, [R1+0xf0] ;  /* 0x0000f00001047983 */ /* 0x001ea80000300800 */
[----:B------:R-:W2:Y:S04]  /*15960*/  LDL.LU R5, [R1+0xf4] ;  /* 0x0000f40001057983 */ /* 0x000ea80000300800 */
[----:B------:R-:W4:Y:S04]  /*15970*/  LDL.LU.64 R14, [R1+0x23b8] ;  /* 0x0023b800010e7983 */ /* 0x000f280000300a00 */
[----:B------:R-:W4:Y:S01]  /*15980*/  LDL.LU.64 R12, [R1+0x23b0] ;  /* 0x0023b000010c7983 */ /* 0x000f220000300a00 */
[----:B------:R-:W-:Y:S01]  /*15990*/  IMAD.MOV.U32 R18, RZ, RZ, R10 ;  /* 0x000000ffff127224 */ /* 0x000fe200078e000a */
[----:B------:R-:W-:-:S02]  /*159a0*/  MOV R19, R11 ;  /* 0x0000000b00137202 */ /* 0x000fc40000000f00 */
[----:B------:R-:W-:Y:S02]  /*159b0*/  MOV R16, R8 ;  /* 0x0000000800107202 */ /* 0x000fe40000000f00 */
[----:B------:R-:W-:Y:S01]  /*159c0*/  MOV R17, R9 ;  /* 0x0000000900117202 */ /* 0x000fe20000000f00 */
[----:B------:R-:W-:Y:S04]  /*159d0*/  STL.64 [R1+0x2398], R18 ;  /* 0x0023981201007387 */ /* 0x000fe80000100a00 */
[----:B------:R0:W-:Y:S04]  /*159e0*/  STL.64 [R1+0x2390], R16 ;  /* 0x0023901001007387 */ /* 0x0001e80000100a00 */
[----:B0-----:R-:W3:Y:S04]  /*159f0*/  LDL.LU.64 R16, [R1+0xe0] ;  /* 0x0000e00001107983 */ /* 0x001ee80000300a00 */
[----:B------:R-:W5:Y:S04]  /*15a00*/  LDL R11, [R1+0x5c4] ;  /* 0x0005c400010b7983 */ /* 0x000f680000100800 */
[----:B------:R-:W2:Y:S01]  /*15a10*/  LDL.LU.64 R22, [R1+0x23a8] ;  /* 0x0023a80001167983 */ /* 0x000ea20000300a00 */
[C---:B----4-:R-:W-:Y:S03]  /*15a20*/  HMMA.16816.F32 R24, R12.reuse, R20, R24 ;  /* 0x000000140c18723c */ /* 0x050fe60000001818 */
[----:B------:R-:W2:Y:S11]  /*15a30*/  LDL.LU.64 R20, [R1+0x23a0] ;  /* 0x0023a00001147983 */ /* 0x000eb60000300a00 */
[----:B------:R-:W-:Y:S10]  /*15a40*/  @!UPT UIADD3 URZ, URZ, URZ, URZ ;  /* 0x0000003f3f3ff290 */ /* 0x000ff4000fffe03f */
[----:B------:R-:W-:Y:S02]  /*15a50*/  MOV R2, R24 ;  /* 0x0000001800027202 */ /* 0x000fe40000000f00 */
[----:B------:R-:W-:Y:S01]  /*15a60*/  MOV R3, R25 ;  /* 0x0000001900037202 */ /* 0x000fe20000000f00 */
[----:B------:R-:W2:Y:S04]  /*15a70*/  LDL R24, [R1+0xb0] ;  /* 0x0000b00001187983 */ /* 0x000ea80000100800 */
[----:B------:R-:W2:Y:S01]  /*15a80*/  LDL R25, [R1+0xb4] ;  /* 0x0000b40001197983 */ /* 0x000ea20000100800 */
[----:B------:R-:W-:Y:S01]  /*15a90*/  MOV R28, R26 ;  /* 0x0000001a001c7202 */ /* 0x000fe20000000f00 */
[----:B------:R-:W-:Y:S01]  /*15aa0*/  IMAD.MOV.U32 R29, RZ, RZ, R27 ;  /* 0x000000ffff1d7224 */ /* 0x000fe200078e001b */
[----:B---3--:R-:W-:Y:S01]  /*15ab0*/  MOV R7, R16 ;  /* 0x0000001000077202 */ /* 0x008fe20000000f00 */
[----:B-----5:R-:W0:Y:S01]  /*15ac0*/  LDSM.16.MT88.4 R8, [R11+0x12c00] ;  /* 0x012c00000b08783b */ /* 0x020e220000004200 */
[----:B--2---:R-:W-:Y:S03]  /*15ad0*/  HMMA.16816.F32 R24, R12, R24, R20 ;  /* 0x000000180c18723c */ /* 0x004fe60000001814 */
[----:B------:R-:W2:Y:S04]  /*15ae0*/  LDL.LU R20, [R1+0x70] ;  /* 0x0000700001147983 */ /* 0x000ea80000300800 */
[----:B------:R-:W2:Y:S04]  /*15af0*/  LDL.LU R21, [R1+0x74] ;  /* 0x0000740001157983 */ /* 0x000ea80000300800 */
[----:B------:R-:W2:Y:S04]  /*15b00*/  LDL.LU R22, [R1+0x78] ;  /* 0x0000780001167983 */ /* 0x000ea80000300800 */
[----:B------:R-:W2:Y:S01]  /*15b10*/  LDL.LU R23, [R1+0x7c] ;  /* 0x00007c0001177983 */ /* 0x000ea20000300800 */
[----:B------:R-:W-:-:S07]  /*15b20*/  MOV R6, R17 ;  /* 0x0000001100067202 */ /* 0x000fce0000000f00 */
[----:B------:R-:W-:Y:S04]  /*15b30*/  STL.64 [R1+0x22f8], R26 ;  /* 0x0022f81a01007387 */ /* 0x000fe80000100a00 */
[----:B------:R1:W-:Y:S04]  /*15b40*/  STL.64 [R1+0x22f0], R24 ;  /* 0x0022f01801007387 */ /* 0x0003e80000100a00 */
[----:B-1----:R-:W3:Y:S04]  /*15b50*/  LDL.LU.64 R24, [R1+0x90] ;  /* 0x0000900001187983 */ /* 0x002ee80000300a00 */
[----:B------:R-:W4:Y:S04]  /*15b60*/  LDL.LU.64 R26, [R1+0x98] ;  /* 0x00009800011a7983 */ /* 0x000f280000300a00 */
[----:B------:R-:W5:Y:S01]  /*15b70*/  LDL.LU.64 R18, [R1+0x2398] ;  /* 0x0023980001127983 */ /* 0x000f620000300a00 */
[----:B--2---:R-:W-:Y:S03]  /*15b80*/  HMMA.16816.F32 R20, R12, R16, R20 ;  /* 0x000000100c14723c */ /* 0x004fe60000001814 */
[----:B------:R-:W2:Y:S11]  /*15b90*/  LDL.LU.64 R16, [R1+0x2390] ;  /* 0x0023900001107983 */ /* 0x000eb60000300a00 */
[----:B------:R-:W-:Y:S09]  /*15ba0*/  @!UPT UIADD3 URZ, URZ, URZ, URZ ;  /* 0x0000003f3f3ff290 */ /* 0x000ff2000fffe03f */
[----:B------:R-:W-:Y:S04]  /*15bb0*/  STL.64 [R1+0x22e8], R22 ;  /* 0x0022e81601007387 */ /* 0x000fe80000100a00 */
[----:B------:R1:W-:Y:S04]  /*15bc0*/  STL.64 [R1+0x22e0], R20 ;  /* 0x0022e01401007387 */ /* 0x0003e80000100a00 */
[----:B-1----:R-:W2:Y:S04]  /*15bd0*/  LDL.LU.64 R20, [R1+0xb0] ;  /* 0x0000b00001147983 */ /* 0x002ea80000300a00 */
[----:B------:R-:W2:Y:S04]  /*15be0*/  LDL.LU.64 R22, [R1+0xb8] ;  /* 0x0000b80001167983 */ /* 0x000ea80000300a00 */
[----:B--2---:R-:W-:Y:S04]  /*15bf0*/  STL.64 [R1+0x2358], R22 ;  /* 0x0023581601007387 */ /* 0x004fe80000100a00 */
[----:B------:R1:W-:Y:S04]  /*15c00*/  STL.64 [R1+0x2350], R20 ;  /* 0x0023501401007387 */ /* 0x0003e80000100a00 */
[----:B-1----:R-:W3:Y:S04]  /*15c10*/  LDL.LU R20, [R1+0x50] ;  /* 0x0000500001147983 */ /* 0x002ee80000300800 */
[----:B------:R-:W3:Y:S04]  /*15c20*/  LDL.LU R21, [R1+0x54] ;  /* 0x0000540001157983 */ /* 0x000ee80000300800 */
[----:B------:R-:W3:Y:S04]  /*15c30*/  LDL.LU R22, [R1+0x58] ;  /* 0x0000580001167983 */ /* 0x000ee80000300800 */
[----:B------:R-:W3:Y:S04]  /*15c40*/  LDL.LU R23, [R1+0x5c] ;  /* 0x00005c0001177983 */ /* 0x000ee80000300800 */
[----:B0-----:R0:W-:Y:S04]  /*15c50*/  STL [R1+0x22dc], R11 ;  /* 0x0022dc0b01007387 */ /* 0x0011e80000100800 */
[----:B------:R1:W-:Y:S04]  /*15c60*/  STL [R1+0x2308], R10 ;  /* 0x0023080a01007387 */ /* 0x0003e80000100800 */
[----:B------:R2:W-:Y:S01]  /*15c70*/  STL.64 [R1+0x2300], R8 ;  /* 0x0023000801007387 */ /* 0x0005e20000100a00 */
[----:B0-----:R-:W-:Y:S01]  /*15c80*/  MOV R11, R29 ;  /* 0x0000001d000b7202 */ /* 0x001fe20000000f00 */
[----:B-1----:R-:W-:Y:S01]  /*15c90*/  IMAD.MOV.U32 R10, RZ, RZ, R28 ;  /* 0x000000ffff0a7224 */ /* 0x002fe200078e001c */
[----:B--2---:R-:W-:-:S02]  /*15ca0*/  MOV R8, R2 ;  /* 0x0000000200087202 */ /* 0x004fc40000000f00 */
[----:B------:R-:W2:Y:S01]  /*15cb0*/  LDL.LU R2, [R1+0x238c] ;  /* 0x00238c0001027983 */ /* 0x000ea20000300800 */
[----:B------:R-:W-:-:S03]  /*15cc0*/  MOV R9, R3 ;  /* 0x0000000300097202 */ /* 0x000fc60000000f00 */
[----:B------:R-:W2:Y:S04]  /*15cd0*/  LDL.LU R3, [R1+0x2388] ;  /* 0x0023880001037983 */ /* 0x000ea80000300800 */
[----:B------:R-:W2:Y:S04]  /*15ce0*/  LDL.LU R28, [R1+0x2384] ;  /* 0x00238400011c7983 */ /* 0x000ea80000300800 */
[----:B------:R-:W2:Y:S04]  /*15cf0*/  LDL.LU R29, [R1+0x2380] ;  /* 0x00238000011d7983 */ /* 0x000ea80000300800 */
[----:B------:R5:W-:Y:S04]  /*15d00*/  STL.64 [R1+0x2328], R10 ;  /* 0x0023280a01007387 */ /* 0x000be80000100a00 */
[----:B------:R0:W-:Y:S01]  /*15d10*/  STL.64 [R1+0x2320], R8 ;  /* 0x0023200801007387 */ /* 0x0001e20000100a00 */
[----:B-----5:R-:W-:Y:S01]  /*15d20*/  MOV R10, R18 ;  /* 0x00000012000a7202 */ /* 0x020fe20000000f00 */
[----:B------:R-:W-:Y:S01]  /*15d30*/  IMAD.MOV.U32 R11, RZ, RZ, R19 ;  /* 0x000000ffff0b7224 */ /* 0x000fe200078e0013 */
[----:B0-----:R-:W-:-:S02]  /*15d40*/  MOV R8, R16 ;  /* 0x0000001000087202 */ /* 0x001fc40000000f00 */
[----:B------:R-:W5:Y:S01]  /*15d50*/  LDL.LU R16, [R1+0x237c] ;  /* 0x00237c0001107983 */ /* 0x000f620000300800 */
[----:B------:R-:W-:-:S03]  /*15d60*/  MOV R9, R17 ;  /* 0x0000001100097202 */ /* 0x000fc60000000f00 */
[----:B------:R-:W5:Y:S04]  /*15d70*/  LDL.LU R17, [R1+0x2378] ;  /* 0x0023780001117983 */ /* 0x000f680000300800 */
[----:B------:R-:W5:Y:S04]  /*15d80*/  LDL.LU R18, [R1+0x2374] ;  /* 0x0023740001127983 */ /* 0x000f680000300800 */
[----:B------:R-:W5:Y:S04]  /*15d90*/  LDL.LU R19, [R1+0x2370] ;  /* 0x0023700001137983 */ /* 0x000f680000300800 */
[----:B------:R-:W-:Y:S04]  /*15da0*/  STL.64 [R1+0x2338], R10 ;  /* 0x0023380a01007387 */ /* 0x000fe80000100a00 */
[----:B------:R0:W-:Y:S02]  /*15db0*/  STL.64 [R1+0x2330], R8 ;  /* 0x0023300801007387 */ /* 0x0001e40000100a00 */
[----:B0-----:R-:W-:-:S02]  /*15dc0*/  MOV R8, R7 ;  /* 0x0000000700087202 */ /* 0x001fc40000000f00 */
[----:B------:R-:W-:-:S05]  /*15dd0*/  MOV R9, R6 ;  /* 0x0000000600097202 */ /* 0x000fca0000000f00 */
[----:B------:R0:W-:Y:S04]  /*15de0*/  STL.64 [R1+0x2348], R8 ;  /* 0x0023480801007387 */ /* 0x0001e80000100a00 */
[----:B0-----:R-:W2:Y:S04]  /*15df0*/  LDL.LU R8, [R1+0x40] ;  /* 0x0000400001087983 */ /* 0x001ea80000300800 */
[----:B------:R-:W2:Y:S04]  /*15e00*/  LDL.LU R9, [R1+0x44] ;  /* 0x0000440001097983 */ /* 0x000ea80000300800 */
[----:B------:R-:W2:Y:S01]  /*15e10*/  LDL.LU R10, [R1+0x48] ;  /* 0x00004800010a7983 */ /* 0x000ea20000300800 */
[----:B-----5:R-:W-:Y:S03]  /*15e20*/  HMMA.16816.F32 R12, R12, R4, R16 ;  /* 0x000000040c0c723c */ /* 0x020fe60000001810 */
[----:B------:R-:W3:Y:S04]  /*15e30*/  LDL.LU.64 R18, [R1+0x2368] ;  /* 0x0023680001127983 */ /* 0x000ee80000300a00 */
[----:B------:R-:W3:Y:S04]  /*15e40*/  LDL.LU.64 R16, [R1+0x2360] ;  /* 0x0023600001107983 */ /* 0x000ee80000300a00 */
[----:B------:R-:W-:Y:S01]  /*15e50*/  STL.64 [R1+0x2340], R4 ;  /* 0x0023400401007387 */ /* 0x000fe20000100a00 */
[----:B---3--:R-:W-:Y:S11]  /*15e60*/  HMMA.16816.F32 R20, R16, R24, R20 ;  /* 0x000000181014723c */ /* 0x008ff60000001814 */
[----:B------:R-:W-:Y:S11]  /*15e70*/  @!UPT UIADD3 URZ, URZ, URZ, URZ ;  /* 0x0000003f3f3ff290 */ /* 0x000ff6000fffe03f */
[----:B------:R-:W-:Y:S01]  /*15e80*/  @!UPT UIADD3 URZ, URZ, URZ, URZ ;  /* 0x0000003f3f3ff290 */ /* 0x000fe2000fffe03f */
[----:B------:R-:W-:Y:S04]  /*15e90*/  STL.64 [R1], R20 ;  /* 0x0000001401007387 */ /* 0x000fe80000100a00 */
[----:B------:R0:W-:Y:S04]  /*15ea0*/  STL.64 [R1+0x8], R22 ;  /* 0x0000081601007387 */ /* 0x0001e80000100a00 */
[----:B0-----:R-:W3:Y:S04]  /*15eb0*/  LDL.LU.64 R22, [R1+0x2358] ;  /* 0x0023580001167983 */ /* 0x001ee80000300a00 */
[----:B------:R-:W5:Y:S01]  /*15ec0*/  LDL.LU.64 R20, [R1+0x2350] ;  /* 0x0023500001147983 */ /* 0x000f620000300a00 */
[----:B--2---:R-:W-:-:S02]  /*15ed0*/  MOV R11, R29 ;  /* 0x0000001d000b7202 */ /* 0x004fc40000000f00 */
[----:B------:R-:W-:-:S05]  /*15ee0*/  MOV R4, R28 ;  /* 0x0000001c00047202 */ /* 0x000fca0000000f00 */
[C---:B-----5:R-:W-:Y:S11]  /*15ef0*/  HMMA.16816.F32 R8, R16.reuse, R20, R8 ;  /* 0x000000141008723c */ /* 0x060ff60000001808 */
[----:B------:R-:W-:Y:S11]  /*15f00*/  @!UPT UIADD3 URZ, URZ, URZ, URZ ;  /* 0x0000003f3f3ff290 */ /* 0x000ff6000fffe03f */
[----:B------:R-:W-:Y:S02]  /*15f10*/  @!UPT UIADD3 URZ, URZ, URZ, URZ ;  /* 0x0000003f3f3ff290 */ /* 0x000fe4000fffe03f */
[----:B------:R-:W-:Y:S02]  /*15f20*/  MOV R29, R8 ;  /* 0x00000008001d7202 */ /* 0x000fe40000000f00 */
[----:B------:R-:W-:Y:S02]  /*15f30*/  MOV R28, R9 ;  /* 0x00000009001c7202 */ /* 0x000fe40000000f00 */
[----:B------:R-:W2:Y:S01]  /*15f40*/  LDL.LU.64 R8, [R1+0x2348] ;  /* 0x0023480001087983 */ /* 0x000ea20000300a00 */
[----:B------:R-:W-:Y:S01]  /*15f50*/  IMAD.MOV.U32 R5, RZ, RZ, R3 ;  /* 0x000000ffff057224 */ /* 0x000fe200078e0003 */
[----:B------:R-:W-:Y:S02]  /*15f60*/  MOV R6, R2 ;  /* 0x0000000200067202 */ /* 0x000fe40000000f00 */
[----:B------:R-:W-:Y:S01]  /*15f70*/  MOV R7, R0 ;  /* 0x0000000000077202 */ /* 0x000fe20000000f00 */
[----:B------:R-:W-:Y:S01]  /*15f80*/  IMAD.MOV.U32 R3, RZ, RZ, R10 ;  /* 0x000000ffff037224 */ /* 0x000fe200078e000a */
[----:B------:R-:W-:Y:S01]  /*15f90*/  MOV R0, R11 ;  /* 0x0000000b00007202 */ /* 0x000fe20000000f00 */
[----:B------:R-:W-:Y:S04]  /*15fa0*/  STL [R1+0x22d4], R28 ;  /* 0x0022d41c01007387 */ /* 0x000fe80000100800 */
[----:B------:R-:W-:Y:S01]  /*15fb0*/  STL [R1+0x22d0], R29 ;  /* 0x0022d01d01007387 */ /* 0x000fe20000100800 */
[C---:B--2---:R-:W-:Y:S03]  /*15fc0*/  HMMA.16816.F32 R8, R16.reuse, R8, R4 ;  /* 0x000000081008723c */ /* 0x044fe60000001804 */
[----:B------:R-:W2:Y:S11]  /*15fd0*/  LDL.LU.64 R4, [R1+0x2340] ;  /* 0x0023400001047983 */ /* 0x000eb60000300a00 */
[----:B------:R-:W-:Y:S09]  /*15fe0*/  @!UPT UIADD3 URZ, URZ, URZ, URZ ;  /* 0x0000003f3f3ff290 */ /* 0x000ff2000fffe03f */
[----:B------:R-:W-:Y:S04]  /*15ff0*/  STL.64 [R1+0x50], R8 ;  /* 0x0000500801007387 */ /* 0x000fe80000100a00 */
[----:B------:R0:W-:Y:S04]  /*16000*/  STL.64 [R1+0x58], R10 ;  /* 0x0000580a01007387 */ /* 0x0001e80000100a00 */
[----:B0-----:R-:W2:Y:S04]  /*16010*/  LDL.LU.64 R10, [R1+0x2338] ;  /* 0x00233800010a7983 */ /* 0x001ea80000300a00 */
[----:B------:R-:W2:Y:S02]  /*16020*/  LDL.LU.64 R8, [R1+0x2330] ;  /* 0x0023300001087983 */ /* 0x000ea40000300a00 */
[----:B--2---:R-:W-:Y:S02]  /*16030*/  HMMA.16816.F32 R16, R16, R4, R8 ;  /* 0x000000041010723c */ /* 0x004fe40000001808 */
[----:B------:R-:W2:Y:S04]  /*16040*/  LDL.LU.64 R10, [R1+0x2328] ;  /* 0x00232800010a7983 */ /* 0x000ea80000300a00 */
[----:B------:R-:W2:Y:S04]  /*16050*/  LDL.LU.64 R8, [R1+0x2320] ;  /* 0x0023200001087983 */ /* 0x000ea80000300a00 */
[----:B------:R-:W2:Y:S04]  /*16060*/  LDL.LU.64 R6, [R1+0x2318] ;  /* 0x0023180001067983 */ /* 0x000ea80000300a00 */
[----:B------:R-:W2:Y:S01]  /*16070*/  LDL.LU.64 R4, [R1+0x2310] ;  /* 0x0023100001047983 */ /* 0x000ea20000300a00 */
[----:B----4-:R-:W-:-:S08]  /*16080*/  MOV R2, R27 ;  /* 0x0000001b00027202 */ /* 0x010fd00000000f00 */
[----:B------:R-:W-:Y:S04]  /*16090*/  STL.64 [R1+0x80], R16 ;  /* 0x0000801001007387 */ /* 0x000fe80000100a00 */
[----:B------:R0:W-:Y:S04]  /*160a0*/  STL.64 [R1+0x88], R18 ;  /* 0x0000881201007387 */ /* 0x0001e80000100a00 */
[----:B0-----:R-:W4:Y:S01]  /*160b0*/  LDL.LU.64 R18, [R1+0xf8] ;  /* 0x0000f80001127983 */ /* 0x001f220000300a00 */
[----:B--2---:R-:W-:Y:S11]  /*160c0*/  HMMA.16816.F32 R8, R4, R26, R8 ;  /* 0x0000001a0408723c */ /* 0x004ff60000001808 */
[----:B------:R-:W-:Y:S11]  /*160d0*/  @!UPT UIADD3 URZ, URZ, URZ, URZ ;  /* 0x0000003f3f3ff290 */ /* 0x000ff6000fffe03f */
[----:B------:R-:W-:Y:S01]  /*160e0*/  @!UPT UIADD3 URZ, URZ, URZ, URZ ;  /* 0x0000003f3f3ff290 */ /* 0x000fe2000fffe03f */
[----:B------:R-:W-:Y:S04]  /*160f0*/  STL.64 [R1+0xa0], R8 ;  /* 0x0000a00801007387 */ /* 0x000fe80000100a00 */
[----:B------:R0:W-:Y:S04]  /*16100*/  STL.64 [R1+0xa8], R10 ;  /* 0x0000a80a01007387 */ /* 0x0001e80000100a00 */
[----:B0-----:R-:W2:Y:S01]  /*16110*/  LDL.LU R10, [R1+0x2308] ;  /* 0x00230800010a7983 */ /* 0x001ea20000300800 */
[----:B------:R-:W-:-:S03]  /*16120*/  MOV R11, R26 ;  /* 0x0000001a000b7202 */ /* 0x000fc60000000f00 */
[----:B------:R-:W2:Y:S04]  /*16130*/  LDL.LU.64 R8, [R1+0x2300] ;  /* 0x0023000001087983 */ /* 0x000ea80000300a00 */
[----:B------:R-:W5:Y:S04]  /*16140*/  LDL.LU.64 R26, [R1+0x22f8] ;  /* 0x0022f800011a7983 */ /* 0x000f680000300a00 */
[----:B------:R-:W5:Y:S01]  /*16150*/  LDL.LU.64 R24, [R1+0x22f0] ;  /* 0x0022f00001187983 */ /* 0x000f620000300a00 */
[----:B---3--:R-:W-:Y:S01]  /*16160*/  MOV R28, R22 ;  /* 0x00000016001c7202 */ /* 0x008fe20000000f00 */
[----:B------:R-:W-:Y:S01]  /*16170*/  IMAD.MOV.U32 R29, RZ, RZ, R23 ;  /* 0x000000ffff1d7224 */ /* 0x000fe200078e0017 */
[C---:B-----5:R-:W-:Y:S11]  /*16180*/  HMMA.16816.F32 R24, R4.reuse, R22, R24 ;  /* 0x000000160418723c */ /* 0x060ff60000001818 */
[----:B------:R-:W-:Y:S11]  /*16190*/  @!UPT UIADD3 URZ, URZ, URZ, URZ ;  /* 0x0000003f3f3ff290 */ /* 0x000ff6000fffe03f */
[----:B------:R-:W-:Y:S01]  /*161a0*/  @!UPT UIADD3 URZ, URZ, URZ, URZ ;  /* 0x0000003f3f3ff290 */ /* 0x000fe2000fffe03f */
[----:B------:R-:W-:Y:S04]  /*161b0*/  STL.64 [R1+0xd0], R24 ;  /* 0x0000d01801007387 */ /* 0x000fe80000100a00 */
[----:B------:R0:W-:Y:S04]  /*161c0*/  STL.64 [R1+0xd8], R26 ;  /* 0x0000d81a01007387 */ /* 0x0001e80000100a00 */
[----:B------:R-:W3:Y:S04]  /*161d0*/  LDL.LU.64 R22, [R1+0x22e8] ;  /* 0x0022e80001167983 */ /* 0x000ee80000300a00 */
[----:B------:R-:W3:Y:S04]  /*161e0*/  LDL.LU.64 R20, [R1+0x22e0] ;  /* 0x0022e00001147983 */ /* 0x000ee80000300a00 */
[----:B0-----:R-:W3:Y:S02]  /*161f0*/  LDL.LU.64 R26, [R1+0xe8] ;  /* 0x0000e800011a7983 */ /* 0x001ee40000300a00 */
[C---:B---3--:R-:W-:Y:S08]  /*16200*/  HMMA.16816.F32 R20, R4.reuse, R26, R20 ;  /* 0x0000001a0414723c */ /* 0x048ff00000001814 */
[----:B----4-:R-:W-:Y:S11]  /*16210*/  HMMA.16816.F32 R4, R4, R18, R12 ;  /* 0x000000120404723c */ /* 0x010ff6000000180c */
[----:B------:R-:W-:Y:S04]  /*16220*/  @!UPT UIADD3 URZ, URZ, URZ, URZ ;  /* 0x0000003f3f3ff290 */ /* 0x000fe8000fffe03f */
[----:B------:R-:W-:Y:S04]  /*16230*/  STL.64 [R1+0xc0], R20 ;  /* 0x0000c01401007387 */ /* 0x000fe80000100a00 */
[----:B------:R0:W-:Y:S04]  /*16240*/  STL.64 [R1+0xc8], R22 ;  /* 0x0000c81601007387 */ /* 0x0001e80000100a00 */
[----:B0-----:R-:W3:Y:S04]  /*16250*/  LDL R23, [R1+0x5c4] ;  /* 0x0005c40001177983 */ /* 0x001ee80000100800 */
[----:B------:R-:W-:Y:S04]  /*16260*/  STL.64 [R1+0x70], R4 ;  /* 0x0000700401007387 */ /* 0x000fe80000100a00 */
[----:B------:R0:W-:Y:S04]  /*16270*/  STL.64 [R1+0x78], R6 ;  /* 0x0000780601007387 */ /* 0x0001e80000100a00 */
[----:B0-----:R-:W4:Y:S01]  /*16280*/  LDL R7, [R1+0x2b4] ;  /* 0x0002b40001077983 */ /* 0x001f220000100800 */
[----:B------:R-:W-:-:S02]  /*16290*/  MOV R13, R18 ;  /* 0x00000012000d7202 */ /* 0x000fc40000000f00 */
[----:B------:R-:W-:Y:S01]  /*162a0*/  MOV R12, R19 ;  /* 0x00000013000c7202 */ /* 0x000fe20000000f00 */
[----:B------:R-:W-:Y:S01]  /*162b0*/  IMAD.MOV.U32 R6, RZ, RZ, R11 ;  /* 0x000000ffff067224 */ /* 0x000fe200078e000b */
[----:B----4-:R-:W0:Y:S04]  /*162c0*/  LDSM.16.MT88.4 R16, [R7+0x13000] ;  /* 0x013000000710783b */ /* 0x010e280000004200 */
[----:B------:R1:W-:Y:S04]  /*162d0*/  STL [R1+0x22c0], R7 ;  /* 0x0022c00701007387 */ /* 0x0003e80000100800 */
[----:B------:R-:W2:Y:S01]  /*162e0*/  LDL.LU R11, [R1+0x22dc] ;  /* 0x0022dc00010b7983 */ /* 0x000ea20000300800 */
[----:B-1----:R-:W-:-:S03]  /*162f0*/  MOV R7, R2 ;  /* 0x0000000200077202 */ /* 0x002fc60000000f00 */
[----:B------:R-:W4:Y:S04]  /*16300*/  LDL.LU R2, [R1+0x22d8] ;  /* 0x0022d80001027983 */ /* 0x000f280000300800 */
[----:B0-----:R-:W-:Y:S04]  /*16310*/  STL [R1+0x2298], R17 ;  /* 0x0022981101007387 */ /* 0x001fe80000100800 */
[----:B------:R-:W-:Y:S04]  /*16320*/  STL [R1+0x2294], R18 ;  /* 0x0022941201007387 */ /* 0x000fe80000100800 */
[----:B------:R-:W-:Y:S04]  /*16330*/  STL [R1+0x2290], R19 ;  /* 0x0022901301007387 */ /* 0x000fe80000100800 */
[----:B------:R0:W-:Y:S04]  /*16340*/  STL [R1+0x22c4], R16 ;  /* 0x0022c41001007387 */ /* 0x0001e80000100800 */
[----:B0-----:R-:W2:Y:S04]  /*16350*/  LDL.LU R16, [R1] ;  /* 0x0000000001107983 */ /* 0x001ea80000300800 */
[----:B------:R-:W2:Y:S04]  /*16360*/  LDL.LU R17, [R1+0x4] ;  /* 0x0000040001117983 */ /* 0x000ea80000300800 */
[----:B------:R-:W2:Y:S04]  /*16370*/  LDL.LU R18, [R1+0x8] ;  /* 0x0000080001127983 */ /* 0x000ea80000300800 */
[----:B------:R-:W2:Y:S01]  /*16380*/  LDL.LU R19, [R1+0xc] ;  /* 0x00000c0001137983 */ /* 0x000ea20000300800 */
[----:B------:R-:W-:-:S02]  /*16390*/  MOV R21, R26 ;  /* 0x0000001a00157202 */ /* 0x000fc40000000f00 */
[----:B------:R-:W-:Y:S02]  /*163a0*/  MOV R20, R27 ;  /* 0x0000001b00147202 */ /* 0x000fe40000000f00 */
[----:B----4-:R-:W0:Y:S01]  /*163b0*/  LDSM.16.M88.4 R24, [R2+0x180] ;  /* 0x000180000218783b */ /* 0x010e220000000200 */
[----:B--2---:R-:W-:Y:S03]  /*163c0*/  HMMA.16816.F32 R4, R8, R6, R16 ;  /* 0x000000060804723c */ /* 0x004fe60000001810 */
[----:B0-----:R-:W-:Y:S04]  /*163d0*/  STL [R1+0x21f0], R26 ;  /* 0x0021f01a01007387 */ /* 0x001fe80000100800 */
[----:B------:R0:W-:Y:S11]  /*163e0*/  STL [R1+0x21ec], R27 ;  /* 0x0021ec1b01007387 */ /* 0x0001f60000100800 */
[----:B------:R-:W-:Y:S06]  /*163f0*/  @!UPT UIADD3 URZ, URZ, URZ, URZ ;  /* 0x0000003f3f3ff290 */ /* 0x000fec000fffe03f */
[----:B0-----:R-:W-:Y:S02]  /*16400*/  MOV R27, R6 ;  /* 0x00000006001b7202 */ /* 0x001fe40000000f00 */
[----:B------:R-:W-:Y:S01]  /*16410*/  MOV R26, R7 ;  /* 0x00000007001a7202 */ /* 0x000fe20000000f00 */
[----:B------:R-:W-:Y:S01]  /*16420*/  IMAD.MOV.U32 R7, RZ, RZ, R20 ;  /* 0x000000ffff077224 */ /* 0x000fe200078e0014 */
[----:B------:R-:W-:Y:S01]  /*16430*/  MOV R6, R21 ;  /* 0x0000001500067202 */ /* 0x000fe20000000f00 */
[----:B------:R-:W-:Y:S04]  /*16440*/  STL.64 [R1+0x30], R4 ;  /* 0x0000300401007387 */ /* 0x000fe80000100a00 */
[----:B------:R0:W-:Y:S02]  /*16450*/  STL.64 [R1+0x22c8], R6 ;  /* 0x0022c80601007387 */ /* 0x0001e40000100a00 */
[----:B0-----:R-:W-:-:S02]  /*16460*/  MOV R6, R28 ;  /* 0x0000001c00067202 */ /* 0x001fc40000000f00 */
[----:B------:R-:W2:Y:S01]  /*16470*/  LDL.LU R28, [R1+0x22d4] ;  /* 0x0022d400011c7983 */ /* 0x000ea20000300800 */
[----:B------:R-:W-:-:S03]  /*16480*/  MOV R7, R29 ;  /* 0x0000001d00077202 */ /* 0x000fc60000000f00 */
[----:B------:R-:W4:Y:S04]  /*16490*/  LDL.LU R29, [R1+0x22d0] ;  /* 0x0022d000011d7983 */ /* 0x000f280000300800 */
[----:B------:R-:W5:Y:S04]  /*164a0*/  LDL.LU R16, [R1+0x50] ;  /* 0x0000500001107983 */ /* 0x000f680000300800 */
[----:B------:R-:W5:Y:S04]  /*164b0*/  LDL.LU R17, [R1+0x54] ;  /* 0x0000540001117983 */ /* 0x000f680000300800 */
[----:B------:R-:W5:Y:S04]  /*164c0*/  LDL.LU R18, [R1+0x58] ;  /* 0x0000580001127983 */ /* 0x000f680000300800 */
[----:B------:R-:W5:Y:S04]  /*164d0*/  LDL.LU R19, [R1+0x5c] ;  /* 0x00005c0001137983 */ /* 0x000f680000300800 */
[----:B------:R0:W-:Y:S02]  /*164e0*/  STL.64 [R1+0x22a8], R26 ;  /* 0x0022a81a01007387 */ /* 0x0001e40000100a00 */
[----:B0-----:R-:W-:-:S02]  /*164f0*/  MOV R26, R13 ;  /* 0x0000000d001a7202 */ /* 0x001fc40000000f00 */
[----:B------:R-:W-:Y:S02]  /*16500*/  MOV R27, R12 ;  /* 0x0000000c001b7202 */ /* 0x000fe40000000f00 */
[----:B---3--:R-:W0:Y:S04]  /*16510*/  LDSM.16.MT88.4 R12, [R23+0x13000] ;  /* 0x01300000170c783b */ /* 0x008e280000004200 */
[----:B------:R-:W-:Y:S04]  /*16520*/  STL.64 [R1+0x22a0], R24 ;  /* 0x0022a01801007387 */ /* 0x000fe80000100a00 */
[----:B0-----:R0:W-:Y:S04]  /*16530*/  STL.64 [R1+0x2288], R14 ;  /* 0x0022880e01007387 */ /* 0x0011e80000100a00 */
[----:B------:R2:W-:Y:S01]  /*16540*/  STL.64 [R1+0x2280], R12 ;  /* 0x0022800c01007387 */ /* 0x0005e20000100a00 */
[----:B0-----:R-:W-:-:S02]  /*16550*/  MOV R14, R3 ;  /* 0x00000003000e7202 */ /* 0x001fc40000000f00 */
[----:B------:R-:W-:Y:S02]  /*16560*/  MOV R15, R0 ;  /* 0x00000000000f7202 */ /* 0x000fe40000000f00 */
[----:B--2---:R-:W-:Y:S01]  /*16570*/  MOV R13, R28 ;  /* 0x0000001c000d7202 */ /* 0x004fe20000000f00 */
[----:B----4-:R-:W-:-:S07]  /*16580*/  IMAD.MOV.U32 R12, RZ, RZ, R29 ;  /* 0x000000ffff0c7224 */ /* 0x010fce00078e001d */
[----:B------:R-:W-:Y:S01]  /*16590*/  HMMA.16816.F32 R4, R8, R6, R12 ;  /* 0x000000060804723c */ /* 0x000fe2000000180c */
[----:B------:R-:W2:Y:S04]  /*165a0*/  LDL.LU R12, [R1+0xa0] ;  /* 0x0000a000010c7983 */ /* 0x000ea80000300800 */
[----:B------:R-:W2:Y:S04]  /*165b0*/  LDL.LU R13, [R1+0xa4] ;  /* 0x0000a400010d7983 */ /* 0x000ea80000300800 */
[----:B------:R-:W3:Y:S04]  /*165c0*/  LDL.LU R14, [R1+0xa8] ;  /* 0x0000a800010e7983 */ /* 0x000ee80000300800 */
[----:B------:R-:W3:Y:S11]  /*165d0*/  LDL.LU R15, [R1+0xac] ;  /* 0x0000ac00010f7983 */ /* 0x000ef60000300800 */
[----:B------:R-:W-:Y:S01]  /*165e0*/  MOV R29, R4 ;  /* 0x00000004001d7202 */ /* 0x000fe20000000f00 */
[----:B------:R-:W-:Y:S01]  /*165f0*/  IMAD.MOV.U32 R28, RZ, RZ, R5 ;  /* 0x000000ffff1c7224 */ /* 0x000fe200078e0005 */
[----:B------:R-:W-:-:S02]  /*16600*/  MOV R3, R6 ;  /* 0x0000000600037202 */ /* 0x000fc40000000f00 */
[----:B------:R-:W-:Y:S02]  /*16610*/  MOV R0, R7 ;  /* 0x0000000700007202 */ /* 0x000fe40000000f00 */
[----:B------:R-:W0:Y:S04]  /*16620*/  LDSM.16.M88.4 R4, [R2+0x4180] ;  /* 0x004180000204783b */ /* 0x000e280000000200 */
[----:B---3--:R-:W-:Y:S04]  /*16630*/  STL.64 [R1+0x22b8], R14 ;  /* 0x0022b80e01007387 */ /* 0x008fe80000100a00 */
[----:B--2---:R1:W-:Y:S04]  /*16640*/  STL.64 [R1+0x22b0], R12 ;  /* 0x0022b00c01007387 */ /* 0x0043e80000100a00 */
[----:B-1----:R-:W2:Y:S04]  /*16650*/  LDL.LU R12, [R1+0x80] ;  /* 0x00008000010c7983 */ /* 0x002ea80000300800 */
[----:B------:R-:W2:Y:S04]  /*16660*/  LDL.LU R13, [R1+0x84] ;  /* 0x00008400010d7983 */ /* 0x000ea80000300800 */
[----:B------:R-:W2:Y:S04]  /*16670*/  LDL.LU R14, [R1+0x88] ;  /* 0x00008800010e7983 */ /* 0x000ea80000300800 */
[----:B------:R-:W2:Y:S04]  /*16680*/  LDL.LU R15, [R1+0x8c] ;  /* 0x00008c00010f7983 */ /* 0x000ea80000300800 */
[----:B0-----:R-:W-:Y:S04]  /*16690*/  STL.64 [R1+0x20], R4 ;  /* 0x0000200401007387 */ /* 0x001fe80000100a00 */
[----:B------:R-:W-:Y:S04]  /*166a0*/  STL.64 [R1+0x28], R6 ;  /* 0x0000280601007387 */ /* 0x000fe80000100a00 */
[----:B------:R-:W0:Y:S02]  /*166b0*/  LDSM.16.M88.4 R4, [R2+0x8180] ;  /* 0x008180000204783b */ /* 0x000e240000000200 */
[----:B0-----:R-:W-:-:S02]  /*166c0*/  MOV R21, R4 ;  /* 0x0000000400157202 */ /* 0x001fc40000000f00 */
[----:B------:R-:W-:Y:S01]  /*166d0*/  STL.64 [R1+0x18], R6 ;  /* 0x0000180601007387 */ /* 0x000fe20000100a00 */
[----:B------:R-:W-:-:S03]  /*166e0*/  MOV R20, R5 ;  /* 0x0000000500147202 */ /* 0x000fc60000000f00 */
[----:B------:R-:W0:Y:S04]  /*166f0*/  LDSM.16.M88.4 R4, [R2+0xc180] ;  /* 0x00c180000204783b */ /* 0x000e280000000200 */
[----:B0-----:R0:W-:Y:S01]  /*16700*/  STL [R1+0x8], R6 ;  /* 0x0000080601007387 */ /* 0x0011e20000100800 */
[----:B------:R-:W-:-:S03]  /*16710*/  MOV R2, R7 ;  /* 0x0000000700027202 */ /* 0x000fc60000000f00 */
[----:B0-----:R-:W5:Y:S01]  /*16720*/  LDL.LU.64 R6, [R1+0x22c8] ;  /* 0x0022c80001067983 */ /* 0x001f620000300a00 */
[----:B------:R-:W-:Y:S01]  /*16730*/  IMAD.MOV.U32 R24, RZ, RZ, R4 ;  /* 0x000000ffff187224 */ /* 0x000fe200078e0004 */
[----:B------:R-:W-:Y:S02]  /*16740*/  MOV R22, R5 ;  /* 0x0000000500167202 */ /* 0x000fe40000000f00 */
[----:B------:R0:W-:Y:S01]  /*16750*/  STL [R1+0x21e8], R2 ;  /* 0x0021e80201007387 */ /* 0x0001e20000100800 */
[C---:B-----5:R-:W-:Y:S03]  /*16760*/  HMMA.16816.F32 R4, R8.reuse, R6, R16 ;  /* 0x000000060804723c */ /* 0x060fe60000001810 */
[----:B------:R-:W3:Y:S11]  /*16770*/  LDL.LU R16, [R1+0x22c4] ;  /* 0x0022c40001107983 */ /* 0x000ef60000300800 */
[----:B------:R-:W-:Y:S10]  /*16780*/  @!UPT UIADD3 URZ, URZ, URZ, URZ ;  /* 0x0000003f3f3ff290 */ /* 0x000ff4000fffe03f */
[----:B0-----:R-:W-:Y:S02]  /*16790*/  MOV R2, R7 ;  /* 0x0000000700027202 */ /* 0x001fe40000000f00 */
[----:B------:R-:W4:Y:S01]  /*167a0*/  LDL.LU R7, [R1+0x22c0] ;  /* 0x0022c00001077983 */ /* 0x000f220000300800 */
[----:B------:R-:W-:Y:S01]  /*167b0*/  MOV R17, R4 ;  /* 0x0000000400117202 */ /* 0x000fe20000000f00 */
[----:B------:R-:W-:Y:S01]  /*167c0*/  IMAD.MOV.U32 R19, RZ, RZ, R6 ;  /* 0x000000ffff137224 */ /* 0x000fe200078e0006 */
[----:B------:R-:W-:Y:S01]  /*167d0*/  MOV R18, R5 ;  /* 0x0000000500127202 */ /* 0x000fe20000000f00 */
[----:B--2---:R-:W-:Y:S01]  /*167e0*/  HMMA.16816.F32 R8, R8, R26, R12 ;  /* 0x0000001a0808723c */ /* 0x004fe2000000180c */
[----:B----4-:R-:W0:Y:S04]  /*167f0*/  LDSM.16.MT88.4 R4, [R7+0x13400] ;  /* 0x013400000704783b */ /* 0x010e280000004200 */
[----:B0-----:R-:W-:Y:S04]  /*16800*/  STL.64 [R1+0x2200], R6 ;  /* 0x0022000601007387 */ /* 0x001fe80000100a00 */
[----:B------:R0:W-:Y:S04]  /*16810*/  STL.64 [R1+0x21f8], R4 ;  /* 0x0021f80401007387 */ /* 0x0001e80000100a00 */
[----:B------:R-:W3:Y:S04]  /*16820*/  LDL.LU.64 R14, [R1+0x22b8] ;  /* 0x0022b800010e7983 */ /* 0x000ee80000300a00 */
[----:B------:R-:W3:Y:S01]  /*16830*/  LDL.LU.64 R12, [R1+0x22b0] ;  /* 0x0022b000010c7983 */ /* 0x000ee20000300a00 */
[----:B0-----:R-:W-:-:S03]  /*16840*/  MOV R4, R24 ;  /* 0x0000001800047202 */ /* 0x001fc60000000f00 */
[----:B------:R-:W2:Y:S01]  /*16850*/  LDL.LU.64 R26, [R1+0x22a8] ;  /* 0x0022a800011a7983 */ /* 0x000ea20000300a00 */
[----:B------:R-:W-:-:S03]  /*16860*/  MOV R5, R22 ;  /* 0x0000001600057202 */ /* 0x000fc60000000f00 */
[----:B------:R-:W3:Y:S04]  /*16870*/  LDL.LU.64 R24, [R1+0x22a0] ;  /* 0x0022a00001187983 */ /* 0x000ee80000300a00 */
[----:B------:R-:W-:Y:S04]  /*16880*/  STL.64 [R1+0x2210], R10 ;  /* 0x0022100a01007387 */ /* 0x000fe80000100a00 */
[----:B------:R0:W-:Y:S02]  /*16890*/  STL.64 [R1+0x2208], R8 ;  /* 0x0022080801007387 */ /* 0x0001e40000100a00 */
[----:B0-----:R-:W-:Y:S01]  /*168a0*/  MOV R8, R21 ;  /* 0x0000001500087202 */ /* 0x001fe20000000f00 */
[----:B------:R-:W-:-:S02]  /*168b0*/  IMAD.MOV.U32 R9, RZ, RZ, R20 ;  /* 0x000000ffff097224 */ /* 0x000fc400078e0014 */
[----:B------:R-:W0:Y:S04]  /*168c0*/  LDSM.16.MT88.4 R20, [R23+0x13400] ;  /* 0x013400001714783b */ /* 0x000e280000004200 */
[----:B0-----:R0:W-:Y:S04]  /*168d0*/  STL.64 [R1+0x2220], R22 ;  /* 0x0022201601007387 */ /* 0x0011e80000100a00 */
[----:B------:R1:W-:Y:S01]  /*168e0*/  STL.64 [R1+0x2218], R20 ;  /* 0x0022181401007387 */ /* 0x0003e20000100a00 */
[----:B0-----:R-:W-:Y:S02]  /*168f0*/  MOV R22, R19 ;  /* 0x0000001300167202 */ /* 0x001fe40000000f00 */
[----:B-1----:R-:W-:-:S02]  /*16900*/  MOV R20, R17 ;  /* 0x0000001100147202 */ /* 0x002fc40000000f00 */
[----:B------:R-:W3:Y:S01]  /*16910*/  LDL.LU R17, [R1+0x2298] ;  /* 0x0022980001117983 */ /* 0x000ee20000300800 */
[----:B------:R-:W-:-:S03]  /*16920*/  MOV R21, R18 ;  /* 0x0000001200157202 */ /* 0x000fc60000000f00 */
[----:B------:R-:W3:Y:S04]  /*16930*/  LDL.LU R18, [R1+0x2294] ;  /* 0x0022940001127983 */ /* 0x000ee80000300800 */
[----:B------:R-:W3:Y:S01]  /*16940*/  LDL.LU R19, [R1+0x2290] ;  /* 0x0022900001137983 */ /* 0x000ee20000300800 */
[----:B------:R-:W-:-:S05]  /*16950*/  MOV R23, R2 ;  /* 0x0000000200177202 */ /* 0x000fca0000000f00 */
[----:B------:R-:W-:Y:S04]  /*16960*/  STL.64 [R1+0x2230], R22 ;  /* 0x0022301601007387 */ /* 0x000fe80000100a00 */
[----:B------:R0:W-:Y:S04]  /*16970*/  STL.64 [R1+0x2228], R20 ;  /* 0x0022281401007387 */ /* 0x0001e80000100a00 */
[----:B0-----:R-:W4:Y:S04]  /*16980*/  LDL.LU R20, [R1+0x20] ;  /* 0x0000200001147983 */ /* 0x001f280000300800 */
[----:B------:R-:W4:Y:S01]  /*16990*/  LDL.LU R21, [R1+0x24] ;  /* 0x0000240001157983 */ /* 0x000f220000300800 */
[----:B--2---:R-:W-:Y:S01]  /*169a0*/  IMAD.MOV.U32 R22, RZ, RZ, R27 ;  /* 0x000000ffff167224 */ /* 0x004fe200078e001b */
[----:B------:R-:W-:Y:S01]  /*169b0*/  MOV R23, R26 ;  /* 0x0000001a00177202 */ /* 0x000fe20000000f00 */
[-C--:B---3--:R-:W-:Y:S01]  /*169c0*/  HMMA.16816.F32 R12, R16, R24.reuse, R12 ;  /* 0x00000018100c723c */ /* 0x088fe2000000180c */
[----:B----4-:R0:W-:Y:S11]  /*169d0*/  STL.64 [R1+0x2278], R20 ;  /* 0x0022781401007387 */ /* 0x0101f60000100a00 */
[----:B------:R-:W-:Y:S11]  /*169e0*/  @!UPT UIADD3 URZ, URZ, URZ, URZ ;  /* 0x0000003f3f3ff290 */ /* 0x000ff6000fffe03f */
[----:B------:R-:W-:Y:S01]  /*169f0*/  @!UPT UIADD3 URZ, URZ, URZ, URZ ;  /* 0x0000003f3f3ff290 */ /* 0x000fe2000fffe03f */
[----:B------:R-:W-:Y:S02]  /*16a00*/  MOV R2, R15 ;  /* 0x0000000f00027202 */ /* 0x000fe40000000f00 */
[----:B------:R-:W-:Y:S02]  /*16a10*/  MOV R26, R12 ;  /* 0x0000000c001a7202 */ /* 0x000fe40000000f00 */
[----:B------:R-:W-:Y:S01]  /*16a20*/  MOV R27, R13 ;  /* 0x0000000d001b7202 */ /* 0x000fe20000000f00 */
[----:B0-----:R-:W2:Y:S04]  /*16a30*/  LDL.LU R20, [R1+0x30] ;  /* 0x0000300001147983 */ /* 0x001ea80000300800 */
[----:B------:R-:W2:Y:S04]  /*16a40*/  LDL.LU R21, [R1+0x34] ;  /* 0x0000340001157983 */ /* 0x000ea80000300800 */
[----:B------:R0:W-:Y:S04]  /*16a50*/  STL [R1+0x48], R14 ;  /* 0x0000480e01007387 */ /* 0x0001e80000100800 */
[----:B0-----:R-:W2:Y:S04]  /*16a60*/  LDL.LU.64 R14, [R1+0x2288] ;  /* 0x00228800010e7983 */ /* 0x001ea80000300a00 */
[----:B------:R-:W2:Y:S02]  /*16a70*/  LDL.LU.64 R12, [R1+0x2280] ;  /* 0x00228000010c7983 */ /* 0x000ea40000300a00 */
[----:B--2---:R-:W-:Y:S11]  /*16a80*/  HMMA.16816.F32 R20, R12, R24, R20 ;  /* 0x000000180c14723c */ /* 0x004ff60000001814 */
[----:B------:R-:W-:Y:S11]  /*16a90*/  @!UPT UIADD3 URZ, URZ, URZ, URZ ;  /* 0x0000003f3f3ff290 */ /* 0x000ff6000fffe03f */
[----:B------:R-:W-:Y:S02]  /*16aa0*/  @!UPT UIADD3 URZ, URZ, URZ, URZ ;  /* 0x0000003f3f3ff290 */ /* 0x000fe4000fffe03f */
[----:B------:R-:W-:Y:S01]  /*16ab0*/  IMAD.MOV.U32 R11, RZ, RZ, R20 ;  /* 0x000000ffff0b7224 */ /* 0x000fe200078e0014 */
[----:B------:R-:W-:Y:S02]  /*16ac0*/  MOV R10, R21 ;  /* 0x00000015000a7202 */ /* 0x000fe40000000f00 */
[----:B------:R-:W2:Y:S04]  /*16ad0*/  LDL.LU.64 R20, [R1+0x2278] ;  /* 0x0022780001147983 */ /* 0x000ea80000300a00 */
[----:B------:R-:W-:Y:S04]  /*16ae0*/  STL.64 [R1+0x2270], R10 ;  /* 0x0022700a01007387 */ /* 0x000fe80000100a00 */
[----:B------:R0:W-:Y:S01]  /*16af0*/  STL.64 [R1+0x2268], R8 ;  /* 0x0022680801007387 */ /* 0x0001e20000100a00 */
[----:B------:R-:W-:-:S02]  /*16b00*/  MOV R7, R22 ;  /* 0x0000001600077202 */ /* 0x000fc40000000f00 */
[----:B------:R-:W-:Y:S01]  /*16b10*/  MOV R6, R23 ;  /* 0x0000001700067202 */ /* 0x000fe20000000f00 */
[----:B0-----:R-:W2:Y:S04]  /*16b20*/  LDL.LU R8, [R1+0xd0] ;  /* 0x0000d00001087983 */ /* 0x001ea80000300800 */
[----:B------:R-:W2:Y:S04]  /*16b30*/  LDL.LU R9, [R1+0xd4] ;  /* 0x0000d40001097983 */ /* 0x000ea80000300800 */
[----:B------:R-:W2:Y:S04]  /*16b40*/  LDL.LU R10, [R1+0xd8] ;  /* 0x0000d800010a7983 */ /* 0x000ea80000300800 */
[----:B------:R-:W2:Y:S04]  /*16b50*/  LDL.LU R11, [R1+0xdc] ;  /* 0x0000dc00010b7983 */ /* 0x000ea80000300800 */
[----:B------:R-:W-:Y:S04]  /*16b60*/  STL.64 [R1+0x2260], R6 ;  /* 0x0022600601007387 */ /* 0x000fe80000100a00 */
[----:B------:R0:W-:Y:S04]  /*16b70*/  STL.64 [R1+0x2258], R4 ;  /* 0x0022580401007387 */ /* 0x0001e80000100a00 */
[----:B0-----:R-:W3:Y:S04]  /*16b80*/  LDL.LU R4, [R1+0xc0] ;  /* 0x0000c00001047983 */ /* 0x001ee80000300800 */
[----:B------:R-:W3:Y:S04]  /*16b90*/  LDL.LU R5, [R1+0xc4] ;  /* 0x0000c40001057983 */ /* 0x000ee80000300800 */
[----:B------:R-:W3:Y:S04]  /*16ba0*/  LDL.LU R6, [R1+0xc8] ;  /* 0x0000c80001067983 */ /* 0x000ee80000300800 */
[----:B------:R-:W3:Y:S04]  /*16bb0*/  LDL.LU R7, [R1+0xcc] ;  /* 0x0000cc0001077983 */ /* 0x000ee80000300800 */
[----:B------:R-:W-:Y:S04]  /*16bc0*/  STL.64 [R1+0x2250], R14 ;  /* 0x0022500e01007387 */ /* 0x000fe80000100a00 */
[----:B------:R0:W-:Y:S04]  /*16bd0*/  STL.64 [R1+0x2248], R12 ;  /* 0x0022480c01007387 */ /* 0x0001e80000100a00 */
[----:B0-----:R-:W4:Y:S04]  /*16be0*/  LDL.LU R12, [R1+0x70] ;  /* 0x00007000010c7983 */ /* 0x001f280000300800 */
[----:B------:R-:W4:Y:S04]  /*16bf0*/  LDL.LU R13, [R1+0x74] ;  /* 0x00007400010d7983 */ /* 0x000f280000300800 */
[----:B------:R-:W4:Y:S04]  /*16c00*/  LDL.LU R14, [R1+0x78] ;  /* 0x00007800010e7983 */ /* 0x000f280000300800 */
[----:B------:R-:W4:Y:S04]  /*16c10*/  LDL.LU R15, [R1+0x7c] ;  /* 0x00007c00010f7983 */ /* 0x000f280000300800 */
[----:B------:R-:W5:Y:S04]  /*16c20*/  LDL R24, [R1+0x2b4] ;  /* 0x0002b40001187983 */ /* 0x000f680000100800 */
[----:B------:R-:W5:Y:S04]  /*16c30*/  LDL R25, [R1+0x5c4] ;  /* 0x0005c40001197983 */ /* 0x000f680000100800 */
[----:B------:R-:W-:Y:S01]  /*16c40*/  STL.64 [R1+0x2240], R26 ;  /* 0x0022401a01007387 */ /* 0x000fe20000100a00 */
[----:B--2---:R-:W-:Y:S03]  /*16c50*/  HMMA.16816.F32 R8, R16, R20, R8 ;  /* 0x000000141008723c */ /* 0x004fe60000001808 */
[----:B-----5:R-:W-:Y:S11]  /*16c60*/  STL.64 [R1+0x2238], R24 ;  /* 0x0022381801007387 */ /* 0x020ff60000100a00 */
[----:B------:R-:W-:Y:S09]  /*16c70*/  @!UPT UIADD3 URZ, URZ, URZ, URZ ;  /* 0x0000003f3f3ff290 */ /* 0x000ff2000fffe03f */
[----:B------:R-:W-:Y:S04]  /*16c80*/  STL.64 [R1+0x80], R8 ;  /* 0x0000800801007387 */ /* 0x000fe80000100a00 */
[----:B------:R0:W-:Y:S04]  /*16c90*/  STL.64 [R1+0x88], R10 ;  /* 0x0000880a01007387 */ /* 0x0001e80000100a00 */
[----:B0-----:R-:W2:Y:S04]  /*16ca0*/  LDL.LU.64 R10, [R1+0x2270] ;  /* 0x00227000010a7983 */ /* 0x001ea80000300a00 */
[----:B------:R-:W3:Y:S01]  /*16cb0*/  LDL.LU.64 R8, [R1+0x2268] ;  /* 0x0022680001087983 */ /* 0x000ee20000300a00 */
[----:B------:R-:W-:-:S02]  /*16cc0*/  MOV R26, R3 ;  /* 0x00000003001a7202 */ /* 0x000fc40000000f00 */
[----:B------:R-:W-:Y:S01]  /*16cd0*/  MOV R27, R0 ;  /* 0x00000000001b7202 */ /* 0x000fe20000000f00 */
[C---:B---3--:R-:W-:Y:S11]  /*16ce0*/  HMMA.16816.F32 R4, R16.reuse, R8, R4 ;  /* 0x000000081004723c */ /* 0x048ff60000001804 */
[----:B------:R-:W-:Y:S11]  /*16cf0*/  @!UPT UIADD3 URZ, URZ, URZ, URZ ;  /* 0x0000003f3f3ff290 */ /* 0x000ff6000fffe03f */
[----:B------:R-:W-:Y:S01]  /*16d00*/  @!UPT UIADD3 URZ, URZ, URZ, URZ ;  /* 0x0000003f3f3ff290 */ /* 0x000fe2000fffe03f */
[----:B------:R0:W-:Y:S01]  /*16d10*/  STL.64 [R1+0xe0], R4 ;  /* 0x0000e00401007387 */ /* 0x0001e20000100a00 */
[----:B------:R-:W-:Y:S02]  /*16d20*/  MOV R3, R6 ;  /* 0x0000000600037202 */ /* 0x000fe40000000f00 */
[----:B------:R-:W-:Y:S02]  /*16d30*/  MOV R0, R7 ;  /* 0x0000000700007202 */ /* 0x000fe40000000f00 */
[----:B------:R-:W3:Y:S04]  /*16d40*/  LDL.LU.64 R6, [R1+0x2260] ;  /* 0x0022600001067983 */ /* 0x000ee80000300a00 */
[----:B0-----:R-:W4:Y:S01]  /*16d50*/  LDL.LU.64 R4, [R1+0x2258] ;  /* 0x0022580001047983 */ /* 0x001f220000300a00 */
[----:B------:R-:W-:Y:S01]  /*16d60*/  MOV R24, R29 ;  /* 0x0000001d00187202 */ /* 0x000fe20000000f00 */
[----:B------:R-:W-:Y:S01]  /*16d70*/  IMAD.MOV.U32 R25, RZ, RZ, R28 ;  /* 0x000000ffff197224 */ /* 0x000fe200078e001c */
[----:B----4-:R-:W-:Y:S01]  /*16d80*/  HMMA.16816.F32 R16, R16, R4, R12 ;  /* 0x000000041010723c */ /* 0x010fe2000000180c */
[----:B------:R-:W4:Y:S04]  /*16d90*/  LDL.LU.64 R14, [R1+0x2250] ;  /* 0x00225000010e7983 */ /* 0x000f280000300a00 */
[----:B------:R-:W4:Y:S11]  /*16da0*/  LDL.LU.64 R12, [R1+0x2248] ;  /* 0x00224800010c7983 */ /* 0x000f360000300a00 */
[----:B------:R-:W-:Y:S07]  /*16db0*/  @!UPT UIADD3 URZ, URZ, URZ, URZ ;  /* 0x0000003f3f3ff290 */ /* 0x000fee000fffe03f */
[----:B------:R-:W-:Y:S04]  /*16dc0*/  STL.64 [R1+0x21b8], R18 ;  /* 0x0021b81201007387 */ /* 0x000fe80000100a00 */
[----:B------:R-:W-:Y:S01]  /*16dd0*/  STL.64 [R1+0x21b0], R16 ;  /* 0x0021b01001007387 */ /* 0x000fe20000100a00 */
[----:B----4-:R-:W-:Y:S03]  /*16de0*/  HMMA.16816.F32 R20, R12, R20, R24 ;  /* 0x000000140c14723c */ /* 0x010fe60000001818 */
[----:B------:R-:W4:Y:S04]  /*16df0*/  LDL.LU.64 R26, [R1+0x2240] ;  /* 0x00224000011a7983 */ /* 0x000f280000300a00 */
[----:B------:R-:W5:Y:S11]  /*16e00*/  LDL.LU.64 R24, [R1+0x2238] ;  /* 0x0022380001187983 */ /* 0x000f760000300a00 */
[----:B------:R-:W-:Y:S05]  /*16e10*/  @!UPT UIADD3 URZ, URZ, URZ, URZ ;  /* 0x0000003f3f3ff290 */ /* 0x000fea000fffe03f */
[----:B------:R0:W-:Y:S01]  /*16e20*/  STL.64 [R1+0x100], R20 ;  /* 0x0001001401007387 */ /* 0x0001e20000100a00 */
[----:B------:R-:W-:Y:S01]  /*16e30*/  MOV R29, R22 ;  /* 0x00000016001d7202 */ /* 0x000fe20000000f00 */
[----:B------:R-:W-:Y:S02]  /*16e40*/  IMAD.MOV.U32 R28, RZ, RZ, R23 ;  /* 0x000000ffff1c7224 */ /* 0x000fe400078e0017 */
[----:B------:R-:W3:Y:S04]  /*16e50*/  LDL.LU.64 R22, [R1+0x2230] ;  /* 0x0022300001167983 */ /* 0x000ee80000300a00 */
[----:B0-----:R-:W3:Y:S01]  /*16e60*/  LDL.LU.64 R20, [R1+0x2228] ;  /* 0x0022280001147983 */ /* 0x001ee20000300a00 */
[----:B--2---:R-:W-:Y:S01]  /*16e70*/  IMAD.MOV.U32 R16, RZ, RZ, R11 ;  /* 0x000000ffff107224 */ /* 0x004fe200078e000b */
[----:B------:R-:W-:-:S02]  /*16e80*/  MOV R17, R10 ;  /* 0x0000000a00117202 */ /* 0x000fc40000000f00 */
[----:B------:R-:W-:Y:S04]  /*16e90*/  STL [R1+0x21e4], R28 ;  /* 0x0021e41c01007387 */ /* 0x000fe80000100800 */
[----:B------:R0:W-:Y:S04]  /*16ea0*/  STL [R1+0x21e0], R29 ;  /* 0x0021e01d01007387 */ /* 0x0001e80000100800 */
[----:B0-----:R-:W2:Y:S01]  /*16eb0*/  LDL R29, [R1+0xdc4] ;  /* 0x000dc400011d7983 */ /* 0x001ea20000100800 */
[----:B---3--:R-:W-:Y:S03]  /*16ec0*/  HMMA.16816.F32 R8, R12, R8, R20 ;  /* 0x000000080c08723c */ /* 0x008fe60000001814 */
[----:B------:R-:W3:Y:S04]  /*16ed0*/  LDL.LU.64 R22, [R1+0x2220] ;  /* 0x0022200001167983 */ /* 0x000ee80000300a00 */
[----:B------:R-:W3:Y:S11]  /*16ee0*/  LDL.LU.64 R20, [R1+0x2218] ;  /* 0x0022180001147983 */ /* 0x000ef60000300a00 */
[----:B------:R-:W-:Y:S05]  /*16ef0*/  @!UPT UIADD3 URZ, URZ, URZ, URZ ;  /* 0x0000003f3f3ff290 */ /* 0x000fea000fffe03f */
[----:B------:R-:W-:Y:S04]  /*16f00*/  STL.64 [R1+0xf0], R8 ;  /* 0x0000f00801007387 */ /* 0x000fe80000100a00 */
[----:B------:R0:W-:Y:S04]  /*16f10*/  STL.64 [R1+0xf8], R10 ;  /* 0x0000f80a01007387 */ /* 0x0001e80000100a00 */
[----:B0-----:R-:W2:Y:S04]  /*16f20*/  LDL.LU.64 R10, [R1+0x2210] ;  /* 0x00221000010a7983 */ /* 0x001ea80000300a00 */
[----:B------:R-:W2:Y:S01]  /*16f30*/  LDL.LU.64 R8, [R1+0x2208] ;  /* 0x0022080001087983 */ /* 0x000ea20000300a00 */
[----:B------:R-:W-:-:S02]  /*16f40*/  MOV R18, R7 ;  /* 0x0000000700127202 */ /* 0x000fc40000000f00 */
[----:B------:R-:W-:Y:S02]  /*16f50*/  MOV R19, R6 ;  /* 0x0000000600137202 */ /* 0x000fe40000000f00 */
[----:B------:R-:W3:Y:S01]  /*16f60*/  LDL.LU.64 R6, [R1+0x2200] ;  /* 0x0022000001067983 */ /* 0x000ee20000300a00 */
[----:B--2---:R-:W-:Y:S03]  /*16f70*/  HMMA.16816.F32 R8, R12, R4, R8 ;  /* 0x000000040c08723c */ /* 0x004fe60000001808 */
[----:B------:R-:W3:Y:S04]  /*16f80*/  LDL.LU.64 R4, [R1+0x21f8] ;  /* 0x0021f80001047983 */ /* 0x000ee80000300a00 */
[----:B-----5:R-:W0:Y:S11]  /*16f90*/  LDSM.16.MT88.4 R12, [R24+0x13800] ;  /* 0x01380000180c783b */ /* 0x020e360000004200 */
[----:B------:R-:W-:Y:S05]  /*16fa0*/  @!UPT UIADD3 URZ, URZ, URZ, URZ ;  /* 0x0000003f3f3ff290 */ /* 0x000fea000fffe03f */
[----:B------:R4:W-:Y:S04]  /*16fb0*/  STL.64 [R1+0xd0], R8 ;  /* 0x0000d00801007387 */ /* 0x0009e80000100a00 */
[----:B------:R1:W-:Y:S01]  /*16fc0*/  STL [R1+0xd8], R10 ;  /* 0x0000d80a01007387 */ /* 0x0003e20000100800 */
[----:B----4-:R-:W-:-:S03]  /*16fd0*/  MOV R8, R26 ;  /* 0x0000001a00087202 */ /* 0x010fc60000000f00 */
[----:B------:R-:W3:Y:S01]  /*16fe0*/  LDL.LU R26, [R1+0x21f0] ;  /* 0x0021f000011a7983 */ /* 0x000ee20000300800 */
[----:B------:R-:W-:-:S03]  /*16ff0*/  MOV R9, R27 ;  /* 0x0000001b00097202 */ /* 0x000fc60000000f00 */
[----:B------:R-:W3:Y:S04]  /*17000*/  LDL.LU R27, [R1+0x21ec] ;  /* 0x0021ec00011b7983 */ /* 0x000ee80000300800 */
[----:B-1----:R-:W3:Y:S01]  /*17010*/  LDL.LU R10, [R1+0x48] ;  /* 0x00004800010a7983 */ /* 0x002ee20000300800 */
[----:B------:R-:W-:Y:S02]  /*17020*/  MOV R28, R11 ;  /* 0x0000000b001c7202 */ /* 0x000fe40000000f00 */
[----:B------:R-:W-:Y:S02]  /*17030*/  MOV R11, R2 ;  /* 0x00000002000b7202 */ /* 0x000fe40000000f00 */
[----:B------:R-:W2:Y:S04]  /*17040*/  LDL.LU R2, [R1+0x21e8] ;  /* 0x0021e80001027983 */ /* 0x000ea80000300800 */
[----:B0-----:R-:W-:Y:S04]  /*17050*/  STL [R1+0x2160], R12 ;  /* 0x0021600c01007387 */ /* 0x001fe80000100800 */
[----:B------:R-:W-:Y:S04]  /*17060*/  STL [R1+0x215c], R13 ;  /* 0x00215c0d01007387 */ /* 0x000fe80000100800 */
[----:B------:R-:W-:Y:S04]  /*17070*/  STL [R1+0x2158], R14 ;  /* 0x0021580e01007387 */ /* 0x000fe80000100800 */
[----:B------:R-:W-:Y:S04]  /*17080*/  STL [R1+0x2154], R15 ;  /* 0x0021540f01007387 */ /* 0x000fe80000100800 */
[----:B------:R-:W0:Y:S04]  /*17090*/  LDSM.16.M88.4 R12, [R29+0x180] ;  /* 0x000180001d0c783b */ /* 0x000e280000000200 */
[----:B0-----:R0:W-:Y:S04]  /*170a0*/  STL.64 [R1+0x50], R12 ;  /* 0x0000500c01007387 */ /* 0x0011e80000100a00 */
[----:B------:R1:W-:Y:S01]  /*170b0*/  STL.64 [R1+0x58], R14 ;  /* 0x0000580e01007387 */ /* 0x0003e20000100a00 */
[-C--:B---3--:R-:W-:Y:S11]  /*170c0*/  HMMA.16816.F32 R8, R4, R26.reuse, R8 ;  /* 0x0000001a0408723c */ /* 0x088ff60000001808 */
[----:B------:R-:W-:Y:S11]  /*170d0*/  @!UPT UIADD3 URZ, URZ, URZ, URZ ;  /* 0x0000003f3f3ff290 */ /* 0x000ff6000fffe03f */
[----:B------:R-:W-:Y:S01]  /*170e0*/  @!UPT UIADD3 URZ, URZ, URZ, URZ ;  /* 0x0000003f3f3ff290 */ /* 0x000fe2000fffe03f */
[----:B------:R-:W-:Y:S01]  /*170f0*/  STL [R1+0xb0], R8 ;  /* 0x0000b00801007387 */ /* 0x000fe20000100800 */
[----:B0-----:R-:W-:Y:S01]  /*17100*/  IMAD.MOV.U32 R12, RZ, RZ, R9 ;  /* 0x000000ffff0c7224 */ /* 0x001fe200078e0009 */
[----:B------:R-:W-:Y:S02]  /*17110*/  MOV R13, R10 ;  /* 0x0000000a000d7202 */ /* 0x000fe40000000f00 */
[----:B-1----:R-:W-:Y:S02]  /*17120*/  MOV R14, R11 ;  /* 0x0000000b000e7202 */ /* 0x002fe40000000f00 */
[----:B------:R-:W0:Y:S04]  /*17130*/  LDSM.16.MT88.4 R8, [R25+0x13800] ;  /* 0x013800001908783b */ /* 0x000e280000004200 */
[----:B------:R-:W-:Y:S04]  /*17140*/  STL.64 [R1+0x21d8], R6 ;  /* 0x0021d80601007387 */ /* 0x000fe80000100a00 */
[----:B------:R1:W-:Y:S02]  /*17150*/  STL.64 [R1+0x21d0], R4 ;  /* 0x0021d00401007387 */ /* 0x0003e40000100a00 */
[----:B-1----:R-:W-:Y:S02]  /*17160*/  HMMA.16816.F32 R4, R20, R26, R16 ;  /* 0x0000001a1404723c */ /* 0x002fe40000001810 */
[----:B0-----:R-:W-:Y:S04]  /*17170*/  STL [R1+0x2150], R11 ;  /* 0x0021500b01007387 */ /* 0x001fe80000100800 */
[----:B------:R-:W-:Y:S04]  /*17180*/  STL.64 [R1+0x21c8], R22 ;  /* 0x0021c81601007387 */ /* 0x000fe80000100a00 */
[----:B------:R-:W-:Y:S11]  /*17190*/  STL.64 [R1+0x21c0], R20 ;  /* 0x0021c01401007387 */ /* 0x000ff60000100a00 */
[----:B------:R-:W-:Y:S02]  /*171a0*/  @!UPT UIADD3 URZ, URZ, URZ, URZ ;  /* 0x0000003f3f3ff290 */ /* 0x000fe4000fffe03f */
[----:B------:R-:W-:Y:S04]  /*171b0*/  STL.64 [R1+0x40], R4 ;  /* 0x0000400401007387 */ /* 0x000fe80000100a00 */
[----:B------:R-:W-:Y:S04]  /*171c0*/  STL.64 [R1+0x48], R6 ;  /* 0x0000480601007387 */ /* 0x000fe80000100a00 */
[----:B------:R-:W0:Y:S01]  /*171d0*/  LDSM.16.M88.4 R4, [R29+0x4180] ;  /* 0x004180001d04783b */ /* 0x000e220000000200 */
[----:B--2---:R-:W-:-:S03]  /*171e0*/  MOV R27, R2 ;  /* 0x00000002001b7202 */ /* 0x004fc60000000f00 */
[----:B------:R-:W2:Y:S04]  /*171f0*/  LDL.LU R26, [R1+0x8] ;  /* 0x00000800011a7983 */ /* 0x000ea80000300800 */
[----:B0-----:R-:W-:Y:S01]  /*17200*/  STL.64 [R1+0x90], R4 ;  /* 0x0000900401007387 */ /* 0x001fe20000100a00 */
[----:B------:R-:W-:-:S03]  /*17210*/  MOV R2, R7 ;  /* 0x0000000700027202 */ /* 0x000fc60000000f00 */
[----:B------:R-:W-:Y:S04]  /*17220*/  STL.64 [R1+0x98], R6 ;  /* 0x0000980601007387 */ /* 0x000fe80000100a00 */
[----:B------:R-:W0:Y:S04]  /*17230*/  LDSM.16.M88.4 R4, [R29+0x8180] ;  /* 0x008180001d04783b */ /* 0x000e280000000200 */
[----:B------:R-:W3:Y:S04]  /*17240*/  LDL.LU R20, [R1+0x80] ;  /* 0x0000800001147983 */ /* 0x000ee80000300800 */
[----:B------:R-:W3:Y:S04]  /*17250*/  LDL.LU R21, [R1+0x84] ;  /* 0x0000840001157983 */ /* 0x000ee80000300800 */
[----:B------:R-:W3:Y:S04]  /*17260*/  LDL.LU R22, [R1+0x88] ;  /* 0x0000880001167983 */ /* 0x000ee80000300800 */
[----:B------:R-:W3:Y:S04]  /*17270*/  LDL.LU R23, [R1+0x8c] ;  /* 0x00008c0001177983 */ /* 0x000ee80000300800 */
[----:B------:R-:W4:Y:S04]  /*17280*/  LDL.LU R16, [R1+0xe0] ;  /* 0x0000e00001107983 */ /* 0x000f280000300800 */
[----:B------:R-:W4:Y:S04]  /*17290*/  LDL.LU R17, [R1+0xe4] ;  /* 0x0000e40001117983 */ /* 0x000f280000300800 */
[----:B------:R-:W-:Y:S01]  /*172a0*/  STL [R1+0x212c], R2 ;  /* 0x00212c0201007387 */ /* 0x000fe20000100800 */
[----:B0-----:R-:W-:-:S02]  /*172b0*/  MOV R11, R5 ;  /* 0x00000005000b7202 */ /* 0x001fc40000000f00 */
[----:B------:R-:W-:-:S03]  /*172c0*/  MOV R15, R4 ;  /* 0x00000004000f7202 */ /* 0x000fc60000000f00 */
[----:B------:R0:W-:Y:S04]  /*172d0*/  STL.64 [R1+0x2180], R10 ;  /* 0x0021800a01007387 */ /* 0x0001e80000100a00 */
[----:B------:R-:W-:Y:S04]  /*172e0*/  STL.64 [R1+0x2178], R8 ;  /* 0x0021780801007387 */ /* 0x000fe80000100a00 */
[----:B0-----:R-:W4:Y:S04]  /*172f0*/  LDL.LU R10, [R1+0x18] ;  /* 0x00001800010a7983 */ /* 0x001f280000300800 */
[----:B------:R-:W4:Y:S04]  /*17300*/  LDL.LU R11, [R1+0x1c] ;  /* 0x00001c00010b7983 */ /* 0x000f280000300800 */
[----:B------:R-:W-:Y:S04]  /*17310*/  STL.64 [R1+0x2170], R14 ;  /* 0x0021700e01007387 */ /* 0x000fe80000100a00 */
[----:B------:R0:W-:Y:S04]  /*17320*/  STL.64 [R1+0x2168], R12 ;  /* 0x0021680c01007387 */ /* 0x0001e80000100a00 */
[----:B0-----:R-:W5:Y:S04]  /*17330*/  LDL.LU R12, [R1+0xd0] ;  /* 0x0000d000010c7983 */ /* 0x001f680000300800 */
[----:B------:R-:W5:Y:S04]  /*17340*/  LDL.LU R13, [R1+0xd4] ;  /* 0x0000d400010d7983 */ /* 0x000f680000300800 */
[----:B------:R-:W2:Y:S01]  /*17350*/  LDL.LU R14, [R1+0xd8] ;  /* 0x0000d800010e7983 */ /* 0x000ea20000300800 */
[----:B------:R-:W-:-:S03]  /*17360*/  MOV R15, R28 ;  /* 0x0000001c000f7202 */ /* 0x000fc60000000f00 */
[----:B------:R-:W3:Y:S01]  /*17370*/  LDL.LU R28, [R1+0x21e4] ;  /* 0x0021e400011c7983 */ /* 0x000ee20000300800 */
[----:B------:R-:W-:Y:S01]  /*17380*/  IMAD.MOV.U32 R18, RZ, RZ, R3 ;  /* 0x000000ffff127224 */ /* 0x000fe200078e0003 */
[----:B------:R-:W-:Y:S01]  /*17390*/  MOV R19, R0 ;  /* 0x0000000000137202 */ /* 0x000fe20000000f00 */
[----:B------:R-:W-:Y:S01]  /*173a0*/  IMAD.MOV.U32 R0, RZ, RZ, R7 ;  /* 0x000000ffff007224 */ /* 0x000fe200078e0007 */
[----:B------:R-:W-:Y:S02]  /*173b0*/  MOV R3, R6 ;  /* 0x0000000600037202 */ /* 0x000fe40000000f00 */
[----:B------:R-:W0:Y:S04]  /*173c0*/  LDSM.16.M88.4 R4, [R29+0xc180] ;  /* 0x00c180001d04783b */ /* 0x000e280000000200 */
[----:B--2---:R-:W-:Y:S04]  /*173d0*/  STL.64 [R1+0x2190], R14 ;  /* 0x0021900e01007387 */ /* 0x004fe80000100a00 */
[----:B-----5:R1:W-:Y:S04]  /*173e0*/  STL.64 [R1+0x2188], R12 ;  /* 0x0021880c01007387 */ /* 0x0203e80000100a00 */
[----:B-1----:R-:W2:Y:S04]  /*173f0*/  LDL.LU R12, [R1+0xf0] ;  /* 0x0000f000010c7983 */ /* 0x002ea80000300800 */
[----:B------:R-:W2:Y:S04]  /*17400*/  LDL.LU R13, [R1+0xf4] ;  /* 0x0000f400010d7983 */ /* 0x000ea80000300800 */
[----:B------:R-:W5:Y:S04]  /*17410*/  LDL.LU R14, [R1+0xf8] ;  /* 0x0000f800010e7983 */ /* 0x000f680000300800 */
[----:B------:R-:W5:Y:S04]  /*17420*/  LDL.LU R15, [R1+0xfc] ;  /* 0x0000fc00010f7983 */ /* 0x000f680000300800 */
[----:B-----5:R1:W-:Y:S04]  /*17430*/  STL.64 [R1+0x21a0], R14 ;  /* 0x0021a00e01007387 */ /* 0x0203e80000100a00 */
[----:B--2---:R-:W-:Y:S04]  /*17440*/  STL.64 [R1+0x2198], R12 ;  /* 0x0021980c01007387 */ /* 0x004fe80000100a00 */
[----:B-1----:R-:W3:Y:S04]  /*17450*/  LDL.LU R14, [R1+0x28] ;  /* 0x00002800010e7983 */ /* 0x002ee80000300800 */
[----:B------:R-:W3:Y:S04]  /*17460*/  LDL.LU R15, [R1+0x2c] ;  /* 0x00002c00010f7983 */ /* 0x000ee80000300800 */
[----:B------:R-:W-:Y:S04]  /*17470*/  STL [R1+0x20c0], R0 ;  /* 0x0020c00001007387 */ /* 0x000fe80000100800 */
[----:B------:R-:W-:Y:S04]  /*17480*/  STL [R1+0x20bc], R3 ;  /* 0x0020bc0301007387 */ /* 0x000fe80000100800 */
[----:B------:R-:W2:Y:S04]  /*17490*/  LDL.LU R29, [R1+0x21e0] ;  /* 0x0021e000011d7983 */ /* 0x000ea80000300800 */
[----:B0-----:R-:W-:Y:S04]  /*174a0*/  STL.64 [R1+0xc0], R4 ;  /* 0x0000c00401007387 */ /* 0x001fe80000100a00 */
[----:B------:R0:W-:Y:S04]  /*174b0*/  STL.64 [R1+0xc8], R6 ;  /* 0x0000c80601007387 */ /* 0x0001e80000100a00 */
[----:B0-----:R-:W3:Y:S04]  /*174c0*/  LDL.LU.64 R6, [R1+0x21d8] ;  /* 0x0021d80001067983 */ /* 0x001ee80000300a00 */
[----:B------:R-:W3:Y:S02]  /*174d0*/  LDL.LU.64 R4, [R1+0x21d0] ;  /* 0x0021d00001047983 */ /* 0x000ee40000300a00 */
[C---:B---3--:R-:W-:Y:S08]  /*174e0*/  HMMA.16816.F32 R20, R4.reuse, R14, R20 ;  /* 0x0000000e0414723c */ /* 0x048ff00000001814 */
[----:B----4-:R-:W-:Y:S11]  /*174f0*/  HMMA.16816.F32 R16, R4, R10, R16 ;  /* 0x0000000a0410723c */ /* 0x010ff60000001810 */
[----:B------:R-:W-:Y:S04]  /*17500*/  @!UPT UIADD3 URZ, URZ, URZ, URZ ;  /* 0x0000003f3f3ff290 */ /* 0x000fe8000fffe03f */
[----:B------:R-:W-:Y:S04]  /*17510*/  STL.64 [R1+0x60], R20 ;  /* 0x0000601401007387 */ /* 0x000fe80000100a00 */
[----:B------:R0:W-:Y:S04]  /*17520*/  STL.64 [R1+0x68], R22 ;  /* 0x0000681601007387 */ /* 0x0001e80000100a00 */
[----:B0-----:R-:W3:Y:S04]  /*17530*/  LDL.LU.64 R22, [R1+0x21c8] ;  /* 0x0021c80001167983 */ /* 0x001ee80000300a00 */
[----:B------:R-:W3:Y:S04]  /*17540*/  LDL.LU.64 R20, [R1+0x21c0] ;  /* 0x0021c00001147983 */ /* 0x000ee80000300a00 */
[----:B------:R-:W-:Y:S04]  /*17550*/  STL.64 [R1+0x70], R16 ;  /* 0x0000701001007387 */ /* 0x000fe80000100a00 */
[----:B------:R0:W-:Y:S04]  /*17560*/  STL.64 [R1+0x78], R18 ;  /* 0x0000781201007387 */ /* 0x0001e80000100a00 */
[----:B0-----:R-:W4:Y:S04]  /*17570*/  LDL.LU.64 R18, [R1+0x21b8] ;  /* 0x0021b80001127983 */ /* 0x001f280000300a00 */
[----:B------:R-:W4:Y:S04]  /*17580*/  LDL.LU.64 R16, [R1+0x21b0] ;  /* 0x0021b00001107983 */ /* 0x000f280000300a00 */
[----:B------:R2:W-:Y:S04]  /*17590*/  STL.64 [R1+0x21a8], R10 ;  /* 0x0021a80a01007387 */ /* 0x0005e80000100a00 */
[----:B------:R-:W3:Y:S04]  /*175a0*/  LDL.LU R8, [R1+0x100] ;  /* 0x0001000001087983 */ /* 0x000ee80000300800 */
[----:B------:R-:W3:Y:S01]  /*175b0*/  LDL.LU R9, [R1+0x104] ;  /* 0x0001040001097983 */ /* 0x000ee20000300800 */
[----:B--2---:R-:W-:-:S02]  /*175c0*/  MOV R10, R29 ;  /* 0x0000001d000a7202 */ /* 0x004fc40000000f00 */
[----:B------:R-:W-:Y:S01]  /*175d0*/  MOV R11, R28 ;  /* 0x0000001c000b7202 */ /* 0x000fe20000000f00 */
[----:B----4-:R-:W-:Y:S01]  /*175e0*/  HMMA.16816.F32 R4, R4, R26, R16 ;  /* 0x0000001a0404723c */ /* 0x010fe20000001810 */
[----:B------:R-:W-:Y:S11]  /*175f0*/  LDSM.16.MT88.4 R16, [R25+0x13c00] ;  /* 0x013c00001910783b */ /* 0x000ff60000004200 */
[----:B------:R-:W-:Y:S11]  /*17600*/  @!UPT UIADD3 URZ, URZ, URZ, URZ ;  /* 0x0000003f3f3ff290 */ /* 0x000ff6000fffe03f */
[----:B------:R-:W-:Y:S01]  /*17610*/  STL.64 [R1+0x30], R4 ;  /* 0x0000300401007387 */ /* 0x000fe20000100a00 */
[----:B------:R-:W-:Y:S01]  /*17620*/  MOV R29, R6 ;  /* 0x00000006001d7202 */ /* 0x000fe20000000f00 */
[----:B------:R-:W-:Y:S02]  /*17630*/  IMAD.MOV.U32 R28, RZ, RZ, R7 ;  /* 0x000000ffff1c7224 */ /* 0x000fe400078e0007 */
[----:B------:R-:W0:Y:S01]  /*17640*/  LDSM.16.MT88.4 R4, [R24+0x13c00] ;  /* 0x013c00001804783b */ /* 0x000e220000004200 */
[C---:B---3--:R-:W-:Y:S11]  /*17650*/  HMMA.16816.F32 R12, R20.reuse, R14, R8 ;  /* 0x0000000e140c723c */ /* 0x048ff60000001808 */
[----:B------:R-:W-:Y:S11]  /*17660*/  @!UPT UIADD3 URZ, URZ, URZ, URZ ;  /* 0x0000003f3f3ff290 */ /* 0x000ff6000fffe03f */
[----:B------:R-:W-:Y:S02]  /*17670*/  @!UPT UIADD3 URZ, URZ, URZ, URZ ;  /* 0x0000003f3f3ff290 */ /* 0x000fe4000fffe03f */
[----:B------:R-:W-:Y:S02]  /*17680*/  MOV R3, R14 ;  /* 0x0000000e00037202 */ /* 0x000fe40000000f00 */
[----:B------:R-:W-:Y:S02]  /*17690*/  MOV R0, R15 ;  /* 0x0000000f00007202 */ /* 0x000fe40000000f00 */
[----:B------:R-:W-:Y:S01]  /*176a0*/  MOV R2, R13 ;  /* 0x0000000d00027202 */ /* 0x000fe20000000f00 */
[----:B0-----:R-:W-:Y:S04]  /*176b0*/  STL [R1+0x20dc], R5 ;  /* 0x0020dc0501007387 */ /* 0x001fe80000100800 */
[----:B------:R-:W-:Y:S04]  /*176c0*/  STL [R1+0x20d8], R6 ;  /* 0x0020d80601007387 */ /* 0x000fe80000100800 */
[----:B------:R-:W-:Y:S04]  /*176d0*/  STL [R1+0x20b8], R7 ;  /* 0x0020b80701007387 */ /* 0x000fe80000100800 */
[----:B------:R-:W-:Y:S04]  /*176e0*/  STL.64 [R1+0x20b0], R18 ;  /* 0x0020b01201007387 */ /* 0x000fe80000100a00 */
[----:B------:R0:W-:Y:S04]  /*176f0*/  STL.64 [R1+0x20a8], R16 ;  /* 0x0020a81001007387 */ /* 0x0001e80000100a00 */
[----:B0-----:R-:W2:Y:S04]  /*17700*/  LDL.LU.64 R16, [R1+0x50] ;  /* 0x0000500001107983 */ /* 0x001ea80000300a00 */
[----:B------:R-:W3:Y:S04]  /*17710*/  LDL.LU.64 R18, [R1+0x58] ;  /* 0x0000580001127983 */ /* 0x000ee80000300a00 */
[----:B------:R-:W4:Y:S04]  /*17720*/  LDL.LU.64 R10, [R1+0x21a8] ;  /* 0x0021a800010a7983 */ /* 0x000f280000300a00 */
[----:B------:R0:W-:Y:S04]  /*17730*/  STL [R1+0x20], R12 ;  /* 0x0000200c01007387 */ /* 0x0001e80000100800 */
[----:B------:R-:W4:Y:S04]  /*17740*/  LDL.LU.64 R14, [R1+0x21a0] ;  /* 0x0021a000010e7983 */ /* 0x000f280000300a00 */
[----:B0-----:R-:W4:Y:S04]  /*17750*/  LDL.LU.64 R12, [R1+0x2198] ;  /* 0x00219800010c7983 */ /* 0x001f280000300a00 */
[----:B------:R-:W-:Y:S01]  /*17760*/  BAR.SYNC.DEFER_BLOCKING 0x0 ;  /* 0x0000000000007b1d */ /* 0x000fe20000010000 */
[C---:B----4-:R-:W-:Y:S05]  /*17770*/  HMMA.16816.F32 R8, R20.reuse, R10, R12 ;  /* 0x0000000a1408723c */ /* 0x050fea000000180c */
[----:B------:R-:W4:Y:S04]  /*17780*/  LDL.LU.64 R14, [R1+0x2190] ;  /* 0x00219000010e7983 */ /* 0x000f280000300a00 */
[----:B------:R-:W4:Y:S11]  /*17790*/  LDL.LU.64 R12, [R1+0x2188] ;  /* 0x00218800010c7983 */ /* 0x000f360000300a00 */
[----:B------:R-:W-:Y:S03]  /*177a0*/  @!UPT UIADD3 URZ, URZ, URZ, URZ ;  /* 0x0000003f3f3ff290 */ /* 0x000fe6000fffe03f */
[----:B------:R-:W-:Y:S04]  /*177b0*/  STL.64 [R1+0x10], R8 ;  /* 0x0000100801007387 */ /* 0x000fe80000100a00 */
[----:B------:R0:W-:Y:S04]  /*177c0*/  STL.64 [R1+0x18], R10 ;  /* 0x0000180a01007387 */ /* 0x0001e80000100a00 */
[----:B0-----:R-:W5:Y:S04]  /*177d0*/  LDL.LU.64 R10, [R1+0x2180] ;  /* 0x00218000010a7983 */ /* 0x001f680000300a00 */
[----:B------:R-:W2:Y:S01]  /*177e0*/  LDL.LU.64 R8, [R1+0x2178] ;  /* 0x0021780001087983 */ /* 0x000ea20000300a00 */
[----:B----4-:R-:W-:Y:S03]  /*177f0*/  HMMA.16816.F32 R24, R20, R26, R12 ;  /* 0x0000001a1418723c */ /* 0x010fe6000000180c */
[----:B------:R-:W4:Y:S04]  /*17800*/  LDL.LU.64 R14, [R1+0x2170] ;  /* 0x00217000010e7983 */ /* 0x000f280000300a00 */
[----:B------:R-:W2:Y:S04]  /*17810*/  LDL.LU.64 R12, [R1+0x2168] ;  /* 0x00216800010c7983 */ /* 0x000ea80000300a00 */
[----:B------:R-:W3:Y:S01]  /*17820*/  LDL.LU R20, [R1+0xb0] ;  /* 0x0000b00001147983 */ /* 0x000ee20000300800 */
[----:B----4-:R-:W-:-:S02]  /*17830*/  MOV R23, R14 ;  /* 0x0000000e00177202 */ /* 0x010fc40000000f00 */
[----:B--2---:R-:W-:Y:S01]  /*17840*/  MOV R21, R12 ;  /* 0x0000000c00157202 */ /* 0x004fe20000000f00 */
[----:B------:R-:W-:Y:S01]  /*17850*/  IMAD.MOV.U32 R22, RZ, RZ, R13 ;  /* 0x000000ffff167224 */ /* 0x000fe200078e000d */
[----:B------:R-:W3:Y:S04]  /*17860*/  LDL.LU R12, [R1+0x2160] ;  /* 0x00216000010c7983 */ /* 0x000ee80000300800 */
[----:B------:R-:W3:Y:S04]  /*17870*/  LDL.LU R13, [R1+0x215c] ;  /* 0x00215c00010d7983 */ /* 0x000ee80000300800 */
[----:B------:R-:W3:Y:S04]  /*17880*/  LDL.LU R14, [R1+0x2158] ;  /* 0x00215800010e7983 */ /* 0x000ee80000300800 */
[----:B------:R-:W-:Y:S04]  /*17890*/  STL.64 [R1+0x20e8], R26 ;  /* 0x0020e81a01007387 */ /* 0x000fe80000100a00 */
[----:B------:R0:W-:Y:S02]  /*178a0*/  STL.64 [R1+0x20e0], R24 ;  /* 0x0020e01801007387 */ /* 0x0001e40000100a00 */
[----:B0-----:R-:W-:-:S02]  /*178b0*/  MOV R24, R15 ;  /* 0x0000000f00187202 */ /* 0x001fc40000000f00 */
[----:B------:R-:W3:Y:S01]  /*178c0*/  LDL.LU R15, [R1+0x2154] ;  /* 0x00215400010f7983 */ /* 0x000ee20000300800 */
[----:B-----5:R-:W-:-:S03]  /*178d0*/  MOV R25, R11 ;  /* 0x0000000b00197202 */ /* 0x020fc60000000f00 */
[----:B------:R-:W2:Y:S04]  /*178e0*/  LDL.LU R11, [R1+0x2150] ;  /* 0x00215000010b7983 */ /* 0x000ea80000300800 */
[----:B------:R0:W-:Y:S04]  /*178f0*/  STL.64 [R1+0x2148], R24 ;  /* 0x0021481801007387 */ /* 0x0001e80000100a00 */
[----:B0-----:R-:W2:Y:S04]  /*17900*/  LDL.LU R24, [R1+0x40] ;  /* 0x0000400001187983 */ /* 0x001ea80000300800 */
[----:B------:R-:W2:Y:S04]  /*17910*/  LDL.LU R25, [R1+0x44] ;  /* 0x0000440001197983 */ /* 0x000ea80000300800 */
[----:B------:R-:W2:Y:S04]  /*17920*/  LDL.LU R26, [R1+0x48] ;  /* 0x00004800011a7983 */ /* 0x000ea80000300800 */
[----:B------:R-:W2:Y:S01]  /*17930*/  LDL.LU R27, [R1+0x4c] ;  /* 0x00004c00011b7983 */ /* 0x000ea20000300800 */
[-C--:B---3--:R-:W-:Y:S11]  /*17940*/  HMMA.16816.F32 R20, R12, R16.reuse, R20 ;  /* 0x000000100c14723c */ /* 0x088ff60000001814 */
[----:B------:R-:W-:Y:S11]  /*17950*/  @!UPT UIADD3 URZ, URZ, URZ, URZ ;  /* 0x0000003f3f3ff290 */ /* 0x000ff6000fffe03f */
[----:B------:R-:W-:Y:S01]  /*17960*/  @!UPT UIADD3 URZ, URZ, URZ, URZ ;  /* 0x0000003f3f3ff290 */ /* 0x000fe2000fffe03f */
[----:B------:R-:W-:Y:S04]  /*17970*/  STL.64 [R1+0x20d0], R22 ;  /* 0x0020d01601007387 */ /* 0x000fe80000100a00 */
[----:B------:R0:W-:Y:S04]  /*17980*/  STL.64 [R1+0x20c8], R20 ;  /* 0x0020c81401007387 */ /* 0x0001e80000100a00 */
[----:B0-----:R-:W3:Y:S04]  /*17990*/  LDL.LU R20, [R1+0xc0] ;  /* 0x0000c00001147983 */ /* 0x001ee80000300800 */
[----:B------:R-:W3:Y:S01]  /*179a0*/  LDL.LU R21, [R1+0xc4] ;  /* 0x0000c40001157983 */ /* 0x000ee20000300800 */
[----:B--2---:R-:W-:Y:S11]  /*179b0*/  HMMA.16816.F32 R24, R8, R16, R24 ;  /* 0x000000100818723c */ /* 0x004ff60000001818 */
[----:B------:R-:W-:Y:S11]  /*179c0*/  @!UPT UIADD3 URZ, URZ, URZ, URZ ;  /* 0x0000003f3f3ff290 */ /* 0x000ff6000fffe03f */
[----:B------:R-:W-:Y:S02]  /*179d0*/  @!UPT UIADD3 URZ, URZ, URZ, URZ ;  /* 0x0000003f3f3ff290 */ /* 0x000fe4000fffe03f */
[----:B------:R-:W-:Y:S01]  /*179e0*/  MOV R23, R26 ;  /* 0x0000001a00177202 */ /* 0x000fe20000000f00 */
[----:B------:R-:W-:Y:S01]  /*179f0*/  IMAD.MOV.U32 R6, RZ, RZ, R25 ;  /* 0x000000ffff067224 */ /* 0x000fe200078e0019 */
[----:B------:R-:W-:Y:S02]  /*17a00*/  MOV R22, R27 ;  /* 0x0000001b00167202 */ /* 0x000fe40000000f00 */
[----:B------:R-:W-:Y:S02]  /*17a10*/  MOV R5, R24 ;  /* 0x0000001800057202 */ /* 0x000fe40000000f00 */
[----:B------:R-:W2:Y:S04]  /*17a20*/  LDL.LU.64 R24, [R1+0x2148] ;  /* 0x0021480001187983 */ /* 0x000ea80000300a00 */
[----:B------:R-:W-:Y:S04]  /*17a30*/  STL.64 [R1+0x2140], R18 ;  /* 0x0021401201007387 */ /* 0x000fe80000100a00 */
[----:B------:R-:W4:Y:S04]  /*17a40*/  LDL.LU.64 R16, [R1+0x90] ;  /* 0x0000900001107983 */ /* 0x000f280000300a00 */
[----:B------:R-:W-:Y:S04]  /*17a50*/  STL.64 [R1+0x2138], R22 ;  /* 0x0021381601007387 */ /* 0x000fe80000100a00 */
[----:B---3--:R0:W-:Y:S04]  /*17a60*/  STL.64 [R1+0x2130], R20 ;  /* 0x0021301401007387 */ /* 0x0081e80000100a00 */
[----:B0-----:R-:W3:Y:S04]  /*17a70*/  LDL.LU R20, [R1+0x60] ;  /* 0x0000600001147983 */ /* 0x001ee80000300800 */
[----:B------:R-:W3:Y:S04]  /*17a80*/  LDL.LU R21, [R1+0x64] ;  /* 0x0000640001157983 */ /* 0x000ee80000300800 */
[----:B------:R-:W3:Y:S04]  /*17a90*/  LDL.LU R22, [R1+0x68] ;  /* 0x0000680001167983 */ /* 0x000ee80000300800 */
[----:B------:R-:W3:Y:S04]  /*17aa0*/  LDL.LU R23, [R1+0x6c] ;  /* 0x00006c0001177983 */ /* 0x000ee80000300800 */
[----:B------:R-:W-:Y:S04]  /*17ab0*/  STL [R1+0x2128], R6 ;  /* 0x0021280601007387 */ /* 0x000fe80000100800 */
[----:B------:R0:W-:Y:S04]  /*17ac0*/  STL.64 [R1+0x2120], R4 ;  /* 0x0021200401007387 */ /* 0x0001e80000100a00 */
[----:B0-----:R-:W2:Y:S04]  /*17ad0*/  LDL.LU R4, [R1+0x70] ;  /* 0x0000700001047983 */ /* 0x001ea80000300800 */
[----:B------:R-:W2:Y:S04]  /*17ae0*/  LDL.LU R5, [R1+0x74] ;  /* 0x0000740001057983 */ /* 0x000ea80000300800 */
[----:B------:R-:W2:Y:S04]  /*17af0*/  LDL.LU R6, [R1+0x78] ;  /* 0x0000780001067983 */ /* 0x000ea80000300800 */
[----:B------:R-:W2:Y:S04]  /*17b00*/  LDL.LU R7, [R1+0x7c] ;  /* 0x00007c0001077983 */ /* 0x000ea80000300800 */
[----:B------:R-:W-:Y:S04]  /*17b10*/  STL.64 [R1+0x2118], R10 ;  /* 0x0021180a01007387 */ /* 0x000fe80000100a00 */
[----:B------:R0:W-:Y:S04]  /*17b20*/  STL.64 [R1+0x2110], R8 ;  /* 0x0021100801007387 */ /* 0x0001e80000100a00 */
[----:B0-----:R-:W5:Y:S04]  /*17b30*/  LDL.LU R8, [R1+0x30] ;  /* 0x0000300001087983 */ /* 0x001f680000300800 */
[----:B------:R-:W5:Y:S04]  /*17b40*/  LDL.LU R9, [R1+0x34] ;  /* 0x0000340001097983 */ /* 0x000f680000300800 */
[----:B------:R-:W2:Y:S01]  /*17b50*/  LDL.LU.64 R18, [R1+0x2140] ;  /* 0x0021400001127983 */ /* 0x000ea20000300a00 */
[----:B----4-:R-:W-:Y:S01]  /*17b60*/  IMAD.MOV.U32 R27, RZ, RZ, R16 ;  /* 0x000000ffff1b7224 */ /* 0x010fe200078e0010 */
[----:B------:R-:W-:-:S02]  /*17b70*/  MOV R26, R17 ;  /* 0x00000011001a7202 */ /* 0x000fc40000000f00 */
[----:B------:R-:W-:Y:S02]  /*17b80*/  MOV R10, R29 ;  /* 0x0000001d000a7202 */ /* 0x000fe40000000f00 */
[----:B------:R-:W-:Y:S01]  /*17b90*/  MOV R11, R28 ;  /* 0x0000001c000b7202 */ /* 0x000fe20000000f00 */
        /* <DEDUP_REMOVED lines=8> */
[----:B------:R-:W5:Y:S04]  /*17c20*/  LDL.LU.64 R20, [R1+0x2130] ;  /* 0x0021300001147983 */ /* 0x000f680000300a00 */
[----:B--2---:R-:W-:Y:S04]  /*17c30*/  STL.64 [R1+0x20f8], R18 ;  /* 0x0020f81201007387 */ /* 0x004fe80000100a00 */
[----:B------:R0:W-:Y:S04]  /*17c40*/  STL.64 [R1+0x20f0], R16 ;  /* 0x0020f01001007387 */ /* 0x0001e80000100a00 */
[----:B0-----:R-:W2:Y:S04]  /*17c50*/  LDL.LU R16, [R1+0x10] ;  /* 0x0000100001107983 */ /* 0x001ea80000300800 */
[----:B------:R-:W2:Y:S04]  /*17c60*/  LDL.LU R17, [R1+0x14] ;  /* 0x0000140001117983 */ /* 0x000ea80000300800 */
[----:B------:R-:W4:Y:S04]  /*17c70*/  LDL.LU R18, [R1+0x18] ;  /* 0x0000180001127983 */ /* 0x000f280000300800 */
[----:B------:R-:W4:Y:S01]  /*17c80*/  LDL.LU R19, [R1+0x1c] ;  /* 0x00001c0001137983 */ /* 0x000f220000300800 */
[C---:B------:R-:W-:Y:S08]  /*17c90*/  HMMA.16816.F32 R4, R12.reuse, R24, R4 ;  /* 0x000000180c04723c */ /* 0x040ff00000001804 */
[----:B-----5:R-:W-:Y:S01]  /*17ca0*/  HMMA.16816.F32 R12, R12, R20, R8 ;  /* 0x000000140c0c723c */ /* 0x020fe20000001808 */
[----:B----4-:R0:W-:Y:S04]  /*17cb0*/  STL.64 [R1+0x2108], R18 ;  /* 0x0021081201007387 */ /* 0x0101e80000100a00 */
[----:B--2---:R1:W-:Y:S01]  /*17cc0*/  STL.64 [R1+0x2100], R16 ;  /* 0x0021001001007387 */ /* 0x0043e20000100a00 */
[----:B0-----:R-:W-:-:S03]  /*17cd0*/  MOV R18, R3 ;  /* 0x0000000300127202 */ /* 0x001fc60000000f00 */
[----:B-1----:R-:W2:Y:S01]  /*17ce0*/  LDL.LU R16, [R1+0x20] ;  /* 0x0000200001107983 */ /* 0x002ea20000300800 */
[----:B------:R-:W-:-:S03]  /*17cf0*/  MOV R17, R2 ;  /* 0x0000000200117202 */ /* 0x000fc60000000f00 */
[----:B------:R-:W4:Y:S01]  /*17d00*/  LDL.LU R2, [R1+0x212c] ;  /* 0x00212c0001027983 */ /* 0x000f220000300800 */
[----:B------:R-:W-:Y:S02]  /*17d10*/  MOV R19, R0 ;  /* 0x0000000000137202 */ /* 0x000fe40000000f00 */
[----:B------:R-:W-:Y:S01]  /*17d20*/  IMAD.MOV.U32 R3, RZ, RZ, R5 ;  /* 0x000000ffff037224 */ /* 0x000fe200078e0005 */
[----:B------:R0:W-:Y:S01]  /*17d30*/  STL [R1+0x7c], R7 ;  /* 0x00007c0701007387 */ /* 0x0001e20000100800 */
[----:B------:R-:W-:Y:S02]  /*17d40*/  MOV R0, R4 ;  /* 0x0000000400007202 */ /* 0x000fe40000000f00 */
[----:B0-----:R-:W-:Y:S02]  /*17d50*/  MOV R7, R6 ;  /* 0x0000000600077202 */ /* 0x001fe40000000f00 */
[----:B------:R-:W5:Y:S04]  /*17d60*/  LDL.LU R6, [R1+0x2128] ;  /* 0x0021280001067983 */ /* 0x000f680000300800 */
[----:B------:R-:W2:Y:S04]  /*17d70*/  LDL.LU.64 R4, [R1+0x2120] ;  /* 0x0021200001047983 */ /* 0x000ea80000300a00 */
[----:B------:R-:W2:Y:S04]  /*17d80*/  LDL.LU.64 R10, [R1+0x2118] ;  /* 0x00211800010a7983 */ /* 0x000ea80000300a00 */
[----:B------:R-:W2:Y:S04]  /*17d90*/  LDL.LU.64 R8, [R1+0x2110] ;  /* 0x0021100001087983 */ /* 0x000ea80000300a00 */
[----:B------:R0:W-:Y:S04]  /*17da0*/  STL.64 [R1+0x2078], R14 ;  /* 0x0020780e01007387 */ /* 0x0001e80000100a00 */
[----:B------:R1:W-:Y:S04]  /*17db0*/  STL.64 [R1+0x2070], R12 ;  /* 0x0020700c01007387 */ /* 0x0003e80000100a00 */
[----:B0-----:R-:W3:Y:S01]  /*17dc0*/  LDL R14, [R1+0x98] ;  /* 0x00009800010e7983 */ /* 0x001ee20000100800 */
[----:B-1----:R-:W-:-:S02]  /*17dd0*/  MOV R12, R27 ;  /* 0x0000001b000c7202 */ /* 0x002fc40000000f00 */
[----:B------:R-:W-:Y:S02]  /*17de0*/  MOV R13, R26 ;  /* 0x0000001a000d7202 */ /* 0x000fe40000000f00 */
[----:B----4-:R-:W-:-:S05]  /*17df0*/  MOV R15, R2 ;  /* 0x00000002000f7202 */ /* 0x010fca0000000f00 */
[C---:B--2---:R-:W-:Y:S01]  /*17e00*/  HMMA.16816.F32 R16, R8.reuse, R12, R16 ;  /* 0x0000000c0810723c */ /* 0x044fe20000001810 */
[----:B---3--:R-:W-:Y:S04]  /*17e10*/  STL [R1+0x2090], R14 ;  /* 0x0020900e01007387 */ /* 0x008fe80000100800 */
[----:B------:R-:W-:Y:S11]  /*17e20*/  STL [R1+0x2094], R15 ;  /* 0x0020940f01007387 */ /* 0x000ff60000100800 */
[----:B------:R-:W-:Y:S08]  /*17e30*/  @!UPT UIADD3 URZ, URZ, URZ, URZ ;  /* 0x0000003f3f3ff290 */ /* 0x000ff0000fffe03f */
[----:B------:R-:W-:Y:S01]  /*17e40*/  MOV R12, R18 ;  /* 0x00000012000c7202 */ /* 0x000fe20000000f00 */
[----:B------:R0:W-:Y:S01]  /*17e50*/  STL [R1+0x40], R16 ;  /* 0x0000401001007387 */ /* 0x0001e20000100800 */
[----:B------:R-:W-:Y:S01]  /*17e60*/  MOV R2, R19 ;  /* 0x0000001300027202 */ /* 0x000fe20000000f00 */
[----:B------:R-:W-:Y:S02]  /*17e70*/  IMAD.MOV.U32 R13, RZ, RZ, R17 ;  /* 0x000000ffff0d7224 */ /* 0x000fe400078e0011 */
[----:B------:R-:W2:Y:S04]  /*17e80*/  LDL.LU.64 R18, [R1+0x2108] ;  /* 0x0021080001127983 */ /* 0x000ea80000300a00 */
[----:B0-----:R-:W2:Y:S02]  /*17e90*/  LDL.LU.64 R16, [R1+0x2100] ;  /* 0x0021000001107983 */ /* 0x001ea40000300a00 */
[----:B--2---:R-:W-:Y:S02]  /*17ea0*/  HMMA.16816.F32 R24, R8, R24, R16 ;  /* 0x000000180818723c */ /* 0x004fe40000001810 */
[----:B------:R-:W2:Y:S04]  /*17eb0*/  LDL.LU.64 R18, [R1+0x20f8] ;  /* 0x0020f80001127983 */ /* 0x000ea80000300a00 */
[----:B------:R-:W3:Y:S11]  /*17ec0*/  LDL.LU.64 R16, [R1+0x20f0] ;  /* 0x0020f00001107983 */ /* 0x000ef60000300a00 */
[----:B------:R-:W-:Y:S06]  /*17ed0*/  @!UPT UIADD3 URZ, URZ, URZ, URZ ;  /* 0x0000003f3f3ff290 */ /* 0x000fec000fffe03f */
[----:B------:R0:W-:Y:S01]  /*17ee0*/  STL.64 [R1+0x38], R26 ;  /* 0x0000381a01007387 */ /* 0x0001e20000100a00 */
[----:B------:R-:W-:Y:S02]  /*17ef0*/  MOV R15, R24 ;  /* 0x00000018000f7202 */ /* 0x000fe40000000f00 */
[----:B------:R-:W-:Y:S01]  /*17f00*/  MOV R14, R25 ;  /* 0x00000019000e7202 */ /* 0x000fe20000000f00 */
[----:B0-----:R-:W4:Y:S04]  /*17f10*/  LDL.LU.64 R26, [R1+0x20e8] ;  /* 0x0020e800011a7983 */ /* 0x001f280000300a00 */
[----:B------:R-:W4:Y:S04]  /*17f20*/  LDL.LU.64 R24, [R1+0x20e0] ;  /* 0x0020e00001187983 */ /* 0x000f280000300a00 */
[----:B------:R0:W-:Y:S04]  /*17f30*/  STL.64 [R1+0x20a0], R14 ;  /* 0x0020a00e01007387 */ /* 0x0001e80000100a00 */
[----:B------:R1:W-:Y:S01]  /*17f40*/  STL.64 [R1+0x2098], R12 ;  /* 0x0020980c01007387 */ /* 0x0003e20000100a00 */
[----:B0-----:R-:W-:-:S02]  /*17f50*/  MOV R14, R23 ;  /* 0x00000017000e7202 */ /* 0x001fc40000000f00 */
[----:B------:R-:W-:Y:S01]  /*17f60*/  MOV R15, R22 ;  /* 0x00000016000f7202 */ /* 0x000fe20000000f00 */
[----:B-1----:R-:W-:Y:S01]  /*17f70*/  IMAD.MOV.U32 R12, RZ, RZ, R5 ;  /* 0x000000ffff0c7224 */ /* 0x002fe200078e0005 */
[----:B-----5:R-:W-:Y:S01]  /*17f80*/  MOV R13, R6 ;  /* 0x00000006000d7202 */ /* 0x020fe20000000f00 */
[----:B------:R-:W5:Y:S04]  /*17f90*/  LDL.LU R5, [R1+0x20dc] ;  /* 0x0020dc0001057983 */ /* 0x000f680000300800 */
[----:B------:R-:W5:Y:S04]  /*17fa0*/  LDL.LU R6, [R1+0x20d8] ;  /* 0x0020d80001067983 */ /* 0x000f680000300800 */
[----:B------:R-:W5:Y:S01]  /*17fb0*/  LDL.LU.64 R22, [R1+0x20d0] ;  /* 0x0020d00001167983 */ /* 0x000f620000300a00 */
[----:B----4-:R-:W-:Y:S03]  /*17fc0*/  HMMA.16816.F32 R8, R8, R20, R24 ;  /* 0x000000140808723c */ /* 0x010fe60000001818 */
[----:B------:R-:W5:Y:S04]  /*17fd0*/  LDL.LU.64 R20, [R1+0x20c8] ;  /* 0x0020c80001147983 */ /* 0x000f680000300a00 */
[----:B------:R-:W-:-:S02]  /*17fe0*/  MOV R24, R0 ;  /* 0x0000000000187202 */ /* 0x000fc40000000f00 */
[----:B------:R-:W4:Y:S01]  /*17ff0*/  LDL.LU R0, [R1+0x20c0] ;  /* 0x0020c00001007983 */ /* 0x000f220000300800 */
[----:B------:R-:W-:Y:S01]  /*18000*/  IMAD.MOV.U32 R25, RZ, RZ, R3 ;  /* 0x000000ffff197224 */ /* 0x000fe200078e0003 */
[----:B------:R-:W-:Y:S11]  /*18010*/  MOV R26, R7 ;  /* 0x00000007001a7202 */ /* 0x000ff60000000f00 */
[----:B------:R-:W-:Y:S01]  /*18020*/  @!UPT UIADD3 URZ, URZ, URZ, URZ ;  /* 0x0000003f3f3ff290 */ /* 0x000fe2000fffe03f */
[----:B------:R2:W-:Y:S04]  /*18030*/  STL.64 [R1+0x20], R8 ;  /* 0x0000200801007387 */ /* 0x0005e80000100a00 */
[----:B------:R-:W-:Y:S04]  /*18040*/  STL.64 [R1+0x28], R10 ;  /* 0x0000280a01007387 */ /* 0x000fe80000100a00 */
[----:B------:R-:W3:Y:S04]  /*18050*/  LDL.LU R3, [R1+0x20bc] ;  /* 0x0020bc0001037983 */ /* 0x000ee80000300800 */
[----:B------:R-:W5:Y:S04]  /*18060*/  LDL.LU R7, [R1+0x20b8] ;  /* 0x0020b80001077983 */ /* 0x000f680000300800 */
[----:B------:R-:W3:Y:S01]  /*18070*/  LDL.LU R27, [R1+0x7c] ;  /* 0x00007c00011b7983 */ /* 0x000ee20000300800 */
[----:B--2---:R-:W-:-:S02]  /*18080*/  MOV R9, R18 ;  /* 0x0000001200097202 */ /* 0x004fc40000000f00 */
[----:B------:R-:W-:Y:S01]  /*18090*/  MOV R8, R19 ;  /* 0x0000001300087202 */ /* 0x000fe20000000f00 */
[----:B-----5:R-:W-:Y:S01]  /*180a0*/  HMMA.16816.F32 R20, R4, R18, R20 ;  /* 0x000000120414723c */ /* 0x020fe20000001814 */
[----:B---3--:R0:W-:Y:S04]  /*180b0*/  STL.64 [R1+0x2088], R26 ;  /* 0x0020881a01007387 */ /* 0x0081e80000100a00 */
[----:B------:R1:W-:Y:S04]  /*180c0*/  STL.64 [R1+0x2080], R24 ;  /* 0x0020801801007387 */ /* 0x0003e80000100a00 */
[----:B------:R-:W2:Y:S01]  /*180d0*/  LDL.LU.64 R18, [R1+0x20b0] ;  /* 0x0020b00001127983 */ /* 0x000ea20000300a00 */
[----:B0-----:R-:W-:Y:S01]  /*180e0*/  MOV R26, R17 ;  /* 0x00000011001a7202 */ /* 0x001fe20000000f00 */
[----:B------:R-:W-:-:S02]  /*180f0*/  IMAD.MOV.U32 R27, RZ, RZ, R16 ;  /* 0x000000ffff1b7224 */ /* 0x000fc400078e0010 */
[----:B------:R-:W2:Y:S01]  /*18100*/  LDL.LU.64 R16, [R1+0x20a8] ;  /* 0x0020a80001107983 */ /* 0x000ea20000300a00 */
[----:B-1----:R-:W-:Y:S02]  /*18110*/  MOV R24, R29 ;  /* 0x0000001d00187202 */ /* 0x002fe40000000f00 */
[----:B----4-:R-:W-:-:S07]  /*18120*/  MOV R11, R0 ;  /* 0x00000000000b7202 */ /* 0x010fce0000000f00 */
[----:B------:R-:W-:Y:S01]  /*18130*/  STL.64 [R1+0x10], R20 ;  /* 0x0000101401007387 */ /* 0x000fe20000100a00 */
[----:B------:R-:W-:Y:S02]  /*18140*/  MOV R29, R23 ;  /* 0x00000017001d7202 */ /* 0x000fe40000000f00 */
[----:B------:R-:W-:Y:S01]  /*18150*/  MOV R0, R22 ;  /* 0x0000001600007202 */ /* 0x000fe20000000f00 */
[----:B------:R0:W-:Y:S01]  /*18160*/  STL [R1+0x1c], R23 ;  /* 0x00001c1701007387 */ /* 0x0001e20000100800 */
[----:B------:R-:W-:Y:S02]  /*18170*/  MOV R22, R9 ;  /* 0x0000000900167202 */ /* 0x000fe40000000f00 */
[----:B------:R-:W-:Y:S01]  /*18180*/  MOV R25, R28 ;  /* 0x0000001c00197202 */ /* 0x000fe20000000f00 */
[----:B------:R-:W-:Y:S01]  /*18190*/  IMAD.MOV.U32 R28, RZ, RZ, R20 ;  /* 0x000000ffff1c7224 */ /* 0x000fe200078e0014 */
[----:B------:R-:W-:Y:S01]  /*181a0*/  MOV R10, R3 ;  /* 0x00000003000a7202 */ /* 0x000fe20000000f00 */
[----:B0-----:R-:W-:Y:S01]  /*181b0*/  IMAD.MOV.U32 R23, RZ, RZ, R8 ;  /* 0x000000ffff177224 */ /* 0x001fe200078e0008 */
[----:B------:R-:W-:-:S06]  /*181c0*/  MOV R3, R21 ;  /* 0x0000001500037202 */ /* 0x000fcc0000000f00 */
[----:B--2---:R-:W-:Y:S01]  /*181d0*/  HMMA.16816.F32 R20, R16, R22, R12 ;  /* 0x000000161014723c */ /* 0x004fe2000000180c */
[----:B------:R-:W2:Y:S04]  /*181e0*/  LDL.LU.64 R14, [R1+0x20a0] ;  /* 0x0020a000010e7983 */ /* 0x000ea80000300a00 */
[----:B------:R-:W3:Y:S04]  /*181f0*/  LDL.LU.64 R12, [R1+0x2098] ;  /* 0x00209800010c7983 */ /* 0x000ee80000300a00 */
[----:B------:R0:W-:Y:S04]  /*18200*/  STL.64 [R1+0x2068], R18 ;  /* 0x0020681201007387 */ /* 0x0001e80000100a00 */
[----:B------:R-:W-:Y:S04]  /*18210*/  STL.64 [R1+0x2060], R16 ;  /* 0x0020601001007387 */ /* 0x000fe80000100a00 */
[----:B0-----:R-:W4:Y:S06]  /*18220*/  LDL.LU.64 R18, [R1+0xc8] ;  /* 0x0000c80001127983 */ /* 0x001f2c0000300a00 */
[----:B------:R-:W-:Y:S04]  /*18230*/  STL.64 [R1+0x2048], R22 ;  /* 0x0020481601007387 */ /* 0x000fe80000100a00 */
[----:B------:R2:W-:Y:S02]  /*18240*/  STL.64 [R1+0x2040], R20 ;  /* 0x0020401401007387 */ /* 0x0005e40000100a00 */
[----:B--2---:R-:W-:-:S02]  /*18250*/  MOV R20, R15 ;  /* 0x0000000f00147202 */ /* 0x004fc40000000f00 */
[----:B------:R-:W2:Y:S01]  /*18260*/  LDL.LU R15, [R1+0x2094] ;  /* 0x00209400010f7983 */ /* 0x000ea20000300800 */
[----:B------:R-:W-:-:S03]  /*18270*/  MOV R21, R14 ;  /* 0x0000000e00157202 */ /* 0x000fc60000000f00 */
[----:B------:R-:W2:Y:S04]  /*18280*/  LDL.LU R14, [R1+0x2090] ;  /* 0x00209000010e7983 */ /* 0x000ea80000300800 */
[----:B------:R-:W5:Y:S04]  /*18290*/  LDL.LU R22, [R1+0x38] ;  /* 0x0000380001167983 */ /* 0x000f680000300800 */
[----:B------:R-:W5:Y:S04]  /*182a0*/  LDL.LU R23, [R1+0x3c] ;  /* 0x00003c0001177983 */ /* 0x000f680000300800 */
[----:B-----5:R3:W-:Y:S04]  /*182b0*/  STL.64 [R1+0x2058], R22 ;  /* 0x0020581601007387 */ /* 0x0207e80000100a00 */
[----:B------:R0:W-:Y:S01]  /*182c0*/  STL.64 [R1+0x2050], R20 ;  /* 0x0020501401007387 */ /* 0x0001e20000100a00 */
[----:B---3--:R-:W-:-:S02]  /*182d0*/  MOV R22, R12 ;  /* 0x0000000c00167202 */ /* 0x008fc40000000f00 */
[----:B0-----:R-:W-:Y:S01]  /*182e0*/  MOV R21, R13 ;  /* 0x0000000d00157202 */ /* 0x001fe20000000f00 */
[----:B------:R-:W3:Y:S01]  /*182f0*/  LDL.LU R20, [R1+0x40] ;  /* 0x0000400001147983 */ /* 0x000ee20000300800 */
[----:B--2---:R-:W-:Y:S03]  /*18300*/  HMMA.16816.F32 R12, R4, R14, R24 ;  /* 0x0000000e040c723c */ /* 0x004fe60000001818 */
[----:B------:R-:W2:Y:S04]  /*18310*/  LDL.LU.64 R26, [R1+0x2088] ;  /* 0x00208800011a7983 */ /* 0x000ea80000300a00 */
[----:B------:R-:W2:Y:S01]  /*18320*/  LDL.LU.64 R24, [R1+0x2080] ;  /* 0x0020800001187983 */ /* 0x000ea20000300a00 */
[----:B------:R-:W-:Y:S11]  /*18330*/  IMAD.MOV.U32 R23, RZ, RZ, R2 ;  /* 0x000000ffff177224 */ /* 0x000ff600078e0002 */
[----:B------:R-:W-:Y:S04]  /*18340*/  @!UPT UIADD3 URZ, URZ, URZ, URZ ;  /* 0x0000003f3f3ff290 */ /* 0x000fe8000fffe03f */
[----:B------:R-:W-:Y:S01]  /*18350*/  STL.64 [R1], R12 ;  /* 0x0000000c01007387 */ /* 0x000fe20000100a00 */
[----:B------:R-:W-:-:S03]  /*18360*/  MOV R2, R12 ;  /* 0x0000000c00027202 */ /* 0x000fc60000000f00 */
[----:B------:R0:W-:Y:S04]  /*18370*/  STL.64 [R1+0x8], R14 ;  /* 0x0000080e01007387 */ /* 0x0001e80000100a00 */
[----:B0-----:R-:W5:Y:S04]  /*18380*/  LDL.LU.64 R14, [R1+0x2078] ;  /* 0x00207800010e7983 */ /* 0x001f680000300a00 */
[----:B------:R-:W5:Y:S01]  /*18390*/  LDL.LU.64 R12, [R1+0x2070] ;  /* 0x00207000010c7983 */ /* 0x000f620000300a00 */
[----:B----4-:R-:W-:Y:S02]  /*183a0*/  MOV R9, R18 ;  /* 0x0000001200097202 */ /* 0x010fe40000000f00 */
[----:B------:R-:W-:Y:S01]  /*183b0*/  MOV R8, R19 ;  /* 0x0000001300087202 */ /* 0x000fe20000000f00 */
[C---:B--2---:R-:W-:Y:S11]  /*183c0*/  HMMA.16816.F32 R24, R4.reuse, R10, R24 ;  /* 0x0000000a0418723c */ /* 0x044ff60000001818 */
[----:B------:R-:W-:Y:S11]  /*183d0*/  @!UPT UIADD3 URZ, URZ, URZ, URZ ;  /* 0x0000003f3f3ff290 */ /* 0x000ff6000fffe03f */
[----:B------:R-:W-:Y:S01]  /*183e0*/  @!UPT UIADD3 URZ, URZ, URZ, URZ ;  /* 0x0000003f3f3ff290 */ /* 0x000fe2000fffe03f */
[----:B------:R-:W-:Y:S04]  /*183f0*/  STL [R1+0x201c], R25 ;  /* 0x00201c1901007387 */ /* 0x000fe80000100800 */
[----:B------:R-:W-:Y:S04]  /*18400*/  STL [R1+0x2018], R26 ;  /* 0x0020181a01007387 */ /* 0x000fe80000100800 */
[----:B------:R-:W-:Y:S01]  /*18410*/  STL [R1+0x2014], R27 ;  /* 0x0020141b01007387 */ /* 0x000fe20000100800 */
[----:B-----5:R-:W-:Y:S03]  /*18420*/  HMMA.16816.F32 R12, R4, R18, R12 ;  /* 0x00000012040c723c */ /* 0x020fe6000000180c */
[----:B------:R-:W3:Y:S04]  /*18430*/  LDL.LU.64 R18, [R1+0x2068] ;  /* 0x0020680001127983 */ /* 0x000ee80000300a00 */
[----:B------:R-:W3:Y:S04]  /*18440*/  LDL.LU.64 R16, [R1+0x2060] ;  /* 0x0020600001107983 */ /* 0x000ee80000300a00 */
[----:B------:R-:W3:Y:S04]  /*18450*/  LDL.LU R6, [R1+0x98] ;  /* 0x0000980001067983 */ /* 0x000ee80000300800 */
[----:B------:R-:W3:Y:S08]  /*18460*/  LDL.LU R7, [R1+0x9c] ;  /* 0x00009c0001077983 */ /* 0x000ef00000300800 */
[----:B------:R-:W-:Y:S01]  /*18470*/  STL [R1+0x2010], R15 ;  /* 0x0020100f01007387 */ /* 0x000fe20000100800 */
[C---:B---3--:R-:W-:Y:S03]  /*18480*/  HMMA.16816.F32 R4, R16.reuse, R6, R20 ;  /* 0x000000061004723c */ /* 0x048fe60000001814 */
[----:B------:R-:W2:Y:S04]  /*18490*/  LDL.LU.64 R22, [R1+0x2058] ;  /* 0x0020580001167983 */ /* 0x000ea80000300a00 */
[----:B------:R-:W2:Y:S11]  /*184a0*/  LDL.LU.64 R20, [R1+0x2050] ;  /* 0x0020500001147983 */ /* 0x000eb60000300a00 */
[----:B------:R-:W-:Y:S05]  /*184b0*/  @!UPT UIADD3 URZ, URZ, URZ, URZ ;  /* 0x0000003f3f3ff290 */ /* 0x000fea000fffe03f */
[----:B------:R0:W-:Y:S02]  /*184c0*/  STL.64 [R1+0x2028], R6 ;  /* 0x0020280601007387 */ /* 0x0001e40000100a00 */
[----:B0-----:R-:W-:Y:S01]  /*184d0*/  MOV R6, R9 ;  /* 0x0000000900067202 */ /* 0x001fe20000000f00 */
[----:B------:R-:W-:Y:S01]  /*184e0*/  IMAD.MOV.U32 R7, RZ, RZ, R8 ;  /* 0x000000ffff077224 */ /* 0x000fe200078e0008 */
[----:B------:R-:W-:Y:S01]  /*184f0*/  STL.64 [R1+0x2020], R4 ;  /* 0x0020200401007387 */ /* 0x000fe20000100a00 */
[----:B--2---:R-:W-:Y:S03]  /*18500*/  HMMA.16816.F32 R8, R16, R10, R20 ;  /* 0x0000000a1008723c */ /* 0x004fe60000001814 */
[----:B------:R-:W2:Y:S04]  /*18510*/  LDL.LU.64 R22, [R1+0x2048] ;  /* 0x0020480001167983 */ /* 0x000ea80000300a00 */
[----:B------:R-:W3:Y:S11]  /*18520*/  LDL.LU.64 R20, [R1+0x2040] ;  /* 0x0020400001147983 */ /* 0x000ef60000300a00 */
[----:B------:R-:W-:Y:S05]  /*18530*/  @!UPT UIADD3 URZ, URZ, URZ, URZ ;  /* 0x0000003f3f3ff290 */ /* 0x000fea000fffe03f */
[----:B------:R-:W-:Y:S04]  /*18540*/  STL.64 [R1+0x2038], R10 ;  /* 0x0020380a01007387 */ /* 0x000fe80000100a00 */
[----:B------:R0:W-:Y:S04]  /*18550*/  STL.64 [R1+0x2030], R8 ;  /* 0x0020300801007387 */ /* 0x0001e80000100a00 */
[----:B0-----:R-:W4:Y:S04]  /*18560*/  LDL.LU R8, [R1+0x20] ;  /* 0x0000200001087983 */ /* 0x001f280000300800 */
[----:B------:R-:W4:Y:S04]  /*18570*/  LDL.LU R9, [R1+0x24] ;  /* 0x0000240001097983 */ /* 0x000f280000300800 */
[----:B------:R-:W4:Y:S04]  /*18580*/  LDL.LU R10, [R1+0x28] ;  /* 0x00002800010a7983 */ /* 0x000f280000300800 */
[----:B------:R-:W4:Y:S01]  /*18590*/  LDL.LU R11, [R1+0x2c] ;  /* 0x00002c00010b7983 */ /* 0x000f220000300800 */
[----:B---3--:R-:W-:-:S03]  /*185a0*/  FMUL R15, R20, c[0x0][0x188] ;  /* 0x00006200140f7a20 */ /* 0x008fc60000400000 */
[----:B------:R0:W-:Y:S01]  /*185b0*/  STL [R1+0x1fe0], R20 ;  /* 0x001fe01401007387 */ /* 0x0001e20000100800 */
[----:B------:R-:W-:-:S03]  /*185c0*/  FMUL R25, R21, c[0x0][0x188] ;  /* 0x0000620015197a20 */ /* 0x000fc60000400000 */
[----:B0-----:R-:W3:Y:S04]  /*185d0*/  LDL.LU R20, [R1+0xc] ;  /* 0x00000c0001147983 */ /* 0x001ee80000300800 */
[----:B------:R0:W-:Y:S04]  /*185e0*/  STL [R1+0x1fe4], R21 ;  /* 0x001fe41501007387 */ /* 0x0001e80000100800 */
[----:B0-----:R-:W5:Y:S01]  /*185f0*/  LDL.LU R21, [R1+0x8] ;  /* 0x0000080001157983 */ /* 0x001f620000300800 */
[----:B----4-:R-:W-:Y:S03]  /*18600*/  HMMA.16816.F32 R16, R16, R6, R8 ;  /* 0x000000061010723c */ /* 0x010fe60000001808 */
[----:B------:R-:W4:Y:S04]  /*18610*/  LDL.LU.64 R10, [R1+0x2038] ;  /* 0x00203800010a7983 */ /* 0x000f280000300a00 */
[----:B------:R-:W3:Y:S04]  /*18620*/  LDL.LU.64 R8, [R1+0x2030] ;  /* 0x0020300001087983 */ /* 0x000ee80000300a00 */
[----:B------:R-:W3:Y:S04]  /*18630*/  LDL.LU.64 R6, [R1+0x2028] ;  /* 0x0020280001067983 */ /* 0x000ee80000300a00 */
[----:B------:R-:W3:Y:S01]  /*18640*/  LDL.LU.64 R4, [R1+0x2020] ;  /* 0x0020200001047983 */ /* 0x000ee20000300a00 */
[----:B------:R-:W-:-:S02]  /*18650*/  FMUL R28, R28, c[0x0][0x188] ;  /* 0x000062001c1c7a20 */ /* 0x000fc40000400000 */
[----:B------:R-:W-:Y:S01]  /*18660*/  FMUL R3, R3, c[0x0][0x188] ;  /* 0x0000620003037a20 */ /* 0x000fe20000400000 */
[----:B--2---:R0:W-:Y:S01]  /*18670*/  STL [R1+0x1fe8], R22 ;  /* 0x001fe81601007387 */ /* 0x0041e20000100800 */
[----:B------:R-:W-:Y:S02]  /*18680*/  FMUL R26, R0, c[0x0][0x188] ;  /* 0x00006200001a7a20 */ /* 0x000fe40000400000 */
[----:B------:R-:W-:Y:S01]  /*18690*/  FMUL R29, R29, c[0x0][0x188] ;  /* 0x000062001d1d7a20 */ /* 0x000fe20000400000 */
[----:B------:R-:W-:Y:S02]  /*186a0*/  FMNMX R3, R28, R3, !PT ;  /* 0x000000031c037209 */ /* 0x000fe40007800000 */
[----:B------:R-:W-:Y:S01]  /*186b0*/  FMNMX R28, R15, R25, !PT ;  /* 0x000000190f1c7209 */ /* 0x000fe20007800000 */
[----:B------:R-:W-:Y:S02]  /*186c0*/  FMUL R15, R22, c[0x0][0x188] ;  /* 0x00006200160f7a20 */ /* 0x000fe40000400000 */
[----:B0-----:R-:W2:Y:S01]  /*186d0*/  LDL.LU R22, [R1+0x4] ;  /* 0x0000040001167983 */ /* 0x001ea20000300800 */
[----:B------:R-:W-:Y:S01]  /*186e0*/  FMNMX R29, R26, R29, !PT ;  /* 0x0000001d1a1d7209 */ /* 0x000fe20007800000 */
[----:B------:R-:W-:-:S02]  /*186f0*/  FMUL R25, R23, c[0x0][0x188] ;  /* 0x0000620017197a20 */ /* 0x000fc40000400000 */
[----:B------:R-:W-:Y:S01]  /*18700*/  FMUL R26, R2, c[0x0][0x188] ;  /* 0x00006200021a7a20 */ /* 0x000fe20000400000 */
[----:B------:R-:W-:Y:S02]  /*18710*/  STL [R1+0x1ffc], R23 ;  /* 0x001ffc1701007387 */ /* 0x000fe40000100800 */
[----:B------:R-:W-:Y:S02]  /*18720*/  FMNMX R15, R15, R25, !PT ;  /* 0x000000190f0f7209 */ /* 0x000fe40007800000 */
[----:B------:R-:W-:Y:S01]  /*18730*/  FMNMX R3, R26, R3, !PT ;  /* 0x000000031a037209 */ /* 0x000fe20007800000 */
[----:B-----5:R-:W-:-:S05]  /*18740*/  FMUL R27, R21, c[0x0][0x188] ;  /* 0x00006200151b7a20 */ /* 0x020fca0000400000 */
[----:B------:R-:W-:Y:S01]  /*18750*/  FMNMX R29, R27, R29, !PT ;  /* 0x0000001d1b1d7209 */ /* 0x000fe20007800000 */
[----:B---3--:R-:W-:Y:S04]  /*18760*/  STL [R1+0x2000], R4 ;  /* 0x0020000401007387 */ /* 0x008fe80000100800 */
[----:B------:R0:W-:Y:S04]  /*18770*/  STL [R1+0x2004], R6 ;  /* 0x0020040601007387 */ /* 0x0001e80000100800 */
[----:B------:R-:W3:Y:S04]  /*18780*/  LDL.LU R25, [R1+0x201c] ;  /* 0x00201c0001197983 */ /* 0x000ee80000300800 */
[----:B------:R-:W5:Y:S04]  /*18790*/  LDL.LU R26, [R1+0x2018] ;  /* 0x00201800011a7983 */ /* 0x000f680000300800 */
[----:B------:R-:W3:Y:S01]  /*187a0*/  LDL.LU R27, [R1+0x2014] ;  /* 0x00201400011b7983 */ /* 0x000ee20000300800 */
[----:B------:R-:W-:-:S05]  /*187b0*/  FMUL R2, R6, c[0x0][0x188] ;  /* 0x0000620006027a20 */ /* 0x000fca0000400000 */
[----:B0-----:R-:W-:Y:S01]  /*187c0*/  FMNMX R6, R2, R15, !PT ;  /* 0x0000000f02067209 */ /* 0x001fe20007800000 */
[----:B------:R-:W-:Y:S01]  /*187d0*/  FMUL R15, R20, c[0x0][0x188] ;  /* 0x00006200140f7a20 */ /* 0x000fe20000400000 */
[----:B------:R2:W-:Y:S04]  /*187e0*/  STL [R1+0x2008], R5 ;  /* 0x0020080501007387 */ /* 0x0005e80000100800 */
[----:B------:R0:W-:Y:S01]  /*187f0*/  STL [R1+0x200c], R7 ;  /* 0x00200c0701007387 */ /* 0x0001e20000100800 */
[----:B------:R-:W-:-:S03]  /*18800*/  FMNMX R29, R15, R29, !PT ;  /* 0x0000001d0f1d7209 */ /* 0x000fc60007800000 */
[----:B------:R-:W3:Y:S01]  /*18810*/  LDL.LU R15, [R1+0x2010] ;  /* 0x00201000010f7983 */ /* 0x000ee20000300800 */
[----:B------:R-:W-:-:S05]  /*18820*/  FMUL R23, R4, c[0x0][0x188] ;  /* 0x0000620004177a20 */ /* 0x000fca0000400000 */
[----:B------:R-:W-:Y:S01]  /*18830*/  FMNMX R28, R23, R28, !PT ;  /* 0x0000001c171c7209 */ /* 0x000fe20007800000 */
[----:B------:R-:W-:Y:S02]  /*18840*/  FMUL R23, R5, c[0x0][0x188] ;  /* 0x0000620005177a20 */ /* 0x000fe40000400000 */
[----:B--2---:R-:W-:Y:S02]  /*18850*/  FMUL R5, R22, c[0x0][0x188] ;  /* 0x0000620016057a20 */ /* 0x004fe40000400000 */
[----:B------:R-:W-:Y:S02]  /*18860*/  FMUL R2, R24, c[0x0][0x188] ;  /* 0x0000620018027a20 */ /* 0x000fe40000400000 */
[----:B------:R-:W-:Y:S01]  /*18870*/  FMUL R4, R7, c[0x0][0x188] ;  /* 0x0000620007047a20 */ /* 0x000fe20000400000 */
[----:B------:R-:W-:Y:S02]  /*18880*/  FMNMX R3, R5, R3, !PT ;  /* 0x0000000305037209 */ /* 0x000fe40007800000 */
[----:B------:R-:W-:-:S02]  /*18890*/  FMNMX R23, R23, R28, !PT ;  /* 0x0000001c17177209 */ /* 0x000fc40007800000 */
[----:B------:R-:W-:Y:S02]  /*188a0*/  FMNMX R28, R2, R3, !PT ;  /* 0x00000003021c7209 */ /* 0x000fe40007800000 */
[----:B0-----:R-:W-:Y:S01]  /*188b0*/  FMNMX R7, R4, R6, !PT ;  /* 0x0000000604077209 */ /* 0x001fe20007800000 */
[----:B------:R-:W-:Y:S02]  /*188c0*/  FMUL R4, R8, c[0x0][0x188] ;  /* 0x0000620008047a20 */ /* 0x000fe40000400000 */
[----:B----4-:R-:W-:-:S03]  /*188d0*/  FMUL R6, R10, c[0x0][0x188] ;  /* 0x000062000a067a20 */ /* 0x010fc60000400000 */
[----:B------:R-:W-:Y:S02]  /*188e0*/  FMNMX R4, R4, R23, !PT ;  /* 0x0000001704047209 */ /* 0x000fe40007800000 */
[----:B------:R-:W-:Y:S01]  /*188f0*/  FMNMX R23, R6, R7, !PT ;  /* 0x0000000706177209 */ /* 0x000fe20007800000 */
[----:B------:R-:W-:Y:S02]  /*18900*/  FMUL R7, R11, c[0x0][0x188] ;  /* 0x000062000b077a20 */ /* 0x000fe40000400000 */
[----:B-----5:R-:W-:Y:S02]  /*18910*/  FMUL R3, R26, c[0x0][0x188] ;  /* 0x000062001a037a20 */ /* 0x020fe40000400000 */
[----:B---3--:R-:W-:Y:S02]  /*18920*/  FMUL R5, R25, c[0x0][0x188] ;  /* 0x0000620019057a20 */ /* 0x008fe40000400000 */
[----:B------:R-:W-:Y:S01]  /*18930*/  FMUL R2, R27, c[0x0][0x188] ;  /* 0x000062001b027a20 */ /* 0x000fe20000400000 */
[----:B------:R-:W-:-:S02]  /*18940*/  FMNMX R3, R3, R29, !PT ;  /* 0x0000001d03037209 */ /* 0x000fc40007800000 */
[----:B------:R-:W-:Y:S02]  /*18950*/  FMNMX R6, R5, R28, !PT ;  /* 0x0000001c05067209 */ /* 0x000fe40007800000 */
[----:B------:R-:W-:Y:S01]  /*18960*/  FMNMX R29, R2, R3, !PT ;  /* 0x00000003021d7209 */ /* 0x000fe20007800000 */
[----:B------:R-:W-:Y:S01]  /*18970*/  FMUL R3, R9, c[0x0][0x188] ;  /* 0x0000620009037a20 */ /* 0x000fe20000400000 */
[----:B------:R-:W-:Y:S01]  /*18980*/  MOV R28, R4 ;  /* 0x00000004001c7202 */ /* 0x000fe20000000f00 */
[----:B------:R-:W-:Y:S02]  /*18990*/  FMUL R5, R12, c[0x0][0x188] ;  /* 0x000062000c057a20 */ /* 0x000fe40000400000 */
[----:B------:R-:W-:Y:S01]  /*189a0*/  FMUL R4, R14, c[0x0][0x188] ;  /* 0x000062000e047a20 */ /* 0x000fe20000400000 */
[----:B------:R-:W-:Y:S01]  /*189b0*/  FMNMX R28, R3, R28, !PT ;  /* 0x0000001c031c7209 */ /* 0x000fe20007800000 */
[----:B------:R-:W-:Y:S01]  /*189c0*/  FMUL R2, R16, c[0x0][0x188] ;  /* 0x0000620010027a20 */ /* 0x000fe20000400000 */
[----:B------:R-:W-:-:S02]  /*189d0*/  FMNMX R3, R7, R23, !PT ;  /* 0x0000001707037209 */ /* 0x000fc40007800000 */
[----:B------:R-:W-:Y:S02]  /*189e0*/  FMNMX R23, R5, R6, !PT ;  /* 0x0000000605177209 */ /* 0x000fe40007800000 */
[----:B------:R-:W-:Y:S01]  /*189f0*/  FMNMX R7, R4, R29, !PT ;  /* 0x0000001d04077209 */ /* 0x000fe20007800000 */
[----:B------:R-:W-:Y:S01]  /*18a00*/  FMUL R29, R18, c[0x0][0x188] ;  /* 0x00006200121d7a20 */ /* 0x000fe20000400000 */
[----:B------:R-:W-:Y:S01]  /*18a10*/  FMNMX R5, R2, R28, !PT ;  /* 0x0000001c02057209 */ /* 0x000fe20007800000 */
[----:B------:R-:W-:Y:S02]  /*18a20*/  FMUL R28, R13, c[0x0][0x188] ;  /* 0x000062000d1c7a20 */ /* 0x000fe40000400000 */
[----:B------:R-:W-:Y:S01]  /*18a30*/  FMUL R6, R15, c[0x0][0x188] ;  /* 0x000062000f067a20 */ /* 0x000fe20000400000 */
[----:B------:R-:W-:Y:S01]  /*18a40*/  FMNMX R29, R29, R3, !PT ;  /* 0x000000031d1d7209 */ /* 0x000fe20007800000 */
[----:B------:R-:W-:Y:S01]  /*18a50*/  FMUL R2, R19, c[0x0][0x188] ;  /* 0x0000620013027a20 */ /* 0x000fe20000400000 */
[----:B------:R-:W-:-:S02]  /*18a60*/  FMNMX R28, R28, R23, !PT ;  /* 0x000000171c1c7209 */ /* 0x000fc40007800000 */
[----:B------:R-:W-:Y:S01]  /*18a70*/  FMNMX R3, R6, R7, !PT ;  /* 0x0000000706037209 */ /* 0x000fe20007800000 */
[----:B------:R-:W-:Y:S01]  /*18a80*/  FMUL R4, R17, c[0x0][0x188] ;  /* 0x0000620011047a20 */ /* 0x000fe20000400000 */
[----:B------:R-:W-:Y:S02]  /*18a90*/  FMNMX R2, R2, R29, !PT ;  /* 0x0000001d02027209 */ /* 0x000fe40007800000 */
[----:B------:R-:W0:Y:S04]  /*18aa0*/  SHFL.BFLY PT, R29, R28, 0x2, 0x1f ;  /* 0x0c401f001c1d7f89 */ /* 0x000e2800000e0000 */
[----:B------:R-:W1:Y:S01]  /*18ab0*/  SHFL.BFLY PT, R7, R3, 0x2, 0x1f ;  /* 0x0c401f0003077f89 */ /* 0x000e6200000e0000 */
[----:B------:R-:W-:-:S03]  /*18ac0*/  FMNMX R6, R4, R5, !PT ;  /* 0x0000000504067209 */ /* 0x000fc60007800000 */
[----:B------:R-:W2:Y:S04]  /*18ad0*/  SHFL.BFLY PT, R4, R2, 0x2, 0x1f ;  /* 0x0c401f0002047f89 */ /* 0x000ea800000e0000 */
[----:B------:R-:W3:Y:S01]  /*18ae0*/  SHFL.BFLY PT, R5, R6, 0x2, 0x1f ;  /* 0x0c401f0006057f89 */ /* 0x000ee200000e0000 */
[----:B0-----:R-:W-:Y:S02]  /*18af0*/  FMNMX R23, R28, R29, !PT ;  /* 0x0000001d1c177209 */ /* 0x001fe40007800000 */
[----:B-1----:R-:W-:Y:S02]  /*18b00*/  FMNMX R29, R3, R7, !PT ;  /* 0x00000007031d7209 */ /* 0x002fe40007800000 */
[----:B------:R-:W4:Y:S01]  /*18b10*/  LDL.LU R7, [R1+0x200c] ;  /* 0x00200c0001077983 */ /* 0x000f220000300800 */
[----:B--2---:R-:W-:-:S03]  /*18b20*/  FMNMX R3, R2, R4, !PT ;  /* 0x0000000402037209 */ /* 0x004fc60007800000 */
[----:B------:R-:W0:Y:S01]  /*18b30*/  SHFL.BFLY PT, R2, R29, 0x1, 0x1f ;  /* 0x0c201f001d027f89 */ /* 0x000e2200000e0000 */
[----:B---3--:R-:W-:-:S03]  /*18b40*/  FMNMX R28, R6, R5, !PT ;  /* 0x00000005061c7209 */ /* 0x008fc60007800000 */
[----:B------:R-:W2:Y:S04]  /*18b50*/  LDL.LU R5, [R1+0x2008] ;  /* 0x0020080001057983 */ /* 0x000ea80000300800 */
[----:B------:R-:W1:Y:S04]  /*18b60*/  SHFL.BFLY PT, R4, R23, 0x1, 0x1f ;  /* 0x0c201f0017047f89 */ /* 0x000e6800000e0000 */
[----:B------:R-:W3:Y:S04]  /*18b70*/  LDL.LU R6, [R1+0x2004] ;  /* 0x0020040001067983 */ /* 0x000ee80000300800 */
[----:B0-----:R-:W-:Y:S04]  /*18b80*/  STL [R1+0x20], R2 ;  /* 0x0000200201007387 */ /* 0x001fe80000100800 */
[----:B------:R-:W0:Y:S01]  /*18b90*/  SHFL.BFLY PT, R2, R28, 0x1, 0x1f ;  /* 0x0c201f001c027f89 */ /* 0x000e2200000e0000 */
[----:B-1----:R-:W-:-:S03]  /*18ba0*/  FMNMX R23, R23, R4, !PT ;  /* 0x0000000417177209 */ /* 0x002fc60007800000 */
[----:B0-----:R-:W-:Y:S04]  /*18bb0*/  STL [R1+0x2c], R2 ;  /* 0x00002c0201007387 */ /* 0x001fe80000100800 */
[----:B------:R-:W5:Y:S04]  /*18bc0*/  LDL.LU R4, [R1+0x2000] ;  /* 0x0020000001047983 */ /* 0x000f680000300800 */
[----:B------:R0:W-:Y:S04]  /*18bd0*/  STL [R1+0x24], R23 ;  /* 0x0000241701007387 */ /* 0x0001e80000100800 */
[----:B0-----:R-:W2:Y:S04]  /*18be0*/  LDL.LU R23, [R1+0x1ffc] ;  /* 0x001ffc0001177983 */ /* 0x001ea80000300800 */
[----:B------:R0:W-:Y:S04]  /*18bf0*/  STL [R1+0x1ff8], R10 ;  /* 0x001ff80a01007387 */ /* 0x0001e80000100800 */
[----:B0-----:R-:W2:Y:S04]  /*18c00*/  LDL.LU R10, [R1+0x20] ;  /* 0x00002000010a7983 */ /* 0x001ea80000300800 */
[----:B------:R0:W-:Y:S04]  /*18c10*/  STL [R1+0x1ff4], R11 ;  /* 0x001ff40b01007387 */ /* 0x0001e80000100800 */
[----:B0-----:R-:W3:Y:S04]  /*18c20*/  LDL.LU R11, [R1+0x2c] ;  /* 0x00002c00010b7983 */ /* 0x001ee80000300800 */
[----:B------:R0:W-:Y:S04]  /*18c30*/  STL [R1+0x1ff0], R18 ;  /* 0x001ff01201007387 */ /* 0x0001e80000100800 */
[----:B0-----:R-:W4:Y:S04]  /*18c40*/  LDL.LU R18, [R1+0x24] ;  /* 0x0000240001127983 */ /* 0x001f280000300800 */
[----:B------:R0:W-:Y:S04]  /*18c50*/  STL [R1+0x1fec], R19 ;  /* 0x001fec1301007387 */ /* 0x0001e80000100800 */
[----:B0-----:R-:W4:Y:S01]  /*18c60*/  LDL R19, [R1+0x4d0] ;  /* 0x0004d00001137983 */ /* 0x001f220000100800 */
[----:B--2---:R-:W-:-:S03]  /*18c70*/  FMNMX R29, R29, R10, !PT ;  /* 0x0000000a1d1d7209 */ /* 0x004fc60007800000 */
[----:B------:R-:W2:Y:S01]  /*18c80*/  LDL.LU R10, [R1+0x1ff8] ;  /* 0x001ff800010a7983 */ /* 0x000ea20000300800 */
[----:B---3--:R-:W-:-:S03]  /*18c90*/  FMNMX R28, R28, R11, !PT ;  /* 0x0000000b1c1c7209 */ /* 0x008fc60007800000 */
[----:B------:R-:W3:Y:S04]  /*18ca0*/  LDL.LU R11, [R1+0x1ff4] ;  /* 0x001ff400010b7983 */ /* 0x000ee80000300800 */
[----:B----4-:R0:W-:Y:S04]  /*18cb0*/  @!P0 STS [R19], R18 ;  /* 0x0000001213008388 */ /* 0x0101e80000000800 */
[----:B------:R1:W-:Y:S04]  /*18cc0*/  @!P0 STS [R19+0x80], R29 ;  /* 0x0000801d13008388 */ /* 0x0003e80000000800 */
[----:B------:R4:W-:Y:S04]  /*18cd0*/  @!P0 STS [R19+0x100], R28 ;  /* 0x0001001c13008388 */ /* 0x0009e80000000800 */
[----:B0-----:R-:W2:Y:S04]  /*18ce0*/  LDL.LU R18, [R1+0x1ff0] ;  /* 0x001ff00001127983 */ /* 0x001ea80000300800 */
[----:B-1----:R-:W2:Y:S04]  /*18cf0*/  LDL.LU R29, [R1+0x10] ;  /* 0x00001000011d7983 */ /* 0x002ea80000300800 */
[----:B----4-:R-:W4:Y:S04]  /*18d00*/  LDL.LU R19, [R1+0x1fec] ;  /* 0x001fec0001137983 */ /* 0x010f280000300800 */
[----:B------:R-:W2:Y:S04]  /*18d10*/  LDL R28, [R1+0x4d0] ;  /* 0x0004d000011c7983 */ /* 0x000ea80000100800 */
[----:B------:R-:W0:Y:S02]  /*18d20*/  SHFL.BFLY PT, R2, R3, 0x1, 0x1f ;  /* 0x0c201f0003027f89 */ /* 0x000e2400000e0000 */
[----:B0-----:R-:W-:-:S02]  /*18d30*/  FMNMX R3, R3, R2, !PT ;  /* 0x0000000203037209 */ /* 0x001fc40007800000 */
[----:B------:R-:W0:Y:S02]  /*18d40*/  S2R R2, SR_TID.X ;  /* 0x0000000000027919 */ /* 0x000e240000002100 */
[----:B0-----:R-:W-:-:S05]  /*18d50*/  LOP3.LUT R2, R2, 0x7f, RZ, 0xc0, !PT ;  /* 0x0000007f02027812 */ /* 0x001fca00078ec0ff */
[----:B------:R-:W-:Y:S04]  /*18d60*/  STL [R1+0x1fcc], R2 ;  /* 0x001fcc0201007387 */ /* 0x000fe80000100800 */
[----:B--2---:R-:W-:Y:S04]  /*18d70*/  @!P0 STS [R28+0x180], R3 ;  /* 0x000180031c008388 */ /* 0x004fe80000000800 */
[----:B------:R-:W-:Y:S06]  /*18d80*/  BAR.SYNC.DEFER_BLOCKING 0x0 ;  /* 0x0000000000007b1d */ /* 0x000fec0000010000 */
[----:B------:R-:W0:Y:S04]  /*18d90*/  LDS R3, [R2.X4] ;  /* 0x0000000002037984 */ /* 0x000e280000004800 */
[----:B0-----:R-:W0:Y:S02]  /*18da0*/  SHFL.BFLY PT, R28, R3, 0x2, 0x1f ;  /* 0x0c401f00031c7f89 */ /* 0x001e2400000e0000 */
[----:B0-----:R-:W-:-:S05]  /*18db0*/  FMNMX R3, R3, R28, !PT ;  /* 0x0000001c03037209 */ /* 0x001fca0007800000 */
[----:B------:R-:W0:Y:S02]  /*18dc0*/  SHFL.BFLY PT, R28, R3, 0x1, 0x1f ;  /* 0x0c201f00031c7f89 */ /* 0x000e2400000e0000 */
[----:B0-----:R-:W-:-:S05]  /*18dd0*/  FMNMX R3, R3, R28, !PT ;  /* 0x0000001c03037209 */ /* 0x001fca0007800000 */
[----:B------:R0:W-:Y:S04]  /*18de0*/  @!P0 STS [R2.X4], R3 ;  /* 0x0000000302008388 */ /* 0x0001e80000004800 */
[----:B0-----:R-:W2:Y:S04]  /*18df0*/  LDL R2, [R1+0x584] ;  /* 0x0005840001027983 */ /* 0x001ea80000100800 */
[----:B------:R-:W0:Y:S02]  /*18e00*/  S2R R28, SR_TID.X ;  /* 0x00000000001c7919 */ /* 0x000e240000002100 */
[----:B0-----:R-:W-:-:S02]  /*18e10*/  LOP3.LUT R28, R28, 0x1c, RZ, 0xc0, !PT ;  /* 0x0000001c1c1c7812 */ /* 0x001fc400078ec0ff */
[----:B------:R-:W-:Y:S06]  /*18e20*/  BAR.SYNC.DEFER_BLOCKING 0x0 ;  /* 0x0000000000007b1d */ /* 0x000fec0000010000 */
[----:B------:R-:W2:Y:S04]  /*18e30*/  LDS R3, [R28.X4] ;  /* 0x000000001c037984 */ /* 0x000ea80000004800 */
[----:B------:R-:W0:Y:S01]  /*18e40*/  LDS R28, [R28.X4+0x80] ;  /* 0x000080001c1c7984 */ /* 0x000e220000004800 */
[----:B--2---:R-:W-:-:S05]  /*18e50*/  FMNMX R2, R3, R2, !PT ;  /* 0x0000000203027209 */ /* 0x004fca0007800000 */
[--C-:B------:R-:W-:Y:S01]  /*18e60*/  FFMA R3, R29, c[0x0][0x188], -R2.reuse ;  /* 0x000062001d037a23 */ /* 0x100fe20000000802 */
[----:B------:R-:W-:Y:S03]  /*18e70*/  STL [R1+0x2c4], R2 ;  /* 0x0002c40201007387 */ /* 0x000fe60000100800 */
[----:B------:R-:W-:Y:S02]  /*18e80*/  FMUL R29, R3, 1.4426950216293334961 ;  /* 0x3fb8aa3b031d7820 */ /* 0x000fe40000400000 */
[----:B------:R-:W2:Y:S04]  /*18e90*/  LDL.LU R3, [R1+0x14] ;  /* 0x0000140001037983 */ /* 0x000ea80000300800 */
[----:B------:R-:W1:Y:S02]  /*18ea0*/  MUFU.EX2 R29, R29 ;  /* 0x0000001d001d7308 */ /* 0x000e640000000800 */
[----:B-1----:R1:W-:Y:S01]  /*18eb0*/  STL [R1+0x580], R29 ;  /* 0x0005801d01007387 */ /* 0x0023e20000100800 */
[----:B--2---:R-:W-:-:S04]  /*18ec0*/  FFMA R3, R3, c[0x0][0x188], -R2 ;  /* 0x0000620003037a23 */ /* 0x004fc80000000802 */
[----:B-1----:R-:W-:Y:S02]  /*18ed0*/  FMUL R29, R3, 1.4426950216293334961 ;  /* 0x3fb8aa3b031d7820 */ /* 0x002fe40000400000 */
[----:B------:R-:W2:Y:S04]  /*18ee0*/  LDL.LU R3, [R1] ;  /* 0x0000000001037983 */ /* 0x000ea80000300800 */
[----:B------:R-:W1:Y:S02]  /*18ef0*/  MUFU.EX2 R29, R29 ;  /* 0x0000001d001d7308 */ /* 0x000e640000000800 */
[----:B-1----:R1:W-:Y:S01]  /*18f00*/  STL [R1+0x57c], R29 ;  /* 0x00057c1d01007387 */ /* 0x0023e20000100800 */
[----:B--2---:R-:W-:-:S04]  /*18f10*/  FFMA R3, R3, c[0x0][0x188], -R2 ;  /* 0x0000620003037a23 */ /* 0x004fc80000000802 */
[----:B-1----:R-:W-:-:S06]  /*18f20*/  FMUL R29, R3, 1.4426950216293334961 ;  /* 0x3fb8aa3b031d7820 */ /* 0x002fcc0000400000 */
[----:B------:R-:W1:Y:S01]  /*18f30*/  MUFU.EX2 R29, R29 ;  /* 0x0000001d001d7308 */ /* 0x000e620000000800 */
[----:B------:R-:W-:Y:S02]  /*18f40*/  FFMA R3, R22, c[0x0][0x188], -R2 ;  /* 0x0000620016037a23 */ /* 0x000fe40000000802 */
[----:B------:R-:W2:Y:S04]  /*18f50*/  LDL.LU R22, [R1+0x1fe8] ;  /* 0x001fe80001167983 */ /* 0x000ea80000300800 */
[----:B-1----:R1:W-:Y:S02]  /*18f60*/  STL [R1+0x578], R29 ;  /* 0x0005781d01007387 */ /* 0x0023e40000100800 */
[----:B-1----:R-:W-:-:S06]  /*18f70*/  FMUL R29, R3, 1.4426950216293334961 ;  /* 0x3fb8aa3b031d7820 */ /* 0x002fcc0000400000 */
[----:B------:R-:W1:Y:S01]  /*18f80*/  MUFU.EX2 R29, R29 ;  /* 0x0000001d001d7308 */ /* 0x000e620000000800 */
[----:B------:R-:W-:-:S04]  /*18f90*/  FFMA R3, R24, c[0x0][0x188], -R2 ;  /* 0x0000620018037a23 */ /* 0x000fc80000000802 */
[----:B------:R-:W-:Y:S01]  /*18fa0*/  FMUL R24, R3, 1.4426950216293334961 ;  /* 0x3fb8aa3b03187820 */ /* 0x000fe20000400000 */
[----:B-1----:R1:W-:Y:S03]  /*18fb0*/  STL [R1+0x574], R29 ;  /* 0x0005741d01007387 */ /* 0x0023e60000100800 */
[----:B-1----:R1:W0:Y:S01]  /*18fc0*/  MUFU.EX2 R29, R24 ;  /* 0x00000018001d7308 */ /* 0x0022220000000800 */
[--C-:B------:R-:W-:Y:S02]  /*18fd0*/  FFMA R3, R25, c[0x0][0x188], -R2.reuse ;  /* 0x0000620019037a23 */ /* 0x100fe40000000802 */
[----:B------:R-:W2:Y:S02]  /*18fe0*/  LDL.LU R25, [R1+0x1c] ;  /* 0x00001c0001197983 */ /* 0x000ea40000300800 */
[----:B-1----:R-:W-:Y:S02]  /*18ff0*/  FMUL R24, R3, 1.4426950216293334961 ;  /* 0x3fb8aa3b03187820 */ /* 0x002fe40000400000 */
[----:B------:R-:W-:Y:S01]  /*19000*/  FFMA R3, R12, c[0x0][0x188], -R2 ;  /* 0x000062000c037a23 */ /* 0x000fe20000000802 */
[----:B0-----:R0:W-:Y:S04]  /*19010*/  STL [R1+0x570], R29 ;  /* 0x0005701d01007387 */ /* 0x0011e80000100800 */
[----:B------:R-:W2:Y:S01]  /*19020*/  LDL R12, [R1+0x588] ;  /* 0x00058800010c7983 */ /* 0x000ea20000100800 */
[----:B------:R-:W1:Y:S01]  /*19030*/  MUFU.EX2 R24, R24 ;  /* 0x0000001800187308 */ /* 0x000e620000000800 */
[----:B------:R-:W-:-:S02]  /*19040*/  FMUL R3, R3, 1.4426950216293334961 ;  /* 0x3fb8aa3b03037820 */ /* 0x000fc40000400000 */
[----:B------:R-:W-:-:S05]  /*19050*/  FFMA R13, R13, c[0x0][0x188], -R2 ;  /* 0x000062000d0d7a23 */ /* 0x000fca0000000802 */
[----:B------:R-:W2:Y:S01]  /*19060*/  MUFU.EX2 R2, R3 ;  /* 0x0000000300027308 */ /* 0x000ea20000000800 */
[----:B------:R-:W-:Y:S01]  /*19070*/  FMUL R13, R13, 1.4426950216293334961 ;  /* 0x3fb8aa3b0d0d7820 */ /* 0x000fe20000400000 */
[----:B-1----:R2:W-:Y:S04]  /*19080*/  STL [R1+0x80], R24 ;  /* 0x0000801801007387 */ /* 0x0025e80000100800 */
[----:B0-----:R-:W0:Y:S01]  /*19090*/  S2R R29, SR_TID.X ;  /* 0x00000000001d7919 */ /* 0x001e220000002100 */
[----:B--2---:R-:W-:-:S05]  /*190a0*/  FMNMX R24, R28, R12, !PT ;  /* 0x0000000c1c187209 */ /* 0x004fca0007800000 */
[----:B------:R-:W-:Y:S02]  /*190b0*/  FFMA R12, R0, c[0x0][0x188], -R24 ;  /* 0x00006200000c7a23 */ /* 0x000fe40000000818 */
[----:B------:R1:W2:Y:S01]  /*190c0*/  MUFU.EX2 R0, R13 ;  /* 0x0000000d00007308 */ /* 0x0002a20000000800 */
[----:B------:R-:W-:Y:S01]  /*190d0*/  STL [R1+0x2c0], R24 ;  /* 0x0002c01801007387 */ /* 0x000fe20000100800 */
[----:B------:R-:W-:-:S03]  /*190e0*/  FMUL R12, R12, 1.4426950216293334961 ;  /* 0x3fb8aa3b0c0c7820 */ /* 0x000fc60000400000 */
[----:B------:R-:W-:Y:S04]  /*190f0*/  STL [R1+0x56c], R2 ;  /* 0x00056c0201007387 */ /* 0x000fe80000100800 */
[----:B------:R0:W-:Y:S01]  /*19100*/  STL [R1+0x1fd0], R2 ;  /* 0x001fd00201007387 */ /* 0x0001e20000100800 */
[--C-:B-1----:R-:W-:Y:S01]  /*19110*/  FFMA R13, R25, c[0x0][0x188], -R24.reuse ;  /* 0x00006200190d7a23 */ /* 0x102fe20000000818 */
[----:B0-----:R0:W1:Y:S03]  /*19120*/  MUFU.EX2 R2, R12 ;  /* 0x0000000c00027308 */ /* 0x0010660000000800 */
[----:B------:R-:W-:Y:S01]  /*19130*/  FMUL R13, R13, 1.4426950216293334961 ;  /* 0x3fb8aa3b0d0d7820 */ /* 0x000fe20000400000 */
[----:B--2---:R-:W-:Y:S04]  /*19140*/  STL [R1+0x568], R0 ;  /* 0x0005680001007387 */ /* 0x004fe80000100800 */
[----:B------:R2:W-:Y:S01]  /*19150*/  STL [R1+0x1fd4], R0 ;  /* 0x001fd40001007387 */ /* 0x0005e20000100800 */
[--C-:B0-----:R-:W-:Y:S01]  /*19160*/  FFMA R12, R21, c[0x0][0x188], -R24.reuse ;  /* 0x00006200150c7a23 */ /* 0x101fe20000000818 */
[----:B--2---:R0:W2:Y:S02]  /*19170*/  MUFU.EX2 R0, R13 ;  /* 0x0000000d00007308 */ /* 0x0040a40000000800 */
[----:B-1----:R1:W-:Y:S04]  /*19180*/  STL [R1+0x564], R2 ;  /* 0x0005640201007387 */ /* 0x0023e80000100800 */
[----:B------:R-:W3:Y:S04]  /*19190*/  LDL.LU R21, [R1+0x1fe4] ;  /* 0x001fe40001157983 */ /* 0x000ee80000300800 */
[----:B-1----:R-:W3:Y:S01]  /*191a0*/  LDL R2, [R1+0x58c] ;  /* 0x00058c0001027983 */ /* 0x002ee20000100800 */
[----:B0-----:R-:W-:-:S03]  /*191b0*/  FFMA R13, R20, c[0x0][0x188], -R24 ;  /* 0x00006200140d7a23 */ /* 0x001fc60000000818 */
[----:B--2---:R0:W-:Y:S04]  /*191c0*/  STL [R1+0x560], R0 ;  /* 0x0005600001007387 */ /* 0x0041e80000100800 */
[----:B------:R-:W2:Y:S01]  /*191d0*/  LDL.LU R20, [R1+0x1fe0] ;  /* 0x001fe00001147983 */ /* 0x000ea20000300800 */
[----:B------:R-:W-:-:S04]  /*191e0*/  FMUL R12, R12, 1.4426950216293334961 ;  /* 0x3fb8aa3b0c0c7820 */ /* 0x000fc80000400000 */
[----:B0-----:R0:W1:Y:S01]  /*191f0*/  MUFU.EX2 R0, R12 ;  /* 0x0000000c00007308 */ /* 0x0010620000000800 */
[----:B------:R-:W-:Y:S02]  /*19200*/  FMUL R13, R13, 1.4426950216293334961 ;  /* 0x3fb8aa3b0d0d7820 */ /* 0x000fe40000400000 */
[--C-:B0-----:R-:W-:Y:S01]  /*19210*/  FFMA R12, R26, c[0x0][0x188], -R24.reuse ;  /* 0x000062001a0c7a23 */ /* 0x101fe20000000818 */
[----:B-1----:R0:W-:Y:S03]  /*19220*/  STL [R1+0x55c], R0 ;  /* 0x00055c0001007387 */ /* 0x0021e60000100800 */
[----:B------:R-:W-:Y:S01]  /*19230*/  FMUL R12, R12, 1.4426950216293334961 ;  /* 0x3fb8aa3b0c0c7820 */ /* 0x000fe20000400000 */
[----:B0-----:R0:W1:Y:S02]  /*19240*/  MUFU.EX2 R0, R13 ;  /* 0x0000000d00007308 */ /* 0x0010640000000800 */
[----:B0-----:R-:W-:-:S04]  /*19250*/  FFMA R13, R27, c[0x0][0x188], -R24 ;  /* 0x000062001b0d7a23 */ /* 0x001fc80000000818 */
[----:B------:R-:W-:Y:S02]  /*19260*/  FMUL R13, R13, 1.4426950216293334961 ;  /* 0x3fb8aa3b0d0d7820 */ /* 0x000fe40000400000 */
[----:B------:R-:W0:Y:S08]  /*19270*/  MUFU.EX2 R12, R12 ;  /* 0x0000000c000c7308 */ /* 0x000e300000000800 */
[----:B------:R-:W4:Y:S01]  /*19280*/  MUFU.EX2 R13, R13 ;  /* 0x0000000d000d7308 */ /* 0x000f220000000800 */
[----:B-1----:R-:W-:Y:S04]  /*19290*/  STL [R1+0x558], R0 ;  /* 0x0005580001007387 */ /* 0x002fe80000100800 */
[----:B0-----:R-:W-:Y:S04]  /*192a0*/  STL [R1+0x554], R12 ;  /* 0x0005540c01007387 */ /* 0x001fe80000100800 */
[----:B----4-:R-:W-:Y:S04]  /*192b0*/  STL [R1+0x550], R13 ;  /* 0x0005500d01007387 */ /* 0x010fe80000100800 */
[----:B------:R-:W4:Y:S01]  /*192c0*/  LDL R26, [R1+0x590] ;  /* 0x00059000011a7983 */ /* 0x000f220000100800 */
[----:B------:R-:W-:-:S05]  /*192d0*/  LOP3.LUT R29, R29, 0x1c, RZ, 0xc0, !PT ;  /* 0x0000001c1d1d7812 */ /* 0x000fca00078ec0ff */
[----:B------:R-:W3:Y:S01]  /*192e0*/  LDS R3, [R29.X4+0x100] ;  /* 0x000100001d037984 */ /* 0x000ee20000004800 */
[--C-:B------:R-:W-:Y:S02]  /*192f0*/  FFMA R14, R14, c[0x0][0x188], -R24.reuse ;  /* 0x000062000e0e7a23 */ /* 0x100fe40000000818 */
[----:B------:R-:W-:Y:S01]  /*19300*/  FFMA R15, R15, c[0x0][0x188], -R24 ;  /* 0x000062000f0f7a23 */ /* 0x000fe20000000818 */
[----:B------:R-:W4:Y:S01]  /*19310*/  LDS R12, [R29.X4+0x180] ;  /* 0x000180001d0c7984 */ /* 0x000f220000004800 */
[----:B------:R-:W-:-:S03]  /*19320*/  FMUL R14, R14, 1.4426950216293334961 ;  /* 0x3fb8aa3b0e0e7820 */ /* 0x000fc60000400000 */
[----:B------:R-:W-:Y:S01]  /*19330*/  BAR.SYNC.DEFER_BLOCKING 0x0 ;  /* 0x0000000000007b1d */ /* 0x000fe20000010000 */
[----:B---3--:R-:W-:-:S05]  /*19340*/  FMNMX R25, R3, R2, !PT ;  /* 0x0000000203197209 */ /* 0x008fca0007800000 */
[----:B------:R-:W0:Y:S01]  /*19350*/  MUFU.EX2 R2, R14 ;  /* 0x0000000e00027308 */ /* 0x000e220000000800 */
[----:B------:R-:W-:Y:S02]  /*19360*/  FMUL R3, R15, 1.4426950216293334961 ;  /* 0x3fb8aa3b0f037820 */ /* 0x000fe40000400000 */
[----:B--2---:R-:W-:-:S05]  /*19370*/  FFMA R13, R20, c[0x0][0x188], -R25 ;  /* 0x00006200140d7a23 */ /* 0x004fca0000000819 */
[----:B------:R1:W2:Y:S02]  /*19380*/  MUFU.EX2 R15, R3 ;  /* 0x00000003000f7308 */ /* 0x0002a40000000800 */
[----:B-1----:R-:W-:Y:S01]  /*19390*/  FMUL R3, R13, 1.4426950216293334961 ;  /* 0x3fb8aa3b0d037820 */ /* 0x002fe20000400000 */
[----:B0-----:R0:W-:Y:S01]  /*193a0*/  STL [R1+0x54c], R2 ;  /* 0x00054c0201007387 */ /* 0x0011e20000100800 */
[----:B------:R-:W-:-:S04]  /*193b0*/  FFMA R13, R21, c[0x0][0x188], -R25 ;  /* 0x00006200150d7a23 */ /* 0x000fc80000000819 */
[----:B0-----:R0:W1:Y:S01]  /*193c0*/  MUFU.EX2 R2, R3 ;  /* 0x0000000300027308 */ /* 0x0010620000000800 */
[----:B------:R-:W-:Y:S04]  /*193d0*/  STL [R1+0x2bc], R25 ;  /* 0x0002bc1901007387 */ /* 0x000fe80000100800 */
[----:B--2---:R-:W-:Y:S01]  /*193e0*/  STL [R1+0x548], R15 ;  /* 0x0005480f01007387 */ /* 0x004fe20000100800 */
[----:B0-----:R-:W-:-:S03]  /*193f0*/  FMUL R3, R13, 1.4426950216293334961 ;  /* 0x3fb8aa3b0d037820 */ /* 0x001fc60000400000 */
[----:B------:R-:W-:Y:S04]  /*19400*/  STL [R1+0x1fd8], R15 ;  /* 0x001fd80f01007387 */ /* 0x000fe80000100800 */
[----:B-1----:R0:W-:Y:S01]  /*19410*/  STL [R1+0x544], R2 ;  /* 0x0005440201007387 */ /* 0x0021e20000100800 */
[--C-:B-----5:R-:W-:Y:S01]  /*19420*/  FFMA R4, R4, c[0x0][0x188], -R25.reuse ;  /* 0x0000620004047a23 */ /* 0x120fe20000000819 */
[----:B0-----:R0:W1:Y:S03]  /*19430*/  MUFU.EX2 R2, R3 ;  /* 0x0000000300027308 */ /* 0x0010660000000800 */
[----:B0-----:R-:W-:Y:S01]  /*19440*/  FMUL R3, R4, 1.4426950216293334961 ;  /* 0x3fb8aa3b04037820 */ /* 0x001fe20000400000 */
[----:B-1----:R0:W-:Y:S01]  /*19450*/  STL [R1+0x540], R2 ;  /* 0x0005400201007387 */ /* 0x0021e20000100800 */
[----:B------:R-:W-:-:S03]  /*19460*/  FFMA R5, R5, c[0x0][0x188], -R25 ;  /* 0x0000620005057a23 */ /* 0x000fc60000000819 */
[----:B0-----:R0:W1:Y:S01]  /*19470*/  MUFU.EX2 R2, R3 ;  /* 0x0000000300027308 */ /* 0x0010620000000800 */
[----:B------:R-:W-:Y:S02]  /*19480*/  FFMA R4, R8, c[0x0][0x188], -R25 ;  /* 0x0000620008047a23 */ /* 0x000fe40000000819 */
[----:B0-----:R-:W-:Y:S01]  /*19490*/  FMUL R3, R5, 1.4426950216293334961 ;  /* 0x3fb8aa3b05037820 */ /* 0x001fe20000400000 */
[----:B-1----:R0:W-:Y:S04]  /*194a0*/  STL [R1+0x53c], R2 ;  /* 0x00053c0201007387 */ /* 0x0021e80000100800 */
[----:B0-----:R0:W1:Y:S02]  /*194b0*/  MUFU.EX2 R2, R3 ;  /* 0x0000000300027308 */ /* 0x0010640000000800 */
[----:B0-----:R-:W-:-:S02]  /*194c0*/  FMUL R3, R4, 1.4426950216293334961 ;  /* 0x3fb8aa3b04037820 */ /* 0x001fc40000400000 */
[----:B------:R-:W-:-:S04]  /*194d0*/  FFMA R4, R9, c[0x0][0x188], -R25 ;  /* 0x0000620009047a23 */ /* 0x000fc80000000819 */
[----:B------:R0:W-:Y:S01]  /*194e0*/  MUFU.EX2 R14, R3 ;  /* 0x00000003000e7308 */ /* 0x0001e20000000800 */
[----:B----4-:R-:W-:Y:S01]  /*194f0*/  FMNMX R29, R12, R26, !PT ;  /* 0x0000001a0c1d7209 */ /* 0x010fe20007800000 */
[----:B0-----:R-:W-:Y:S02]  /*19500*/  FMUL R3, R4, 1.4426950216293334961 ;  /* 0x3fb8aa3b04037820 */ /* 0x001fe40000400000 */
[----:B------:R-:W-:-:S04]  /*19510*/  FFMA R4, R16, c[0x0][0x188], -R25 ;  /* 0x0000620010047a23 */ /* 0x000fc80000000819 */
[----:B------:R0:W2:Y:S02]  /*19520*/  MUFU.EX2 R24, R3 ;  /* 0x0000000300187308 */ /* 0x0000a40000000800 */
[----:B0-----:R-:W-:Y:S02]  /*19530*/  FMUL R3, R4, 1.4426950216293334961 ;  /* 0x3fb8aa3b04037820 */ /* 0x001fe40000400000 */
[----:B------:R-:W-:-:S04]  /*19540*/  FFMA R4, R17, c[0x0][0x188], -R25 ;  /* 0x0000620011047a23 */ /* 0x000fc80000000819 */
[----:B------:R0:W3:Y:S01]  /*19550*/  MUFU.EX2 R8, R3 ;  /* 0x0000000300087308 */ /* 0x0000e20000000800 */
[----:B-1----:R-:W-:Y:S01]  /*19560*/  STL [R1+0x538], R2 ;  /* 0x0005380201007387 */ /* 0x002fe20000100800 */
[----:B0-----:R-:W-:Y:S02]  /*19570*/  FMUL R3, R4, 1.4426950216293334961 ;  /* 0x3fb8aa3b04037820 */ /* 0x001fe40000400000 */
[----:B------:R-:W-:-:S04]  /*19580*/  FFMA R4, R22, c[0x0][0x188], -R29 ;  /* 0x0000620016047a23 */ /* 0x000fc8000000081d */
[----:B------:R0:W-:Y:S01]  /*19590*/  MUFU.EX2 R25, R3 ;  /* 0x0000000300197308 */ /* 0x0001e20000000800 */
[----:B--2---:R1:W-:Y:S01]  /*195a0*/  STL [R1+0x1fdc], R24 ;  /* 0x001fdc1801007387 */ /* 0x0043e20000100800 */
[--C-:B------:R-:W-:Y:S02]  /*195b0*/  FFMA R6, R6, c[0x0][0x188], -R29.reuse ;  /* 0x0000620006067a23 */ /* 0x100fe4000000081d */
[----:B0-----:R-:W-:Y:S02]  /*195c0*/  FMUL R3, R4, 1.4426950216293334961 ;  /* 0x3fb8aa3b04037820 */ /* 0x001fe40000400000 */
[--C-:B------:R-:W-:Y:S02]  /*195d0*/  FFMA R4, R23, c[0x0][0x188], -R29.reuse ;  /* 0x0000620017047a23 */ /* 0x100fe4000000081d */
[----:B-1----:R0:W1:Y:S01]  /*195e0*/  MUFU.EX2 R24, R3 ;  /* 0x0000000300187308 */ /* 0x0020620000000800 */
[----:B------:R-:W-:Y:S02]  /*195f0*/  FFMA R7, R7, c[0x0][0x188], -R29 ;  /* 0x0000620007077a23 */ /* 0x000fe4000000081d */
[----:B0-----:R-:W-:-:S05]  /*19600*/  FMUL R3, R4, 1.4426950216293334961 ;  /* 0x3fb8aa3b04037820 */ /* 0x001fca0000400000 */
[----:B------:R0:W-:Y:S01]  /*19610*/  MUFU.EX2 R26, R3 ;  /* 0x00000003001a7308 */ /* 0x0001e20000000800 */
[----:B------:R-:W-:Y:S02]  /*19620*/  FFMA R4, R10, c[0x0][0x188], -R29 ;  /* 0x000062000a047a23 */ /* 0x000fe4000000081d */
[----:B0-----:R-:W-:-:S05]  /*19630*/  FMUL R3, R6, 1.4426950216293334961 ;  /* 0x3fb8aa3b06037820 */ /* 0x001fca0000400000 */
[----:B------:R0:W2:Y:S02]  /*19640*/  MUFU.EX2 R15, R3 ;  /* 0x00000003000f7308 */ /* 0x0000a40000000800 */
[----:B0-----:R-:W-:-:S06]  /*19650*/  FMUL R3, R7, 1.4426950216293334961 ;  /* 0x3fb8aa3b07037820 */ /* 0x001fcc0000400000 */
[----:B------:R0:W-:Y:S01]  /*19660*/  MUFU.EX2 R27, R3 ;  /* 0x00000003001b7308 */ /* 0x0001e20000000800 */
[----:B------:R-:W-:Y:S04]  /*19670*/  STL [R1+0x534], R14 ;  /* 0x0005340e01007387 */ /* 0x000fe80000100800 */
[----:B------:R-:W4:Y:S01]  /*19680*/  LDL R17, [R1+0x574] ;  /* 0x0005740001117983 */ /* 0x000f220000100800 */
[----:B0-----:R-:W-:-:S03]  /*19690*/  FMUL R3, R4, 1.4426950216293334961 ;  /* 0x3fb8aa3b04037820 */ /* 0x001fc60000400000 */
[----:B------:R0:W-:Y:S01]  /*196a0*/  STL [R1+0x2b8], R29 ;  /* 0x0002b81d01007387 */ /* 0x0001e20000100800 */
[----:B------:R5:W0:Y:S03]  /*196b0*/  MUFU.EX2 R12, R3 ;  /* 0x00000003000c7308 */ /* 0x000a260000000800 */
[----:B------:R-:W4:Y:S01]  /*196c0*/  LDL R16, [R1+0x570] ;  /* 0x0005700001107983 */ /* 0x000f220000100800 */
[----:B------:R-:W-:-:S03]  /*196d0*/  FFMA R4, R11, c[0x0][0x188], -R29 ;  /* 0x000062000b047a23 */ /* 0x000fc6000000081d */
[----:B------:R-:W4:Y:S04]  /*196e0*/  LDL R9, [R1+0x80] ;  /* 0x0000800001097983 */ /* 0x000f280000100800 */
[----:B------:R-:W4:Y:S04]  /*196f0*/  LDL R13, [R1+0x550] ;  /* 0x00055000010d7983 */ /* 0x000f280000100800 */
[----:B------:R-:W4:Y:S04]  /*19700*/  LDL.LU R20, [R1+0x554] ;  /* 0x0005540001147983 */ /* 0x000f280000300800 */
[----:B------:R-:W4:Y:S04]  /*19710*/  LDL.LU R21, [R1+0x54c] ;  /* 0x00054c0001157983 */ /* 0x000f280000300800 */
[----:B------:R-:W4:Y:S01]  /*19720*/  LDL.LU R22, [R1+0x544] ;  /* 0x0005440001167983 */ /* 0x000f220000300800 */
[----:B-----5:R-:W-:-:S03]  /*19730*/  FMUL R3, R4, 1.4426950216293334961 ;  /* 0x3fb8aa3b04037820 */ /* 0x020fc60000400000 */
[----:B---3--:R-:W-:Y:S01]  /*19740*/  STL [R1+0x530], R8 ;  /* 0x0005300801007387 */ /* 0x008fe20000100800 */
[----:B------:R-:W-:-:S03]  /*19750*/  FFMA R4, R18, c[0x0][0x188], -R29 ;  /* 0x0000620012047a23 */ /* 0x000fc6000000081d */
[----:B------:R-:W3:Y:S04]  /*19760*/  LDL.LU R23, [R1+0x53c] ;  /* 0x00053c0001177983 */ /* 0x000ee80000300800 */
[----:B-1----:R1:W-:Y:S04]  /*19770*/  STL [R1+0x52c], R24 ;  /* 0x00052c1801007387 */ /* 0x0023e80000100800 */
[----:B------:R-:W4:Y:S04]  /*19780*/  LDL R6, [R1+0x540] ;  /* 0x0005400001067983 */ /* 0x000f280000100800 */
[----:B------:R-:W5:Y:S04]  /*19790*/  LDL R7, [R1+0x560] ;  /* 0x0005600001077983 */ /* 0x000f680000100800 */
[----:B------:R-:W5:Y:S01]  /*197a0*/  LDL R10, [R1+0x578] ;  /* 0x00057800010a7983 */ /* 0x000f620000100800 */
[----:B------:R0:W-:Y:S03]  /*197b0*/  MUFU.EX2 R28, R3 ;  /* 0x00000003001c7308 */ /* 0x0001e60000000800 */
[----:B--2---:R2:W-:Y:S04]  /*197c0*/  STL [R1+0x528], R15 ;  /* 0x0005280f01007387 */ /* 0x0045e80000100800 */
[----:B------:R-:W5:Y:S01]  /*197d0*/  LDL R11, [R1+0x580] ;  /* 0x00058000010b7983 */ /* 0x000f620000100800 */
[----:B0-----:R-:W-:-:S03]  /*197e0*/  FMUL R3, R4, 1.4426950216293334961 ;  /* 0x3fb8aa3b04037820 */ /* 0x001fc60000400000 */
[----:B------:R-:W5:Y:S01]  /*197f0*/  LDL.LU R18, [R1+0x564] ;  /* 0x0005640001127983 */ /* 0x000f620000300800 */
[----:B------:R-:W-:-:S03]  /*19800*/  FFMA R4, R19, c[0x0][0x188], -R29 ;  /* 0x0000620013047a23 */ /* 0x000fc6000000081d */
[----:B------:R-:W-:Y:S04]  /*19810*/  STL [R1+0x524], R12 ;  /* 0x0005240c01007387 */ /* 0x000fe80000100800 */
[----:B------:R-:W5:Y:S01]  /*19820*/  LDL.LU R19, [R1+0x55c] ;  /* 0x00055c0001137983 */ /* 0x000f620000300800 */
[----:B------:R0:W1:Y:S02]  /*19830*/  MUFU.EX2 R5, R3 ;  /* 0x0000000300057308 */ /* 0x0000640000000800 */
[----:B0-----:R-:W-:Y:S02]  /*19840*/  FMUL R3, R4, 1.4426950216293334961 ;  /* 0x3fb8aa3b04037820 */ /* 0x001fe40000400000 */
[----:B------:R-:W5:Y:S04]  /*19850*/  LDL R4, [R1+0x57c] ;  /* 0x00057c0001047983 */ /* 0x000f680000100800 */
[----:B------:R0:W3:Y:S01]  /*19860*/  MUFU.EX2 R29, R3 ;  /* 0x00000003001d7308 */ /* 0x0000e20000000800 */
[----:B-1----:R1:W-:Y:S01]  /*19870*/  STL [R1+0x520], R5 ;  /* 0x0005200501007387 */ /* 0x0023e20000100800 */
[----:B0-----:R-:W-:-:S03]  /*19880*/  FADD R3, R24, R26 ;  /* 0x0000001a18037221 */ /* 0x001fc60000000000 */
[----:B------:R-:W5:Y:S01]  /*19890*/  LDL.LU R24, [R1+0x1fdc] ;  /* 0x001fdc0001187983 */ /* 0x000f620000300800 */
[----:B------:R-:W-:-:S03]  /*198a0*/  FADD R3, R15, R3 ;  /* 0x000000030f037221 */ /* 0x000fc60000000000 */
[----:B--2---:R-:W2:Y:S01]  /*198b0*/  LDL.LU R15, [R1+0x1fd8] ;  /* 0x001fd800010f7983 */ /* 0x004ea20000300800 */
[----:B----4-:R-:W-:-:S04]  /*198c0*/  FADD R6, R22, R6 ;  /* 0x0000000616067221 */ /* 0x010fc80000000000 */
[----:B---3--:R-:W-:-:S04]  /*198d0*/  FADD R6, R23, R6 ;  /* 0x0000000617067221 */ /* 0x008fc80000000000 */
[----:B------:R-:W-:Y:S02]  /*198e0*/  FADD R6, R2, R6 ;  /* 0x0000000602067221 */ /* 0x000fe40000000000 */
[----:B-----5:R-:W-:-:S04]  /*198f0*/  FADD R7, R18, R7 ;  /* 0x0000000712077221 */ /* 0x020fc80000000000 */
[----:B------:R-:W-:-:S04]  /*19900*/  FADD R7, R19, R7 ;  /* 0x0000000713077221 */ /* 0x000fc80000000000 */
[----:B------:R-:W-:Y:S02]  /*19910*/  FADD R7, R0, R7 ;  /* 0x0000000700077221 */ /* 0x000fe40000000000 */
[----:B------:R-:W3:Y:S04]  /*19920*/  LDL.LU R0, [R1+0x1fd4] ;  /* 0x001fd40001007983 */ /* 0x000ee80000300800 */
[----:B------:R-:W4:Y:S01]  /*19930*/  LDL.LU R2, [R1+0x1fd0] ;  /* 0x001fd00001027983 */ /* 0x000f220000300800 */
[----:B------:R-:W-:-:S03]  /*19940*/  FADD R6, R14, R6 ;  /* 0x000000060e067221 */ /* 0x000fc60000000000 */
[----:B------:R-:W5:Y:S01]  /*19950*/  LDL R14, [R1+0x4d0] ;  /* 0x0004d000010e7983 */ /* 0x000f620000100800 */
[----:B------:R-:W-:-:S04]  /*19960*/  FADD R4, R11, R4 ;  /* 0x000000040b047221 */ /* 0x000fc80000000000 */
[----:B------:R-:W-:-:S04]  /*19970*/  FADD R4, R10, R4 ;  /* 0x000000040a047221 */ /* 0x000fc80000000000 */
[----:B------:R-:W-:-:S04]  /*19980*/  FADD R4, R17, R4 ;  /* 0x0000000411047221 */ /* 0x000fc80000000000 */
[----:B------:R-:W-:-:S04]  /*19990*/  FADD R4, R16, R4 ;  /* 0x0000000410047221 */ /* 0x000fc80000000000 */
[----:B------:R-:W-:Y:S02]  /*199a0*/  FADD R4, R9, R4 ;  /* 0x0000000409047221 */ /* 0x000fe40000000000 */
[----:B------:R-:W-:Y:S02]  /*199b0*/  FADD R3, R27, R3 ;  /* 0x000000031b037221 */ /* 0x000fe40000000000 */
[----:B------:R-:W-:Y:S02]  /*199c0*/  FADD R7, R20, R7 ;  /* 0x0000000714077221 */ /* 0x000fe40000000000 */
[----:B------:R-:W-:Y:S02]  /*199d0*/  FADD R3, R12, R3 ;  /* 0x000000030c037221 */ /* 0x000fe40000000000 */
[----:B------:R-:W-:Y:S02]  /*199e0*/  FADD R7, R13, R7 ;  /* 0x000000070d077221 */ /* 0x000fe40000000000 */
[----:B------:R-:W-:-:S02]  /*199f0*/  FADD R6, R24, R6 ;  /* 0x0000000618067221 */ /* 0x000fc40000000000 */
[----:B------:R-:W-:Y:S02]  /*19a00*/  FADD R3, R28, R3 ;  /* 0x000000031c037221 */ /* 0x000fe40000000000 */
[----:B------:R-:W-:Y:S02]  /*19a10*/  FADD R7, R21, R7 ;  /* 0x0000000715077221 */ /* 0x000fe40000000000 */
[----:B------:R-:W-:Y:S02]  /*19a20*/  FADD R6, R8, R6 ;  /* 0x0000000608067221 */ /* 0x000fe40000000000 */
[----:B------:R-:W-:Y:S02]  /*19a30*/  FADD R3, R5, R3 ;  /* 0x0000000305037221 */ /* 0x000fe40000000000 */
[----:B--2---:R-:W-:Y:S02]  /*19a40*/  FADD R7, R15, R7 ;  /* 0x000000070f077221 */ /* 0x004fe40000000000 */
[----:B------:R-:W-:-:S02]  /*19a50*/  FADD R6, R25, R6 ;  /* 0x0000000619067221 */ /* 0x000fc40000000000 */
[----:B-1----:R-:W-:Y:S01]  /*19a60*/  FADD R5, R29, R3 ;  /* 0x000000031d057221 */ /* 0x002fe20000000000 */
[----:B------:R-:W0:Y:S04]  /*19a70*/  SHFL.BFLY PT, R8, R7, 0x2, 0x1f ;  /* 0x0c401f0007087f89 */ /* 0x000e2800000e0000 */
[----:B------:R-:W1:Y:S01]  /*19a80*/  SHFL.BFLY PT, R3, R6, 0x2, 0x1f ;  /* 0x0c401f0006037f89 */ /* 0x000e6200000e0000 */
[----:B----4-:R-:W-:-:S03]  /*19a90*/  FADD R4, R2, R4 ;  /* 0x0000000402047221 */ /* 0x010fc60000000000 */
[----:B------:R-:W2:Y:S01]  /*19aa0*/  LDL.LU R2, [R1+0x1fcc] ;  /* 0x001fcc0001027983 */ /* 0x000ea20000300800 */
[----:B---3--:R-:W-:-:S03]  /*19ab0*/  FADD R9, R0, R4 ;  /* 0x0000000400097221 */ /* 0x008fc60000000000 */
[----:B------:R-:W3:Y:S04]  /*19ac0*/  SHFL.BFLY PT, R4, R5, 0x2, 0x1f ;  /* 0x0c401f0005047f89 */ /* 0x000ee800000e0000 */
[----:B------:R-:W4:Y:S01]  /*19ad0*/  SHFL.BFLY PT, R10, R9, 0x2, 0x1f ;  /* 0x0c401f00090a7f89 */ /* 0x000f2200000e0000 */
[----:B0-----:R-:W-:Y:S02]  /*19ae0*/  FADD R7, R7, R8 ;  /* 0x0000000807077221 */ /* 0x001fe40000000000 */
[----:B-1----:R-:W-:Y:S01]  /*19af0*/  FADD R3, R6, R3 ;  /* 0x0000000306037221 */ /* 0x002fe20000000000 */
[----:B------:R-:W2:Y:S04]  /*19b00*/  LDL.LU R0, [R1+0x1fc8] ;  /* 0x001fc80001007983 */ /* 0x000ea80000300800 */
[----:B------:R-:W0:Y:S04]  /*19b10*/  SHFL.BFLY PT, R8, R7, 0x1, 0x1f ;  /* 0x0c201f0007087f89 */ /* 0x000e2800000e0000 */
[----:B------:R-:W2:Y:S04]  /*19b20*/  LDL.64 R16, [R1+0xdb0] ;  /* 0x000db00001107983 */ /* 0x000ea80000100a00 */
[----:B------:R-:W2:Y:S01]  /*19b30*/  LDL.64 R12, [R1+0xd90] ;  /* 0x000d9000010c7983 */ /* 0x000ea20000100a00 */
[----:B---3--:R-:W-:-:S02]  /*19b40*/  FADD R6, R5, R4 ;  /* 0x0000000405067221 */ /* 0x008fc40000000000 */
[----:B----4-:R-:W-:Y:S01]  /*19b50*/  FADD R10, R9, R10 ;  /* 0x0000000a090a7221 */ /* 0x010fe20000000000 */
[----:B------:R-:W1:Y:S04]  /*19b60*/  SHFL.BFLY PT, R5, R3, 0x1, 0x1f ;  /* 0x0c201f0003057f89 */ /* 0x000e6800000e0000 */
[----:B------:R-:W3:Y:S04]  /*19b70*/  SHFL.BFLY PT, R9, R10, 0x1, 0x1f ;  /* 0x0c201f000a097f89 */ /* 0x000ee800000e0000 */
[----:B------:R-:W4:Y:S01]  /*19b80*/  SHFL.BFLY PT, R4, R6, 0x1, 0x1f ;  /* 0x0c201f0006047f89 */ /* 0x000f2200000e0000 */
[----:B0-----:R-:W-:-:S02]  /*19b90*/  FADD R7, R7, R8 ;  /* 0x0000000807077221 */ /* 0x001fc40000000000 */
[----:B-1----:R-:W-:Y:S02]  /*19ba0*/  FADD R3, R3, R5 ;  /* 0x0000000503037221 */ /* 0x002fe40000000000 */
[----:B---3--:R-:W-:Y:S02]  /*19bb0*/  FADD R9, R10, R9 ;  /* 0x000000090a097221 */ /* 0x008fe40000000000 */
[----:B------:R-:W3:Y:S01]  /*19bc0*/  LDL.64 R10, [R1+0xd98] ;  /* 0x000d9800010a7983 */ /* 0x000ee20000100a00 */
[----:B----4-:R-:W-:-:S03]  /*19bd0*/  FADD R4, R6, R4 ;  /* 0x0000000406047221 */ /* 0x010fc60000000000 */
[----:B-----5:R-:W-:Y:S04]  /*19be0*/  @!P0 STS [R14], R9 ;  /* 0x000000090e008388 */ /* 0x020fe80000000800 */
[----:B------:R0:W-:Y:S04]  /*19bf0*/  @!P0 STS [R14+0x80], R7 ;  /* 0x000080070e008388 */ /* 0x0001e80000000800 */
[----:B------:R-:W-:Y:S04]  /*19c00*/  @!P0 STS [R14+0x100], R3 ;  /* 0x000100030e008388 */ /* 0x000fe80000000800 */
[----:B------:R1:W-:Y:S04]  /*19c10*/  @!P0 STS [R14+0x180], R4 ;  /* 0x000180040e008388 */ /* 0x0003e80000000800 */
[----:B------:R-:W-:Y:S06]  /*19c20*/  BAR.SYNC.DEFER_BLOCKING 0x0 ;  /* 0x0000000000007b1d */ /* 0x000fec0000010000 */
[----:B0-----:R-:W4:Y:S04]  /*19c30*/  LDL.64 R6, [R1+0xdb8] ;  /* 0x000db80001067983 */ /* 0x001f280000100a00 */
[----:B-1----:R-:W5:Y:S04]  /*19c40*/  LDL.64 R14, [R1+0xda8] ;  /* 0x000da800010e7983 */ /* 0x002f680000100a00 */
[----:B------:R-:W3:Y:S04]  /*19c50*/  LDL.64 R8, [R1+0xda0] ;  /* 0x000da00001087983 */ /* 0x000ee80000100a00 */
[----:B--2---:R-:W0:Y:S04]  /*19c60*/  LDS R3, [R2.X4] ;  /* 0x0000000002037984 */ /* 0x004e280000004800 */
[----:B0-----:R-:W0:Y:S02]  /*19c70*/  SHFL.BFLY PT, R4, R3, 0x2, 0x1f ;  /* 0x0c401f0003047f89 */ /* 0x001e2400000e0000 */
[----:B0-----:R-:W-:-:S05]  /*19c80*/  FADD R3, R3, R4 ;  /* 0x0000000403037221 */ /* 0x001fca0000000000 */
[----:B------:R-:W0:Y:S02]  /*19c90*/  SHFL.BFLY PT, R4, R3, 0x1, 0x1f ;  /* 0x0c201f0003047f89 */ /* 0x000e2400000e0000 */
[----:B0-----:R-:W-:Y:S02]  /*19ca0*/  FADD R3, R3, R4 ;  /* 0x0000000403037221 */ /* 0x001fe40000000000 */
[----:B------:R-:W2:Y:S04]  /*19cb0*/  LDL.64 R4, [R1+0x298] ;  /* 0x0002980001047983 */ /* 0x000ea80000100a00 */
[----:B------:R0:W-:Y:S01]  /*19cc0*/  @!P0 STS [R2.X4], R3 ;  /* 0x0000000302008388 */ /* 0x0001e20000004800 */
[----:B----4-:R-:W-:-:S03]  /*19cd0*/  IMAD.WIDE R6, R0, 0x2, R6 ;  /* 0x0000000200067825 */ /* 0x010fc600078e0206 */
[----:B------:R-:W-:Y:S06]  /*19ce0*/  BAR.SYNC.DEFER_BLOCKING 0x0 ;  /* 0x0000000000007b1d */ /* 0x000fec0000010000 */
[----:B0-----:R5:W4:Y:S01]  /*19cf0*/  LDG.E.U16 R3, [R6.64] ;  /* 0x0000000406037981 */ /* 0x001b22000c1e1500 */
[----:B--2---:R-:W-:-:S05]  /*19d00*/  IMAD.WIDE R4, R0, 0x2, R4 ;  /* 0x0000000200047825 */ /* 0x004fca00078e0204 */
[----:B------:R0:W2:Y:S01]  /*19d10*/  LDG.E.U16 R2, [R4.64] ;  /* 0x0000000404027981 */ /* 0x0000a2000c1e1500 */
[----:B-----5:R-:W-:-:S04]  /*19d20*/  IMAD.WIDE R6, R0, 0x2, R14 ;  /* 0x0000000200067825 */ /* 0x020fc800078e020e */
[----:B0-----:R-:W-:-:S04]  /*19d30*/  IMAD.WIDE R4, R0, 0x2, R16 ;  /* 0x0000000200047825 */ /* 0x001fc800078e0210 */
[C---:B---3--:R-:W-:Y:S01]  /*19d40*/  IMAD.WIDE R8, R0.reuse, 0x2, R8 ;  /* 0x0000000200087825 */ /* 0x048fe200078e0208 */
[----:B------:R0:W3:Y:S03]  /*19d50*/  LDG.E.U16 R15, [R4.64] ;  /* 0x00000004040f7981 */ /* 0x0000e6000c1e1500 */
[----:B------:R-:W-:-:S04]  /*19d60*/  IMAD.WIDE R10, R0, 0x2, R10 ;  /* 0x00000002000a7825 */ /* 0x000fc800078e020a */
[C---:B------:R-:W-:Y:S02]  /*19d70*/  IMAD.WIDE R12, R0.reuse, 0x2, R12 ;  /* 0x00000002000c7825 */ /* 0x040fe400078e020c */
[----:B------:R-:W5:Y:S04]  /*19d80*/  LDG.E.U16 R11, [R10.64] ;  /* 0x000000040a0b7981 */ /* 0x000f68000c1e1500 */
[----:B0-----:R-:W3:Y:S04]  /*19d90*/  LDL.64 R4, [R1+0xd88] ;  /* 0x000d880001047983 */ /* 0x001ee80000100a00 */
[----:B------:R-:W3:Y:S04]  /*19da0*/  LDG.E.U16 R13, [R12.64] ;  /* 0x000000040c0d7981 */ /* 0x000ee8000c1e1500 */
[----:B--2---:R0:W-:Y:S04]  /*19db0*/  STL [R1+0x51c], R2 ;  /* 0x00051c0201007387 */ /* 0x0041e80000100800 */
[----:B0-----:R0:W2:Y:S04]  /*19dc0*/  LDG.E.U16 R2, [R6.64] ;  /* 0x0000000406027981 */ /* 0x0010a8000c1e1500 */
[----:B0-----:R-:W2:Y:S04]  /*19dd0*/  LDL.64 R6, [R1+0xd80] ;  /* 0x000d800001067983 */ /* 0x001ea80000100a00 */
[----:B----4-:R0:W-:Y:S04]  /*19de0*/  STL [R1+0x518], R3 ;  /* 0x0005180301007387 */ /* 0x0101e80000100800 */
[----:B------:R-:W4:Y:S04]  /*19df0*/  LDL.64 R16, [R1+0xd50] ;  /* 0x000d500001107983 */ /* 0x000f280000100a00 */
[----:B0-----:R0:W4:Y:S01]  /*19e00*/  LDG.E.U16 R3, [R8.64] ;  /* 0x0000000408037981 */ /* 0x001122000c1e1500 */
[----:B---3--:R-:W-:-:S06]  /*19e10*/  IMAD.WIDE R4, R0, 0x2, R4 ;  /* 0x0000000200047825 */ /* 0x008fcc00078e0204 */
[----:B------:R-:W3:Y:S04]  /*19e20*/  LDG.E.U16 R5, [R4.64] ;  /* 0x0000000404057981 */ /* 0x000ee8000c1e1500 */
[----:B0-----:R-:W3:Y:S04]  /*19e30*/  LDL.64 R8, [R1+0xd78] ;  /* 0x000d780001087983 */ /* 0x001ee80000100a00 */
[----:B------:R0:W-:Y:S04]  /*19e40*/  STL [R1+0x514], R15 ;  /* 0x0005140f01007387 */ /* 0x0001e80000100800 */
[----:B0-----:R-:W3:Y:S01]  /*19e50*/  LDL.64 R14, [R1+0xd48] ;  /* 0x000d4800010e7983 */ /* 0x001ee20000100a00 */
[----:B--2---:R-:W-:-:S06]  /*19e60*/  IMAD.WIDE R6, R0, 0x2, R6 ;  /* 0x0000000200067825 */ /* 0x004fcc00078e0206 */
[----:B------:R-:W2:Y:S04]  /*19e70*/  LDG.E.U16 R7, [R6.64] ;  /* 0x0000000406077981 */ /* 0x000ea8000c1e1500 */
[----:B----4-:R-:W-:Y:S04]  /*19e80*/  STL [R1+0x50c], R3 ;  /* 0x00050c0301007387 */ /* 0x010fe80000100800 */
[----:B------:R0:W-:Y:S04]  /*19e90*/  STL [R1+0x510], R2 ;  /* 0x0005100201007387 */ /* 0x0001e80000100800 */
[----:B0-----:R-:W4:Y:S04]  /*19ea0*/  LDL.64 R2, [R1+0xd40] ;  /* 0x000d400001027983 */ /* 0x001f280000100a00 */
[----:B-----5:R0:W-:Y:S04]  /*19eb0*/  STL [R1+0x508], R11 ;  /* 0x0005080b01007387 */ /* 0x0201e80000100800 */
[----:B0-----:R-:W5:Y:S04]  /*19ec0*/  LDL.64 R10, [R1+0xd70] ;  /* 0x000d7000010a7983 */ /* 0x001f680000100a00 */
[----:B------:R0:W-:Y:S04]  /*19ed0*/  STL [R1+0x504], R13 ;  /* 0x0005040d01007387 */ /* 0x0001e80000100800 */
[----:B0-----:R-:W4:Y:S01]  /*19ee0*/  LDL.64 R12, [R1+0xd68] ;  /* 0x000d6800010c7983 */ /* 0x001f220000100a00 */
[----:B---3--:R-:W-:-:S03]  /*19ef0*/  IMAD.WIDE R8, R0, 0x2, R8 ;  /* 0x0000000200087825 */ /* 0x008fc600078e0208 */
[----:B------:R0:W-:Y:S04]  /*19f00*/  STL [R1+0x500], R5 ;  /* 0x0005000501007387 */ /* 0x0001e80000100800 */
[----:B------:R-:W3:Y:S04]  /*19f10*/  LDG.E.U16 R9, [R8.64] ;  /* 0x0000000408097981 */ /* 0x000ee8000c1e1500 */
[----:B0-----:R-:W3:Y:S04]  /*19f20*/  LDL.64 R4, [R1+0xd60] ;  /* 0x000d600001047983 */ /* 0x001ee80000100a00 */
[----:B--2---:R0:W-:Y:S04]  /*19f30*/  STL [R1+0x4fc], R7 ;  /* 0x0004fc0701007387 */ /* 0x0041e80000100800 */
[----:B0-----:R-:W2:Y:S01]  /*19f40*/  LDL.64 R6, [R1+0xd58] ;  /* 0x000d580001067983 */ /* 0x001ea20000100a00 */
[----:B-----5:R-:W-:-:S06]  /*19f50*/  IMAD.WIDE R10, R0, 0x2, R10 ;  /* 0x00000002000a7825 */ /* 0x020fcc00078e020a */
[----:B------:R-:W5:Y:S01]  /*19f60*/  LDG.E.U16 R11, [R10.64] ;  /* 0x000000040a0b7981 */ /* 0x000f62000c1e1500 */
[----:B----4-:R-:W-:-:S06]  /*19f70*/  IMAD.WIDE R12, R0, 0x2, R12 ;  /* 0x00000002000c7825 */ /* 0x010fcc00078e020c */
[----:B------:R-:W4:Y:S04]  /*19f80*/  LDG.E.U16 R13, [R12.64] ;  /* 0x000000040c0d7981 */ /* 0x000f28000c1e1500 */
[----:B---3--:R0:W-:Y:S01]  /*19f90*/  STL [R1+0x4f4], R9 ;  /* 0x0004f40901007387 */ /* 0x0081e20000100800 */
[----:B------:R-:W-:-:S04]  /*19fa0*/  IMAD.WIDE R4, R0, 0x2, R4 ;  /* 0x0000000200047825 */ /* 0x000fc800078e0204 */
[----:B0-----:R-:W-:-:S04]  /*19fb0*/  IMAD.WIDE R8, R0, 0x2, R16 ;  /* 0x0000000200087825 */ /* 0x001fc800078e0210 */
[C---:B--2---:R-:W-:Y:S01]  /*19fc0*/  IMAD.WIDE R6, R0.reuse, 0x2, R6 ;  /* 0x0000000200067825 */ /* 0x044fe200078e0206 */
[----:B-----5:R0:W-:Y:S03]  /*19fd0*/  STL [R1+0x4f0], R11 ;  /* 0x0004f00b01007387 */ /* 0x0201e60000100800 */
[C---:B0-----:R-:W-:Y:S02]  /*19fe0*/  IMAD.WIDE R10, R0.reuse, 0x2, R14 ;  /* 0x00000002000a7825 */ /* 0x041fe400078e020e */
[----:B------:R0:W2:Y:S04]  /*19ff0*/  LDG.E.U16 R15, [R4.64] ;  /* 0x00000004040f7981 */ /* 0x0000a8000c1e1500 */
[----:B----4-:R1:W-:Y:S04]  /*1a000*/  STL [R1+0x4ec], R13 ;  /* 0x0004ec0d01007387 */ /* 0x0103e80000100800 */
[----:B------:R-:W3:Y:S04]  /*1a010*/  LDG.E.U16 R11, [R10.64] ;  /* 0x000000040a0b7981 */ /* 0x000ee8000c1e1500 */
[----:B0-----:R-:W4:Y:S01]  /*1a020*/  LDL.64 R4, [R1+0xd38] ;  /* 0x000d380001047983 */ /* 0x001f220000100a00 */
[----:B-1----:R-:W-:-:S03]  /*1a030*/  IMAD.WIDE R12, R0, 0x2, R2 ;  /* 0x00000002000c7825 */ /* 0x002fc600078e0202 */
[----:B------:R0:W5:Y:S04]  /*1a040*/  LDG.E.U16 R3, [R8.64] ;  /* 0x0000000408037981 */ /* 0x000168000c1e1500 */
[----:B------:R1:W3:Y:S04]  /*1a050*/  LDG.E.U16 R2, [R6.64] ;  /* 0x0000000406027981 */ /* 0x0002e8000c1e1500 */
[----:B------:R-:W3:Y:S04]  /*1a060*/  LDG.E.U16 R13, [R12.64] ;  /* 0x000000040c0d7981 */ /* 0x000ee8000c1e1500 */
[----:B0-----:R-:W3:Y:S04]  /*1a070*/  LDL.64 R8, [R1+0xd28] ;  /* 0x000d280001087983 */ /* 0x001ee80000100a00 */
[----:B-1----:R-:W3:Y:S04]  /*1a080*/  LDL.64 R6, [R1+0xd30] ;  /* 0x000d300001067983 */ /* 0x002ee80000100a00 */
[----:B------:R-:W3:Y:S04]  /*1a090*/  LDL.64 R16, [R1+0xd00] ;  /* 0x000d000001107983 */ /* 0x000ee80000100a00 */
[----:B--2---:R0:W-:Y:S04]  /*1a0a0*/  STL [R1+0x4e8], R15 ;  /* 0x0004e80f01007387 */ /* 0x0041e80000100800 */
[----:B0-----:R-:W2:Y:S01]  /*1a0b0*/  LDL.64 R14, [R1+0xcf8] ;  /* 0x000cf800010e7983 */ /* 0x001ea20000100a00 */
[----:B----4-:R-:W-:-:S03]  /*1a0c0*/  IMAD.WIDE R4, R0, 0x2, R4 ;  /* 0x0000000200047825 */ /* 0x010fc600078e0204 */
[----:B-----5:R-:W-:Y:S04]  /*1a0d0*/  STL [R1+0x4e0], R3 ;  /* 0x0004e00301007387 */ /* 0x020fe80000100800 */
[----:B---3--:R0:W-:Y:S04]  /*1a0e0*/  STL [R1+0x4e4], R2 ;  /* 0x0004e40201007387 */ /* 0x0081e80000100800 */
[----:B------:R-:W3:Y:S04]  /*1a0f0*/  LDG.E.U16 R5, [R4.64] ;  /* 0x0000000404057981 */ /* 0x000ee8000c1e1500 */
[----:B0-----:R-:W4:Y:S01]  /*1a100*/  LDL.64 R2, [R1+0xcf0] ;  /* 0x000cf00001027983 */ /* 0x001f220000100a00 */
[----:B------:R-:W-:-:S03]  /*1a110*/  IMAD.WIDE R6, R0, 0x2, R6 ;  /* 0x0000000200067825 */ /* 0x000fc600078e0206 */
[----:B------:R0:W-:Y:S04]  /*1a120*/  STL [R1+0x4dc], R11 ;  /* 0x0004dc0b01007387 */ /* 0x0001e80000100800 */
[----:B------:R-:W5:Y:S04]  /*1a130*/  LDG.E.U16 R7, [R6.64] ;  /* 0x0000000406077981 */ /* 0x000f68000c1e1500 */
[----:B0-----:R-:W2:Y:S04]  /*1a140*/  LDL.64 R10, [R1+0xd20] ;  /* 0x000d2000010a7983 */ /* 0x001ea80000100a00 */
[----:B------:R0:W-:Y:S04]  /*1a150*/  STL [R1+0x4d8], R13 ;  /* 0x0004d80d01007387 */ /* 0x0001e80000100800 */
[----:B0-----:R-:W4:Y:S01]  /*1a160*/  LDL.64 R12, [R1+0xd18] ;  /* 0x000d1800010c7983 */ /* 0x001f220000100a00 */
[----:B------:R-:W-:-:S06]  /*1a170*/  IMAD.WIDE R8, R0, 0x2, R8 ;  /* 0x0000000200087825 */ /* 0x000fcc00078e0208 */
[----:B------:R-:W4:Y:S04]  /*1a180*/  LDG.E.U16 R9, [R8.64] ;  /* 0x0000000408097981 */ /* 0x000f28000c1e1500 */
[----:B---3--:R0:W-:Y:S04]  /*1a190*/  STL [R1+0x4d4], R5 ;  /* 0x0004d40501007387 */ /* 0x0081e80000100800 */
[----:B0-----:R-:W3:Y:S04]  /*1a1a0*/  LDL.64 R4, [R1+0xd10] ;  /* 0x000d100001047983 */ /* 0x001ee80000100a00 */
[----:B-----5:R0:W-:Y:S01]  /*1a1b0*/  STL [R1+0x4cc], R7 ;  /* 0x0004cc0701007387 */ /* 0x0201e20000100800 */
[----:B--2---:R-:W-:-:S03]  /*1a1c0*/  IMAD.WIDE R10, R0, 0x2, R10 ;  /* 0x00000002000a7825 */ /* 0x004fc600078e020a */
[----:B0-----:R-:W2:Y:S04]  /*1a1d0*/  LDL.64 R6, [R1+0xd08] ;  /* 0x000d080001067983 */ /* 0x001ea80000100a00 */
[----:B------:R-:W5:Y:S01]  /*1a1e0*/  LDG.E.U16 R11, [R10.64] ;  /* 0x000000040a0b7981 */ /* 0x000f62000c1e1500 */
[----:B----4-:R-:W-:-:S06]  /*1a1f0*/  IMAD.WIDE R12, R0, 0x2, R12 ;  /* 0x00000002000c7825 */ /* 0x010fcc00078e020c */
[----:B------:R-:W4:Y:S04]  /*1a200*/  LDG.E.U16 R13, [R12.64] ;  /* 0x000000040c0d7981 */ /* 0x000f28000c1e1500 */
[----:B------:R0:W-:Y:S02]  /*1a210*/  STL [R1+0x4c8], R9 ;  /* 0x0004c80901007387 */ /* 0x0001e40000100800 */
[----:B0-----:R-:W-:-:S04]  /*1a220*/  IMAD.WIDE R8, R0, 0x2, R16 ;  /* 0x0000000200087825 */ /* 0x001fc800078e0210 */
[----:B---3--:R-:W-:-:S04]  /*1a230*/  IMAD.WIDE R4, R0, 0x2, R4 ;  /* 0x0000000200047825 */ /* 0x008fc800078e0204 */
[C---:B--2---:R-:W-:Y:S01]  /*1a240*/  IMAD.WIDE R6, R0.reuse, 0x2, R6 ;  /* 0x0000000200067825 */ /* 0x044fe200078e0206 */
[----:B-----5:R0:W-:Y:S03]  /*1a250*/  STL [R1+0x4c4], R11 ;  /* 0x0004c40b01007387 */ /* 0x0201e60000100800 */
[C---:B0-----:R-:W-:Y:S01]  /*1a260*/  IMAD.WIDE R10, R0.reuse, 0x2, R14 ;  /* 0x00000002000a7825 */ /* 0x041fe200078e020e */
[----:B----4-:R0:W-:Y:S04]  /*1a270*/  STL [R1+0x4c0], R13 ;  /* 0x0004c00d01007387 */ /* 0x0101e80000100800 */
[----:B------:R1:W2:Y:S04]  /*1a280*/  LDG.E.U16 R15, [R4.64] ;  /* 0x00000004040f7981 */ /* 0x0002a8000c1e1500 */
[----:B------:R-:W3:Y:S01]  /*1a290*/  LDG.E.U16 R11, [R10.64] ;  /* 0x000000040a0b7981 */ /* 0x000ee2000c1e1500 */
[----:B0-----:R-:W-:-:S03]  /*1a2a0*/  IMAD.WIDE R12, R0, 0x2, R2 ;  /* 0x00000002000c7825 */ /* 0x001fc600078e0202 */
[----:B------:R0:W4:Y:S04]  /*1a2b0*/  LDG.E.U16 R3, [R8.64] ;  /* 0x0000000408037981 */ /* 0x000128000c1e1500 */
[----:B-1----:R-:W5:Y:S04]  /*1a2c0*/  LDL.64 R4, [R1+0xce8] ;  /* 0x000ce80001047983 */ /* 0x002f680000100a00 */
[----:B------:R1:W3:Y:S04]  /*1a2d0*/  LDG.E.U16 R2, [R6.64] ;  /* 0x0000000406027981 */ /* 0x0002e8000c1e1500 */
[----:B------:R-:W3:Y:S04]  /*1a2e0*/  LDG.E.U16 R13, [R12.64] ;  /* 0x000000040c0d7981 */ /* 0x000ee8000c1e1500 */
[----:B0-----:R-:W3:Y:S04]  /*1a2f0*/  LDL.64 R8, [R1+0xcd8] ;  /* 0x000cd80001087983 */ /* 0x001ee80000100a00 */
[----:B-1----:R-:W3:Y:S04]  /*1a300*/  LDL.64 R6, [R1+0xce0] ;  /* 0x000ce00001067983 */ /* 0x002ee80000100a00 */
[----:B------:R-:W3:Y:S04]  /*1a310*/  LDL.64 R16, [R1+0xcb0] ;  /* 0x000cb00001107983 */ /* 0x000ee80000100a00 */
[----:B--2---:R0:W-:Y:S04]  /*1a320*/  STL [R1+0x4bc], R15 ;  /* 0x0004bc0f01007387 */ /* 0x0041e80000100800 */
[----:B0-----:R-:W2:Y:S01]  /*1a330*/  LDL.64 R14, [R1+0xca8] ;  /* 0x000ca800010e7983 */ /* 0x001ea20000100a00 */
[----:B-----5:R-:W-:-:S03]  /*1a340*/  IMAD.WIDE R4, R0, 0x2, R4 ;  /* 0x0000000200047825 */ /* 0x020fc600078e0204 */
[----:B----4-:R-:W-:Y:S04]  /*1a350*/  STL [R1+0x4b4], R3 ;  /* 0x0004b40301007387 */ /* 0x010fe80000100800 */
        /* <DEDUP_REMOVED lines=470> */
[----:B------:R5:W3:Y:S04]  /*1c0c0*/  LDG.E.U16 R2, [R6.64] ;  /* 0x0000000406027981 */ /* 0x000ae8000c1e1500 */
[----:B-1----:R-:W3:Y:S04]  /*1c0d0*/  LDL.64 R4, [R1+0x930] ;  /* 0x0009300001047983 */ /* 0x002ee80000100a00 */
[----:B------:R-:W3:Y:S04]  /*1c0e0*/  LDG.E.U16 R13, [R12.64] ;  /* 0x000000040c0d7981 */ /* 0x000ee8000c1e1500 */
[----:B-----5:R-:W5:Y:S04]  /*1c0f0*/  LDL.64 R6, [R1+0x928] ;  /* 0x0009280001067983 */ /* 0x020f680000100a00 */
[----:B0-----:R-:W5:Y:S04]  /*1c100*/  LDL.64 R8, [R1+0x920] ;  /* 0x0009200001087983 */ /* 0x001f680000100a00 */
[----:B------:R-:W5:Y:S04]  /*1c110*/  LDL.64 R16, [R1+0x8f8] ;  /* 0x0008f80001107983 */ /* 0x000f680000100a00 */
[----:B--2---:R0:W-:Y:S04]  /*1c120*/  STL [R1+0x1a0], R15 ;  /* 0x0001a00f01007387 */ /* 0x0041e80000100800 */
[----:B0-----:R-:W2:Y:S04]  /*1c130*/  LDL.64 R14, [R1+0x8f0] ;  /* 0x0008f000010e7983 */ /* 0x001ea80000100a00 */
[----:B----4-:R-:W-:Y:S01]  /*1c140*/  STL [R1+0x198], R3 ;  /* 0x0001980301007387 */ /* 0x010fe20000100800 */
[----:B---3--:R-:W-:-:S03]  /*1c150*/  IMAD.WIDE R4, R0, 0x2, R4 ;  /* 0x0000000200047825 */ /* 0x008fc600078e0204 */
[----:B------:R0:W-:Y:S04]  /*1c160*/  STL [R1+0x19c], R2 ;  /* 0x00019c0201007387 */ /* 0x0001e80000100800 */
[----:B------:R-:W3:Y:S04]  /*1c170*/  LDG.E.U16 R5, [R4.64] ;  /* 0x0000000404057981 */ /* 0x000ee8000c1e1500 */
[----:B0-----:R-:W4:Y:S04]  /*1c180*/  LDL.64 R2, [R1+0x8e8] ;  /* 0x0008e80001027983 */ /* 0x001f280000100a00 */
[----:B------:R0:W-:Y:S04]  /*1c190*/  STL [R1+0x194], R11 ;  /* 0x0001940b01007387 */ /* 0x0001e80000100800 */
[----:B0-----:R-:W2:Y:S04]  /*1c1a0*/  LDL.64 R10, [R1+0x918] ;  /* 0x00091800010a7983 */ /* 0x001ea80000100a00 */
[----:B------:R0:W-:Y:S04]  /*1c1b0*/  STL [R1+0x190], R13 ;  /* 0x0001900d01007387 */ /* 0x0001e80000100800 */
[----:B0-----:R-:W4:Y:S01]  /*1c1c0*/  LDL.64 R12, [R1+0x910] ;  /* 0x00091000010c7983 */ /* 0x001f220000100a00 */
[----:B-----5:R-:W-:-:S04]  /*1c1d0*/  IMAD.WIDE R6, R0, 0x2, R6 ;  /* 0x0000000200067825 */ /* 0x020fc800078e0206 */
[C---:B------:R-:W-:Y:S02]  /*1c1e0*/  IMAD.WIDE R8, R0.reuse, 0x2, R8 ;  /* 0x0000000200087825 */ /* 0x040fe400078e0208 */
[----:B------:R-:W5:Y:S04]  /*1c1f0*/  LDG.E.U16 R7, [R6.64] ;  /* 0x0000000406077981 */ /* 0x000f68000c1e1500 */
[----:B------:R-:W5:Y:S04]  /*1c200*/  LDG.E.U16 R9, [R8.64] ;  /* 0x0000000408097981 */ /* 0x000f68000c1e1500 */
[----:B---3--:R0:W-:Y:S04]  /*1c210*/  STL [R1+0x18c], R5 ;  /* 0x00018c0501007387 */ /* 0x0081e80000100800 */
[----:B0-----:R-:W3:Y:S01]  /*1c220*/  LDL.64 R4, [R1+0x908] ;  /* 0x0009080001047983 */ /* 0x001ee20000100a00 */
[----:B--2---:R-:W-:-:S06]  /*1c230*/  IMAD.WIDE R10, R0, 0x2, R10 ;  /* 0x00000002000a7825 */ /* 0x004fcc00078e020a */
[----:B------:R-:W2:Y:S01]  /*1c240*/  LDG.E.U16 R11, [R10.64] ;  /* 0x000000040a0b7981 */ /* 0x000ea2000c1e1500 */
[----:B----4-:R-:W-:-:S06]  /*1c250*/  IMAD.WIDE R12, R0, 0x2, R12 ;  /* 0x00000002000c7825 */ /* 0x010fcc00078e020c */
[----:B------:R-:W4:Y:S04]  /*1c260*/  LDG.E.U16 R13, [R12.64] ;  /* 0x000000040c0d7981 */ /* 0x000f28000c1e1500 */
[----:B-----5:R0:W-:Y:S04]  /*1c270*/  STL [R1+0x188], R7 ;  /* 0x0001880701007387 */ /* 0x0201e80000100800 */
[----:B0-----:R-:W5:Y:S04]  /*1c280*/  LDL.64 R6, [R1+0x900] ;  /* 0x0009000001067983 */ /* 0x001f680000100a00 */
[----:B------:R-:W-:Y:S01]  /*1c290*/  STL [R1+0x184], R9 ;  /* 0x0001840901007387 */ /* 0x000fe20000100800 */
[----:B---3--:R-:W-:-:S03]  /*1c2a0*/  IMAD.WIDE R4, R0, 0x2, R4 ;  /* 0x0000000200047825 */ /* 0x008fc600078e0204 */
[----:B--2---:R-:W-:Y:S04]  /*1c2b0*/  STL [R1+0x180], R11 ;  /* 0x0001800b01007387 */ /* 0x004fe80000100800 */
[----:B----4-:R0:W-:Y:S02]  /*1c2c0*/  STL [R1+0x17c], R13 ;  /* 0x00017c0d01007387 */ /* 0x0101e40000100800 */
[C---:B0-----:R-:W-:Y:S02]  /*1c2d0*/  IMAD.WIDE R12, R0.reuse, 0x2, R2 ;  /* 0x00000002000c7825 */ /* 0x041fe400078e0202 */
[----:B------:R0:W2:Y:S02]  /*1c2e0*/  LDG.E.U16 R3, [R4.64] ;  /* 0x0000000404037981 */ /* 0x0000a4000c1e1500 */
[----:B-----5:R-:W-:-:S02]  /*1c2f0*/  IMAD.WIDE R6, R0, 0x2, R6 ;  /* 0x0000000200067825 */ /* 0x020fc400078e0206 */
[----:B------:R-:W3:Y:S02]  /*1c300*/  LDG.E.U16 R13, [R12.64] ;  /* 0x000000040c0d7981 */ /* 0x000ee4000c1e1500 */
[C---:B------:R-:W-:Y:S02]  /*1c310*/  IMAD.WIDE R8, R0.reuse, 0x2, R16 ;  /* 0x0000000200087825 */ /* 0x040fe400078e0210 */
[----:B------:R1:W4:Y:S02]  /*1c320*/  LDG.E.U16 R2, [R6.64] ;  /* 0x0000000406027981 */ /* 0x000324000c1e1500 */
[C---:B------:R-:W-:Y:S02]  /*1c330*/  IMAD.WIDE R10, R0.reuse, 0x2, R14 ;  /* 0x00000002000a7825 */ /* 0x040fe400078e020e */
[----:B0-----:R-:W5:Y:S04]  /*1c340*/  LDL.64 R4, [R1+0x8e0] ;  /* 0x0008e00001047983 */ /* 0x001f680000100a00 */
[----:B------:R-:W3:Y:S04]  /*1c350*/  LDL.64 R16, [R1+0x8b0] ;  /* 0x0008b00001107983 */ /* 0x000ee80000100a00 */
[----:B-1----:R-:W3:Y:S04]  /*1c360*/  LDL.64 R6, [R1+0x8d8] ;  /* 0x0008d80001067983 */ /* 0x002ee80000100a00 */
[----:B------:R-:W3:Y:S04]  /*1c370*/  LDL.64 R14, [R1+0x8a8] ;  /* 0x0008a800010e7983 */ /* 0x000ee80000100a00 */
[----:B------:R-:W3:Y:S04]  /*1c380*/  LDG.E.U16 R11, [R10.64] ;  /* 0x000000040a0b7981 */ /* 0x000ee8000c1e1500 */
[----:B--2---:R0:W-:Y:S04]  /*1c390*/  STL [R1+0x178], R3 ;  /* 0x0001780301007387 */ /* 0x0041e80000100800 */
[----:B0-----:R0:W2:Y:S01]  /*1c3a0*/  LDG.E.U16 R3, [R8.64] ;  /* 0x0000000408037981 */ /* 0x0010a2000c1e1500 */
[----:B-----5:R-:W-:-:S06]  /*1c3b0*/  IMAD.WIDE R4, R0, 0x2, R4 ;  /* 0x0000000200047825 */ /* 0x020fcc00078e0204 */
[----:B------:R-:W5:Y:S04]  /*1c3c0*/  LDG.E.U16 R5, [R4.64] ;  /* 0x0000000404057981 */ /* 0x000f68000c1e1500 */
[----:B0-----:R-:W3:Y:S04]  /*1c3d0*/  LDL.64 R8, [R1+0x8d0] ;  /* 0x0008d00001087983 */ /* 0x001ee80000100a00 */
[----:B--2---:R-:W-:Y:S04]  /*1c3e0*/  STL [R1+0x170], R3 ;  /* 0x0001700301007387 */ /* 0x004fe80000100800 */
[----:B----4-:R0:W-:Y:S04]  /*1c3f0*/  STL [R1+0x174], R2 ;  /* 0x0001740201007387 */ /* 0x0101e80000100800 */
[----:B0-----:R-:W2:Y:S04]  /*1c400*/  LDL.64 R2, [R1+0x8a0] ;  /* 0x0008a00001027983 */ /* 0x001ea80000100a00 */
[----:B---3--:R0:W-:Y:S04]  /*1c410*/  STL [R1+0x16c], R11 ;  /* 0x00016c0b01007387 */ /* 0x0081e80000100800 */
[----:B0-----:R-:W3:Y:S01]  /*1c420*/  LDL.64 R10, [R1+0x8c8] ;  /* 0x0008c800010a7983 */ /* 0x001ee20000100a00 */
[----:B------:R-:W-:-:S03]  /*1c430*/  IMAD.WIDE R6, R0, 0x2, R6 ;  /* 0x0000000200067825 */ /* 0x000fc600078e0206 */
[----:B------:R0:W-:Y:S01]  /*1c440*/  STL [R1+0x168], R13 ;  /* 0x0001680d01007387 */ /* 0x0001e20000100800 */
[----:B------:R-:W-:-:S03]  /*1c450*/  IMAD.WIDE R8, R0, 0x2, R8 ;  /* 0x0000000200087825 */ /* 0x000fc600078e0208 */
[----:B------:R-:W4:Y:S04]  /*1c460*/  LDG.E.U16 R7, [R6.64] ;  /* 0x0000000406077981 */ /* 0x000f28000c1e1500 */
[----:B------:R-:W2:Y:S04]  /*1c470*/  LDG.E.U16 R9, [R8.64] ;  /* 0x0000000408097981 */ /* 0x000ea8000c1e1500 */
[----:B0-----:R-:W2:Y:S04]  /*1c480*/  LDL.64 R12, [R1+0x8c0] ;  /* 0x0008c000010c7983 */ /* 0x001ea80000100a00 */
[----:B-----5:R0:W-:Y:S04]  /*1c490*/  STL [R1+0x164], R5 ;  /* 0x0001640501007387 */ /* 0x0201e80000100800 */
[----:B0-----:R-:W5:Y:S01]  /*1c4a0*/  LDL.64 R4, [R1+0x8b8] ;  /* 0x0008b80001047983 */ /* 0x001f620000100a00 */
[----:B---3--:R-:W-:-:S06]  /*1c4b0*/  IMAD.WIDE R10, R0, 0x2, R10 ;  /* 0x00000002000a7825 */ /* 0x008fcc00078e020a */
[----:B------:R-:W3:Y:S04]  /*1c4c0*/  LDG.E.U16 R11, [R10.64] ;  /* 0x000000040a0b7981 */ /* 0x000ee8000c1e1500 */
[----:B----4-:R0:W-:Y:S01]  /*1c4d0*/  STL [R1+0x160], R7 ;  /* 0x0001600701007387 */ /* 0x0101e20000100800 */
[----:B--2---:R-:W-:-:S03]  /*1c4e0*/  IMAD.WIDE R12, R0, 0x2, R12 ;  /* 0x00000002000c7825 */ /* 0x004fc600078e020c */
[----:B------:R1:W-:Y:S01]  /*1c4f0*/  STL [R1+0x15c], R9 ;  /* 0x00015c0901007387 */ /* 0x0003e20000100800 */
[----:B0-----:R-:W-:-:S03]  /*1c500*/  IMAD.WIDE R6, R0, 0x2, R16 ;  /* 0x0000000200067825 */ /* 0x001fc600078e0210 */
[----:B------:R0:W2:Y:S04]  /*1c510*/  LDG.E.U16 R13, [R12.64] ;  /* 0x000000040c0d7981 */ /* 0x0000a8000c1e1500 */
[----:B------:R-:W4:Y:S01]  /*1c520*/  LDL.64 R16, [R1+0x870] ;  /* 0x0008700001107983 */ /* 0x000f220000100a00 */
[----:B-----5:R-:W-:-:S05]  /*1c530*/  IMAD.WIDE R4, R0, 0x2, R4 ;  /* 0x0000000200047825 */ /* 0x020fca00078e0204 */
[----:B0-----:R0:W5:Y:S04]  /*1c540*/  LDG.E.U16 R12, [R4.64] ;  /* 0x00000004040c7981 */ /* 0x001168000c1e1500 */
[----:B---3--:R3:W-:Y:S04]  /*1c550*/  STL [R1+0x158], R11 ;  /* 0x0001580b01007387 */ /* 0x0087e80000100800 */
[----:B0-----:R-:W4:Y:S01]  /*1c560*/  LDL.64 R4, [R1+0x898] ;  /* 0x0008980001047983 */ /* 0x001f220000100a00 */
[----:B-1----:R-:W-:-:S04]  /*1c570*/  IMAD.WIDE R8, R0, 0x2, R14 ;  /* 0x0000000200087825 */ /* 0x002fc800078e020e */
[C---:B---3--:R-:W-:Y:S02]  /*1c580*/  IMAD.WIDE R10, R0.reuse, 0x2, R2 ;  /* 0x00000002000a7825 */ /* 0x048fe400078e0202 */
[----:B------:R0:W3:Y:S04]  /*1c590*/  LDG.E.U16 R2, [R8.64] ;  /* 0x0000000408027981 */ /* 0x0000e8000c1e1500 */
[----:B--2---:R1:W-:Y:S04]  /*1c5a0*/  STL [R1+0x154], R13 ;  /* 0x0001540d01007387 */ /* 0x0043e80000100800 */
[----:B------:R2:W3:Y:S04]  /*1c5b0*/  LDG.E.U16 R3, [R10.64] ;  /* 0x000000040a037981 */ /* 0x0004e8000c1e1500 */
[----:B0-----:R-:W3:Y:S04]  /*1c5c0*/  LDL.64 R8, [R1+0x888] ;  /* 0x0008880001087983 */ /* 0x001ee80000100a00 */
[----:B-1----:R0:W5:Y:S04]  /*1c5d0*/  LDG.E.U16 R13, [R6.64] ;  /* 0x00000004060d7981 */ /* 0x002168000c1e1500 */
[----:B------:R-:W5:Y:S04]  /*1c5e0*/  LDL.64 R14, [R1+0x868] ;  /* 0x00086800010e7983 */ /* 0x000f680000100a00 */
[----:B--2---:R-:W2:Y:S04]  /*1c5f0*/  LDL.64 R10, [R1+0x878] ;  /* 0x00087800010a7983 */ /* 0x004ea80000100a00 */
[----:B0-----:R-:W2:Y:S01]  /*1c600*/  LDL.64 R6, [R1+0x890] ;  /* 0x0008900001067983 */ /* 0x001ea20000100a00 */
[----:B----4-:R-:W-:-:S06]  /*1c610*/  IMAD.WIDE R4, R0, 0x2, R4 ;  /* 0x0000000200047825 */ /* 0x010fcc00078e0204 */
[----:B------:R-:W4:Y:S01]  /*1c620*/  LDG.E.U16 R5, [R4.64] ;  /* 0x0000000404057981 */ /* 0x000f22000c1e1500 */
[----:B---3--:R-:W-:-:S03]  /*1c630*/  IMAD.WIDE R8, R0, 0x2, R8 ;  /* 0x0000000200087825 */ /* 0x008fc600078e0208 */
[----:B-----5:R-:W-:Y:S04]  /*1c640*/  STL [R1+0x14c], R13 ;  /* 0x00014c0d01007387 */ /* 0x020fe80000100800 */
[----:B------:R0:W-:Y:S04]  /*1c650*/  STL [R1+0x150], R12 ;  /* 0x0001500c01007387 */ /* 0x0001e80000100800 */
[----:B------:R-:W3:Y:S01]  /*1c660*/  LDG.E.U16 R9, [R8.64] ;  /* 0x0000000408097981 */ /* 0x000ee2000c1e1500 */
[----:B--2---:R-:W-:-:S03]  /*1c670*/  IMAD.WIDE R6, R0, 0x2, R6 ;  /* 0x0000000200067825 */ /* 0x004fc600078e0206 */
[----:B0-----:R-:W2:Y:S04]  /*1c680*/  LDL.64 R12, [R1+0x860] ;  /* 0x00086000010c7983 */ /* 0x001ea80000100a00 */
[----:B------:R-:W-:Y:S04]  /*1c690*/  STL [R1+0x144], R3 ;  /* 0x0001440301007387 */ /* 0x000fe80000100800 */
[----:B------:R0:W-:Y:S04]  /*1c6a0*/  STL [R1+0x148], R2 ;  /* 0x0001480201007387 */ /* 0x0001e80000100800 */
[----:B------:R-:W5:Y:S04]  /*1c6b0*/  LDG.E.U16 R7, [R6.64] ;  /* 0x0000000406077981 */ /* 0x000f68000c1e1500 */
[----:B0-----:R-:W2:Y:S04]  /*1c6c0*/  LDL.64 R2, [R1+0x858] ;  /* 0x0008580001027983 */ /* 0x001ea80000100a00 */
[----:B----4-:R0:W-:Y:S04]  /*1c6d0*/  STL [R1+0x140], R5 ;  /* 0x0001400501007387 */ /* 0x0101e80000100800 */
[----:B0-----:R-:W4:Y:S04]  /*1c6e0*/  LDL.64 R4, [R1+0x880] ;  /* 0x0008800001047983 */ /* 0x001f280000100a00 */
[----:B-----5:R0:W-:Y:S04]  /*1c6f0*/  STL [R1+0x13c], R7 ;  /* 0x00013c0701007387 */ /* 0x0201e80000100800 */
[----:B---3--:R1:W-:Y:S01]  /*1c700*/  STL [R1+0x138], R9 ;  /* 0x0001380901007387 */ /* 0x0083e20000100800 */
[----:B0-----:R-:W-:-:S04]  /*1c710*/  IMAD.WIDE R6, R0, 0x2, R10 ;  /* 0x0000000200067825 */ /* 0x001fc800078e020a */
[C---:B-1----:R-:W-:Y:S01]  /*1c720*/  IMAD.WIDE R8, R0.reuse, 0x2, R16 ;  /* 0x0000000200087825 */ /* 0x042fe200078e0210 */
[----:B------:R-:W3:Y:S04]  /*1c730*/  LDG.E.U16 R11, [R6.64] ;  /* 0x00000004060b7981 */ /* 0x000ee8000c1e1500 */
[----:B------:R0:W5:Y:S01]  /*1c740*/  LDG.E.U16 R10, [R8.64] ;  /* 0x00000004080a7981 */ /* 0x000162000c1e1500 */
[----:B----4-:R-:W-:-:S05]  /*1c750*/  IMAD.WIDE R4, R0, 0x2, R4 ;  /* 0x0000000200047825 */ /* 0x010fca00078e0204 */
[----:B------:R1:W4:Y:S02]  /*1c760*/  LDG.E.U16 R17, [R4.64] ;  /* 0x0000000404117981 */ /* 0x000324000c1e1500 */
[C---:B-1----:R-:W-:Y:S02]  /*1c770*/  IMAD.WIDE R4, R0.reuse, 0x2, R14 ;  /* 0x0000000200047825 */ /* 0x042fe400078e020e */
[----:B----4-:R1:W-:Y:S04]  /*1c780*/  STL [R1+0x134], R17 ;  /* 0x0001341101007387 */ /* 0x0103e80000100800 */
[----:B------:R-:W4:Y:S04]  /*1c790*/  LDL.64 R14, [R1+0x828] ;  /* 0x00082800010e7983 */ /* 0x000f280000100a00 */
[----:B-1----:R-:W4:Y:S04]  /*1c7a0*/  LDL.64 R16, [R1+0x830] ;  /* 0x0008300001107983 */ /* 0x002f280000100a00 */
[----:B---3--:R1:W-:Y:S04]  /*1c7b0*/  STL [R1+0x130], R11 ;  /* 0x0001300b01007387 */ /* 0x0083e80000100800 */
[----:B-1----:R1:W3:Y:S04]  /*1c7c0*/  LDG.E.U16 R11, [R4.64] ;  /* 0x00000004040b7981 */ /* 0x0022e8000c1e1500 */
[----:B-1----:R-:W3:Y:S01]  /*1c7d0*/  LDL.64 R4, [R1+0x850] ;  /* 0x0008500001047983 */ /* 0x002ee20000100a00 */
[----:B--2---:R-:W-:-:S03]  /*1c7e0*/  IMAD.WIDE R6, R0, 0x2, R12 ;  /* 0x0000000200067825 */ /* 0x004fc600078e020c */
[----:B------:R-:W2:Y:S01]  /*1c7f0*/  LDL.64 R12, [R1+0x820] ;  /* 0x00082000010c7983 */ /* 0x000ea20000100a00 */
[----:B0-----:R-:W-:-:S03]  /*1c800*/  IMAD.WIDE R8, R0, 0x2, R2 ;  /* 0x0000000200087825 */ /* 0x001fc600078e0202 */
[----:B------:R0:W2:Y:S04]  /*1c810*/  LDG.E.U16 R2, [R6.64] ;  /* 0x0000000406027981 */ /* 0x0000a8000c1e1500 */
[----:B------:R1:W2:Y:S04]  /*1c820*/  LDG.E.U16 R3, [R8.64] ;  /* 0x0000000408037981 */ /* 0x0002a8000c1e1500 */
[----:B0-----:R-:W2:Y:S04]  /*1c830*/  LDL.64 R6, [R1+0x848] ;  /* 0x0008480001067983 */ /* 0x001ea80000100a00 */
[----:B-1----:R-:W4:Y:S01]  /*1c840*/  LDL.64 R8, [R1+0x840] ;  /* 0x0008400001087983 */ /* 0x002f220000100a00 */
[----:B---3--:R-:W-:-:S06]  /*1c850*/  IMAD.WIDE R4, R0, 0x2, R4 ;  /* 0x0000000200047825 */ /* 0x008fcc00078e0204 */
[----:B------:R-:W3:Y:S04]  /*1c860*/  LDG.E.U16 R5, [R4.64] ;  /* 0x0000000404057981 */ /* 0x000ee8000c1e1500 */
[----:B------:R-:W-:Y:S04]  /*1c870*/  STL [R1+0x128], R11 ;  /* 0x0001280b01007387 */ /* 0x000fe80000100800 */
[----:B-----5:R0:W-:Y:S01]  /*1c880*/  STL [R1+0x12c], R10 ;  /* 0x00012c0a01007387 */ /* 0x0201e20000100800 */
[----:B--2---:R-:W-:-:S04]  /*1c890*/  IMAD.WIDE R6, R0, 0x2, R6 ;  /* 0x0000000200067825 */ /* 0x004fc800078e0206 */
[C---:B----4-:R-:W-:Y:S01]  /*1c8a0*/  IMAD.WIDE R8, R0.reuse, 0x2, R8 ;  /* 0x0000000200087825 */ /* 0x050fe200078e0208 */
[----:B0-----:R-:W2:Y:S04]  /*1c8b0*/  LDL.64 R10, [R1+0x818] ;  /* 0x00081800010a7983 */ /* 0x001ea80000100a00 */
[----:B------:R-:W-:Y:S04]  /*1c8c0*/  STL [R1+0x120], R3 ;  /* 0x0001200301007387 */ /* 0x000fe80000100800 */
[----:B------:R0:W-:Y:S04]  /*1c8d0*/  STL [R1+0x124], R2 ;  /* 0x0001240201007387 */ /* 0x0001e80000100800 */
[----:B------:R1:W4:Y:S04]  /*1c8e0*/  LDG.E.U16 R6, [R6.64] ;  /* 0x0000000406067981 */ /* 0x000328000c1e1500 */
[----:B0-----:R-:W5:Y:S04]  /*1c8f0*/  LDL.64 R2, [R1+0x810] ;  /* 0x0008100001027983 */ /* 0x001f680000100a00 */
[----:B-1----:R-:W2:Y:S04]  /*1c900*/  LDG.E.U16 R7, [R8.64] ;  /* 0x0000000408077981 */ /* 0x002ea8000c1e1500 */
[----:B---3--:R0:W-:Y:S04]  /*1c910*/  STL [R1+0x11c], R5 ;  /* 0x00011c0501007387 */ /* 0x0081e80000100800 */
[----:B0-----:R-:W3:Y:S04]  /*1c920*/  LDL.64 R4, [R1+0x838] ;  /* 0x0008380001047983 */ /* 0x001ee80000100a00 */
[----:B--2---:R-:W-:Y:S04]  /*1c930*/  STL [R1+0x114], R7 ;  /* 0x0001140701007387 */ /* 0x004fe80000100800 */
[----:B----4-:R0:W-:Y:S02]  /*1c940*/  STL [R1+0x118], R6 ;  /* 0x0001180601007387 */ /* 0x0101e40000100800 */
[----:B0-----:R-:W-:-:S02]  /*1c950*/  IMAD.WIDE R6, R0, 0x2, R16 ;  /* 0x0000000200067825 */ /* 0x001fc400078e0210 */
[----:B------:R-:W2:Y:S04]  /*1c960*/  LDL.64 R16, [R1+0x708] ;  /* 0x0007080001107983 */ /* 0x000ea80000100a00 */
[----:B------:R-:W4:Y:S01]  /*1c970*/  LDG.E.U16 R7, [R6.64] ;  /* 0x0000000406077981 */ /* 0x000f22000c1e1500 */
[----:B---3--:R-:W-:-:S04]  /*1c980*/  IMAD.WIDE R8, R0, 0x2, R4 ;  /* 0x0000000200087825 */ /* 0x008fc800078e0204 */
[C---:B------:R-:W-:Y:S02]  /*1c990*/  IMAD.WIDE R4, R0.reuse, 0x2, R14 ;  /* 0x0000000200047825 */ /* 0x040fe400078e020e */
[----:B------:R0:W3:Y:S04]  /*1c9a0*/  LDG.E.U16 R15, [R8.64] ;  /* 0x00000004080f7981 */ /* 0x0000e8000c1e1500 */
[----:B------:R-:W2:Y:S01]  /*1c9b0*/  LDG.E.U16 R5, [R4.64] ;  /* 0x0000000404057981 */ /* 0x000ea2000c1e1500 */
[----:B0-----:R-:W-:-:S05]  /*1c9c0*/  IMAD.WIDE R8, R0, 0x2, R12 ;  /* 0x0000000200087825 */ /* 0x001fca00078e020c */
[----:B------:R0:W2:Y:S04]  /*1c9d0*/  LDG.E.U16 R13, [R8.64] ;  /* 0x00000004080d7981 */ /* 0x0000a8000c1e1500 */
[----:B---3--:R1:W-:Y:S04]  /*1c9e0*/  STL [R1+0x110], R15 ;  /* 0x0001100f01007387 */ /* 0x0083e80000100800 */
[----:B-1----:R-:W3:Y:S04]  /*1c9f0*/  LDL.64 R14, [R1+0x6c8] ;  /* 0x0006c800010e7983 */ /* 0x002ee80000100a00 */
[----:B----4-:R1:W-:Y:S04]  /*1ca00*/  STL [R1+0x10c], R7 ;  /* 0x00010c0701007387 */ /* 0x0103e80000100800 */
[----:B--2---:R5:W-:Y:S04]  /*1ca10*/  STL [R1+0x108], R5 ;  /* 0x0001080501007387 */ /* 0x004be80000100800 */
[----:B0-----:R-:W2:Y:S01]  /*1ca20*/  LDL.64 R8, [R1+0x808] ;  /* 0x0008080001087983 */ /* 0x001ea20000100a00 */
[----:B-1----:R-:W-:-:S03]  /*1ca30*/  IMAD.WIDE R6, R0, 0x2, R10 ;  /* 0x0000000200067825 */ /* 0x002fc600078e020a */
[----:B------:R-:W4:Y:S01]  /*1ca40*/  LDL.64 R10, [R1+0x688] ;  /* 0x00068800010a7983 */ /* 0x000f220000100a00 */
[----:B-----5:R-:W-:-:S03]  /*1ca50*/  IMAD.WIDE R4, R0, 0x2, R2 ;  /* 0x0000000200047825 */ /* 0x020fc600078e0202 */
[----:B------:R0:W5:Y:S04]  /*1ca60*/  LDG.E.U16 R2, [R6.64] ;  /* 0x0000000406027981 */ /* 0x000168000c1e1500 */
[----:B------:R1:W3:Y:S04]  /*1ca70*/  LDG.E.U16 R3, [R4.64] ;  /* 0x0000000404037981 */ /* 0x0002e8000c1e1500 */
[----:B0-----:R-:W3:Y:S04]  /*1ca80*/  LDL.64 R6, [R1+0x7c8] ;  /* 0x0007c80001067983 */ /* 0x001ee80000100a00 */
[----:B-1----:R-:W4:Y:S01]  /*1ca90*/  LDL.64 R4, [R1+0x788] ;  /* 0x0007880001047983 */ /* 0x002f220000100a00 */
[----:B--2---:R-:W-:-:S06]  /*1caa0*/  IMAD.WIDE R8, R0, 0x2, R8 ;  /* 0x0000000200087825 */ /* 0x004fcc00078e0208 */
[----:B------:R-:W2:Y:S04]  /*1cab0*/  LDG.E.U16 R9, [R8.64] ;  /* 0x0000000408097981 */ /* 0x000ea8000c1e1500 */
[----:B------:R0:W-:Y:S01]  /*1cac0*/  STL [R1+0x104], R13 ;  /* 0x0001040d01007387 */ /* 0x0001e20000100800 */
[----:B---3--:R-:W-:-:S03]  /*1cad0*/  IMAD.WIDE R6, R0, 0x2, R6 ;  /* 0x0000000200067825 */ /* 0x008fc600078e0206 */
[----:B0-----:R-:W3:Y:S04]  /*1cae0*/  LDL.64 R12, [R1+0x648] ;  /* 0x00064800010c7983 */ /* 0x001ee80000100a00 */
[----:B------:R-:W-:Y:S04]  /*1caf0*/  STL [R1+0xfc], R3 ;  /* 0x0000fc0301007387 */ /* 0x000fe80000100800 */
[----:B-----5:R0:W-:Y:S04]  /*1cb00*/  STL [R1+0x100], R2 ;  /* 0x0001000201007387 */ /* 0x0201e80000100800 */
[----:B------:R-:W5:Y:S04]  /*1cb10*/  LDG.E.U16 R7, [R6.64] ;  /* 0x0000000406077981 */ /* 0x000f68000c1e1500 */
[----:B0-----:R-:W3:Y:S04]  /*1cb20*/  LDL.64 R2, [R1+0x608] ;  /* 0x0006080001027983 */ /* 0x001ee80000100a00 */
[----:B--2---:R0:W-:Y:S04]  /*1cb30*/  STL [R1+0xf8], R9 ;  /* 0x0000f80901007387 */ /* 0x0041e80000100800 */
[----:B0-----:R-:W2:Y:S01]  /*1cb40*/  LDL.64 R8, [R1+0x748] ;  /* 0x0007480001087983 */ /* 0x001ea20000100a00 */
[----:B----4-:R-:W-:-:S06]  /*1cb50*/  IMAD.WIDE R4, R0, 0x2, R4 ;  /* 0x0000000200047825 */ /* 0x010fcc00078e0204 */
[----:B------:R-:W4:Y:S04]  /*1cb60*/  LDG.E.U16 R5, [R4.64] ;  /* 0x0000000404057981 */ /* 0x000f28000c1e1500 */
[----:B-----5:R0:W-:Y:S02]  /*1cb70*/  STL [R1+0xf4], R7 ;  /* 0x0000f40701007387 */ /* 0x0201e40000100800 */
[----:B0-----:R-:W-:-:S04]  /*1cb80*/  IMAD.WIDE R6, R0, 0x2, R16 ;  /* 0x0000000200067825 */ /* 0x001fc800078e0210 */
[----:B--2---:R-:W-:-:S05]  /*1cb90*/  IMAD.WIDE R8, R0, 0x2, R8 ;  /* 0x0000000200087825 */ /* 0x004fca00078e0208 */
[----:B------:R0:W2:Y:S04]  /*1cba0*/  LDG.E.U16 R17, [R8.64] ;  /* 0x0000000408117981 */ /* 0x0000a8000c1e1500 */
[----:B----4-:R1:W-:Y:S01]  /*1cbb0*/  STL [R1+0xf0], R5 ;  /* 0x0000f00501007387 */ /* 0x0103e20000100800 */
[----:B0-----:R-:W-:-:S04]  /*1cbc0*/  IMAD.WIDE R8, R0, 0x2, R10 ;  /* 0x0000000200087825 */ /* 0x001fc800078e020a */
[C---:B-1----:R-:W-:Y:S02]  /*1cbd0*/  IMAD.WIDE R4, R0.reuse, 0x2, R14 ;  /* 0x0000000200047825 */ /* 0x042fe400078e020e */
[----:B------:R0:W4:Y:S04]  /*1cbe0*/  LDG.E.U16 R14, [R6.64] ;  /* 0x00000004060e7981 */ /* 0x000128000c1e1500 */
[----:B------:R3:W5:Y:S02]  /*1cbf0*/  LDG.E.U16 R15, [R4.64] ;  /* 0x00000004040f7981 */ /* 0x000764000c1e1500 */
[C---:B---3--:R-:W-:Y:S02]  /*1cc00*/  IMAD.WIDE R4, R0.reuse, 0x2, R2 ;  /* 0x0000000200047825 */ /* 0x048fe400078e0202 */
[----:B------:R1:W4:Y:S04]  /*1cc10*/  LDG.E.U16 R3, [R8.64] ;  /* 0x0000000408037981 */ /* 0x000328000c1e1500 */
[----:B--2---:R2:W-:Y:S04]  /*1cc20*/  STL [R1+0xec], R17 ;  /* 0x0000ec1101007387 */ /* 0x0045e80000100800 */
[----:B-1----:R-:W3:Y:S01]  /*1cc30*/  LDL.64 R8, [R1+0x800] ;  /* 0x0008000001087983 */ /* 0x002ee20000100a00 */
[----:B0-----:R-:W-:-:S03]  /*1cc40*/  IMAD.WIDE R6, R0, 0x2, R12 ;  /* 0x0000000200067825 */ /* 0x001fc600078e020c */
[----:B------:R-:W3:Y:S04]  /*1cc50*/  LDL.64 R10, [R1+0x6c0] ;  /* 0x0006c000010a7983 */ /* 0x000ee80000100a00 */
[----:B------:R0:W3:Y:S04]  /*1cc60*/  LDG.E.U16 R2, [R6.64] ;  /* 0x0000000406027981 */ /* 0x0000e8000c1e1500 */
[----:B--2---:R-:W2:Y:S04]  /*1cc70*/  LDL.64 R16, [R1+0x700] ;  /* 0x0007000001107983 */ /* 0x004ea80000100a00 */
[----:B0-----:R-:W2:Y:S04]  /*1cc80*/  LDL.64 R6, [R1+0x7c0] ;  /* 0x0007c00001067983 */ /* 0x001ea80000100a00 */
[----:B-----5:R-:W-:Y:S04]  /*1cc90*/  STL [R1+0xe4], R15 ;  /* 0x0000e40f01007387 */ /* 0x020fe80000100800 */
[----:B----4-:R0:W-:Y:S04]  /*1cca0*/  STL [R1+0xe8], R14 ;  /* 0x0000e80e01007387 */ /* 0x0101e80000100800 */
[----:B------:R-:W4:Y:S04]  /*1ccb0*/  LDL.64 R12, [R1+0x640] ;  /* 0x00064000010c7983 */ /* 0x000f280000100a00 */
[----:B0-----:R-:W5:Y:S04]  /*1ccc0*/  LDL.64 R14, [R1+0x680] ;  /* 0x00068000010e7983 */ /* 0x001f680000100a00 */
[----:B------:R0:W-:Y:S04]  /*1ccd0*/  STL [R1+0xe0], R3 ;  /* 0x0000e00301007387 */ /* 0x0001e80000100800 */
[----:B0-----:R0:W4:Y:S04]  /*1cce0*/  LDG.E.U16 R3, [R4.64] ;  /* 0x0000000404037981 */ /* 0x001128000c1e1500 */
[----:B0-----:R-:W5:Y:S01]  /*1ccf0*/  LDL.64 R4, [R1+0x780] ;  /* 0x0007800001047983 */ /* 0x001f620000100a00 */
[----:B---3--:R-:W-:-:S06]  /*1cd00*/  IMAD.WIDE R8, R0, 0x2, R8 ;  /* 0x0000000200087825 */ /* 0x008fcc00078e0208 */
[----:B------:R-:W3:Y:S01]  /*1cd10*/  LDG.E.U16 R9, [R8.64] ;  /* 0x0000000408097981 */ /* 0x000ee2000c1e1500 */
[----:B--2---:R-:W-:-:S06]  /*1cd20*/  IMAD.WIDE R6, R0, 0x2, R6 ;  /* 0x0000000200067825 */ /* 0x004fcc00078e0206 */
[----:B------:R-:W2:Y:S04]  /*1cd30*/  LDG.E.U16 R7, [R6.64] ;  /* 0x0000000406077981 */ /* 0x000ea8000c1e1500 */
[----:B----4-:R-:W-:Y:S04]  /*1cd40*/  STL [R1+0x98], R3 ;  /* 0x0000980301007387 */ /* 0x010fe80000100800 */
[----:B------:R0:W-:Y:S01]  /*1cd50*/  STL [R1+0xc0], R2 ;  /* 0x0000c00201007387 */ /* 0x0001e20000100800 */
[----:B-----5:R-:W-:-:S03]  /*1cd60*/  IMAD.WIDE R4, R0, 0x2, R4 ;  /* 0x0000000200047825 */ /* 0x020fc600078e0204 */
[----:B0-----:R-:W4:Y:S04]  /*1cd70*/  LDL.64 R2, [R1+0x600] ;  /* 0x0006000001027983 */ /* 0x001f280000100a00 */
[----:B------:R-:W5:Y:S04]  /*1cd80*/  LDG.E.U16 R5, [R4.64] ;  /* 0x0000000404057981 */ /* 0x000f68000c1e1500 */
[----:B---3--:R0:W-:Y:S04]  /*1cd90*/  STL [R1+0xdc], R9 ;  /* 0x0000dc0901007387 */ /* 0x0081e80000100800 */
[----:B0-----:R-:W3:Y:S04]  /*1cda0*/  LDL.64 R8, [R1+0x740] ;  /* 0x0007400001087983 */ /* 0x001ee80000100a00 */
[----:B--2---:R0:W-:Y:S02]  /*1cdb0*/  STL [R1+0xd8], R7 ;  /* 0x0000d80701007387 */ /* 0x0041e40000100800 */
[----:B0-----:R-:W-:-:S05]  /*1cdc0*/  IMAD.WIDE R6, R0, 0x2, R16 ;  /* 0x0000000200067825 */ /* 0x001fca00078e0210 */
[----:B------:R-:W2:Y:S04]  /*1cdd0*/  LDG.E.U16 R17, [R6.64] ;  /* 0x0000000406117981 */ /* 0x000ea8000c1e1500 */
[----:B-----5:R0:W-:Y:S02]  /*1cde0*/  STL [R1+0xd4], R5 ;  /* 0x0000d40501007387 */ /* 0x0201e40000100800 */
[C---:B0-----:R-:W-:Y:S02]  /*1cdf0*/  IMAD.WIDE R4, R0.reuse, 0x2, R10 ;  /* 0x0000000200047825 */ /* 0x041fe400078e020a */
[----:B------:R-:W5:Y:S04]  /*1ce00*/  LDL.64 R10, [R1+0x7f8] ;  /* 0x0007f800010a7983 */ /* 0x000f680000100a00 */
[----:B------:R-:W4:Y:S01]  /*1ce10*/  LDG.E.U16 R5, [R4.64] ;  /* 0x0000000404057981 */ /* 0x000f22000c1e1500 */
[----:B---3--:R-:W-:-:S05]  /*1ce20*/  IMAD.WIDE R8, R0, 0x2, R8 ;  /* 0x0000000200087825 */ /* 0x008fca00078e0208 */
[----:B------:R0:W3:Y:S02]  /*1ce30*/  LDG.E.U16 R16, [R8.64] ;  /* 0x0000000408107981 */ /* 0x0000e4000c1e1500 */
[----:B0-----:R-:W-:-:S06]  /*1ce40*/  IMAD.WIDE R8, R0, 0x2, R14 ;  /* 0x0000000200087825 */ /* 0x001fcc00078e020e */
[----:B------:R0:W4:Y:S04]  /*1ce50*/  LDG.E.U16 R9, [R8.64] ;  /* 0x0000000408097981 */ /* 0x000128000c1e1500 */
[----:B--2---:R-:W-:Y:S01]  /*1ce60*/  STL [R1+0xcc], R17 ;  /* 0x0000cc1101007387 */ /* 0x004fe20000100800 */
[----:B------:R-:W-:-:S05]  /*1ce70*/  IMAD.WIDE R6, R0, 0x2, R12 ;  /* 0x0000000200067825 */ /* 0x000fca00078e020c */
[----:B0-----:R0:W2:Y:S01]  /*1ce80*/  LDG.E.U16 R8, [R6.64] ;  /* 0x0000000406087981 */ /* 0x0010a2000c1e1500 */
[----:B-----5:R-:W-:-:S06]  /*1ce90*/  IMAD.WIDE R10, R0, 0x2, R10 ;  /* 0x00000002000a7825 */ /* 0x020fcc00078e020a */
[----:B------:R-:W5:Y:S04]  /*1cea0*/  LDG.E.U16 R11, [R10.64] ;  /* 0x000000040a0b7981 */ /* 0x000f68000c1e1500 */
[----:B---3--:R1:W-:Y:S04]  /*1ceb0*/  STL [R1+0xd0], R16 ;  /* 0x0000d01001007387 */ /* 0x0083e80000100800 */
[----:B-1----:R-:W3:Y:S01]  /*1cec0*/  LDL.64 R16, [R1+0x6b8] ;  /* 0x0006b80001107983 */ /* 0x002ee20000100a00 */
[----:B----4-:R1:W-:Y:S03]  /*1ced0*/  STL [R1+0xc8], R5 ;  /* 0x0000c80501007387 */ /* 0x0103e60000100800 */
[----:B0-----:R-:W4:Y:S01]  /*1cee0*/  LDL.64 R6, [R1+0x7b8] ;  /* 0x0007b80001067983 */ /* 0x001f220000100a00 */
[----:B------:R-:W2:Y:S03]  /*1cef0*/  LDL.64 R14, [R1+0x678] ;  /* 0x00067800010e7983 */ /* 0x000ea60000100a00 */
[----:B------:R-:W2:Y:S01]  /*1cf00*/  LDL.64 R12, [R1+0x5f8] ;  /* 0x0005f800010c7983 */ /* 0x000ea20000100a00 */
[----:B-1----:R-:W-:-:S03]  /*1cf10*/  IMAD.WIDE R4, R0, 0x2, R2 ;  /* 0x0000000200047825 */ /* 0x002fc600078e0202 */
[----:B------:R-:W2:Y:S01]  /*1cf20*/  LDL.64 R2, [R1+0x638] ;  /* 0x0006380001027983 */ /* 0x000ea20000100a00 */
[----:B------:R0:W-:Y:S03]  /*1cf30*/  STL [R1+0xc4], R9 ;  /* 0x0000c40901007387 */ /* 0x0001e60000100800 */
[----:B0-----:R0:W2:Y:S04]  /*1cf40*/  LDG.E.U16 R9, [R4.64] ;  /* 0x0000000404097981 */ /* 0x0010a8000c1e1500 */
[----:B0-----:R-:W3:Y:S01]  /*1cf50*/  LDL.64 R4, [R1+0x778] ;  /* 0x0007780001047983 */ /* 0x001ee20000100a00 */
[----:B----4-:R-:W-:-:S06]  /*1cf60*/  IMAD.WIDE R6, R0, 0x2, R6 ;  /* 0x0000000200067825 */ /* 0x010fcc00078e0206 */
[----:B------:R-:W4:Y:S04]  /*1cf70*/  LDG.E.U16 R7, [R6.64] ;  /* 0x0000000406077981 */ /* 0x000f28000c1e1500 */
[----:B--2---:R-:W-:Y:S01]  /*1cf80*/  STL [R1+0x1fc0], R9 ;  /* 0x001fc00901007387 */ /* 0x004fe20000100800 */
[----:B------:R0:W-:Y:S02]  /*1cf90*/  STL [R1+0xbc], R8 ;  /* 0x0000bc0801007387 */ /* 0x0001e40000100800 */
[C---:B---3--:R-:W-:Y:S01]  /*1cfa0*/  IMAD.WIDE R4, R0.reuse, 0x2, R4 ;  /* 0x0000000200047825 */ /* 0x048fe200078e0204 */
[----:B0-----:R-:W2:Y:S03]  /*1cfb0*/  LDL.64 R8, [R1+0x6f8] ;  /* 0x0006f80001087983 */ /* 0x001ea60000100a00 */
[----:B-----5:R0:W-:Y:S02]  /*1cfc0*/  STL [R1+0xb8], R11 ;  /* 0x0000b80b01007387 */ /* 0x0201e40000100800 */
[----:B------:R-:W3:Y:S04]  /*1cfd0*/  LDG.E.U16 R5, [R4.64] ;  /* 0x0000000404057981 */ /* 0x000ee8000c1e1500 */
[----:B0-----:R-:W5:Y:S04]  /*1cfe0*/  LDL.64 R10, [R1+0x738] ;  /* 0x00073800010a7983 */ /* 0x001f680000100a00 */
[----:B----4-:R2:W-:Y:S02]  /*1cff0*/  STL [R1+0xb4], R7 ;  /* 0x0000b40701007387 */ /* 0x0105e40000100800 */
[----:B--2---:R-:W-:-:S02]  /*1d000*/  IMAD.WIDE R6, R0, 0x2, R8 ;  /* 0x0000000200067825 */ /* 0x004fc400078e0208 */
[----:B---3--:R0:W-:Y:S02]  /*1d010*/  STL [R1+0xb0], R5 ;  /* 0x0000b00501007387 */ /* 0x0081e40000100800 */
[----:B-----5:R-:W-:-:S04]  /*1d020*/  IMAD.WIDE R10, R0, 0x2, R10 ;  /* 0x00000002000a7825 */ /* 0x020fc800078e020a */
[C---:B0-----:R-:W-:Y:S01]  /*1d030*/  IMAD.WIDE R4, R0.reuse, 0x2, R16 ;  /* 0x0000000200047825 */ /* 0x041fe200078e0210 */
[----:B------:R0:W2:Y:S04]  /*1d040*/  LDG.E.U16 R9, [R10.64] ;  /* 0x000000040a097981 */ /* 0x0000a8000c1e1500 */
[----:B------:R1:W3:Y:S04]  /*1d050*/  LDG.E.U16 R16, [R6.64] ;  /* 0x0000000406107981 */ /* 0x0002e8000c1e1500 */
[----:B------:R4:W5:Y:S01]  /*1d060*/  LDG.E.U16 R17, [R4.64] ;  /* 0x0000000404117981 */ /* 0x000962000c1e1500 */
[----:B0-----:R-:W-:-:S05]  /*1d070*/  IMAD.WIDE R10, R0, 0x2, R14 ;  /* 0x00000002000a7825 */ /* 0x001fca00078e020e */
[----:B------:R0:W3:Y:S04]  /*1d080*/  LDG.E.U16 R8, [R10.64] ;  /* 0x000000040a087981 */ /* 0x0000e8000c1e1500 */
[----:B0-----:R-:W3:Y:S01]  /*1d090*/  LDL.64 R10, [R1+0x7f0] ;  /* 0x0007f000010a7983 */ /* 0x001ee20000100a00 */
[----:B-1----:R-:W-:-:S04]  /*1d0a0*/  IMAD.WIDE R6, R0, 0x2, R2 ;  /* 0x0000000200067825 */ /* 0x002fc800078e0202 */
[----:B------:R-:W3:Y:S02]  /*1d0b0*/  LDL.64 R2, [R1+0x6b0] ;  /* 0x0006b00001027983 */ /* 0x000ee40000100a00 */
[C---:B----4-:R-:W-:Y:S01]  /*1d0c0*/  IMAD.WIDE R4, R0.reuse, 0x2, R12 ;  /* 0x0000000200047825 */ /* 0x050fe200078e020c */
[----:B--2---:R0:W-:Y:S04]  /*1d0d0*/  STL [R1+0xac], R9 ;  /* 0x0000ac0901007387 */ /* 0x0041e80000100800 */
[----:B0-----:R0:W2:Y:S04]  /*1d0e0*/  LDG.E.U16 R9, [R6.64] ;  /* 0x0000000406097981 */ /* 0x0010a8000c1e1500 */
[----:B0-----:R-:W4:Y:S01]  /*1d0f0*/  LDL.64 R6, [R1+0x7b0] ;  /* 0x0007b00001067983 */ /* 0x001f220000100a00 */
[----:B-----5:R-:W-:Y:S02]  /*1d100*/  STL [R1+0xa4], R17 ;  /* 0x0000a41101007387 */ /* 0x020fe40000100800 */
[----:B---3--:R0:W-:Y:S01]  /*1d110*/  STL [R1+0xa8], R16 ;  /* 0x0000a81001007387 */ /* 0x0081e20000100800 */
[----:B------:R-:W3:Y:S04]  /*1d120*/  LDL.64 R14, [R1+0x630] ;  /* 0x00063000010e7983 */ /* 0x000ee80000100a00 */
[----:B------:R-:W5:Y:S01]  /*1d130*/  LDL.64 R12, [R1+0x5f0] ;  /* 0x0005f000010c7983 */ /* 0x000f620000100a00 */
[----:B------:R-:W-:-:S06]  /*1d140*/  IMAD.WIDE R10, R0, 0x2, R10 ;  /* 0x00000002000a7825 */ /* 0x000fcc00078e020a */
[----:B------:R-:W2:Y:S04]  /*1d150*/  LDG.E.U16 R11, [R10.64] ;  /* 0x000000040a0b7981 */ /* 0x000ea8000c1e1500 */
[----:B0-----:R-:W2:Y:S01]  /*1d160*/  LDL.64 R16, [R1+0x670] ;  /* 0x0006700001107983 */ /* 0x001ea20000100a00 */
[----:B------:R0:W-:Y:S03]  /*1d170*/  STL [R1+0xa0], R8 ;  /* 0x0000a00801007387 */ /* 0x0001e60000100800 */
[----:B0-----:R0:W2:Y:S04]  /*1d180*/  LDG.E.U16 R8, [R4.64] ;  /* 0x0000000404087981 */ /* 0x0010a8000c1e1500 */
[----:B0-----:R-:W3:Y:S04]  /*1d190*/  LDL.64 R4, [R1+0x770] ;  /* 0x0007700001047983 */ /* 0x001ee80000100a00 */
[----:B--2---:R-:W-:Y:S01]  /*1d1a0*/  STL [R1+0x1fb8], R8 ;  /* 0x001fb80801007387 */ /* 0x004fe20000100800 */
[----:B------:R0:W-:Y:S03]  /*1d1b0*/  STL [R1+0x9c], R9 ;  /* 0x00009c0901007387 */ /* 0x0001e60000100800 */
[----:B0-----:R-:W2:Y:S01]  /*1d1c0*/  LDL.64 R8, [R1+0x6f0] ;  /* 0x0006f00001087983 */ /* 0x001ea20000100a00 */
[----:B------:R0:W-:Y:S03]  /*1d1d0*/  STL [R1+0x94], R11 ;  /* 0x0000940b01007387 */ /* 0x0001e60000100800 */
[----:B0-----:R-:W2:Y:S01]  /*1d1e0*/  LDL.64 R10, [R1+0x730] ;  /* 0x00073000010a7983 */ /* 0x001ea20000100a00 */
[----:B----4-:R-:W-:-:S04]  /*1d1f0*/  IMAD.WIDE R6, R0, 0x2, R6 ;  /* 0x0000000200067825 */ /* 0x010fc800078e0206 */
[C---:B---3--:R-:W-:Y:S02]  /*1d200*/  IMAD.WIDE R4, R0.reuse, 0x2, R4 ;  /* 0x0000000200047825 */ /* 0x048fe400078e0204 */
[----:B------:R-:W3:Y:S04]  /*1d210*/  LDG.E.U16 R7, [R6.64] ;  /* 0x0000000406077981 */ /* 0x000ee8000c1e1500 */
[----:B------:R-:W4:Y:S01]  /*1d220*/  LDG.E.U16 R5, [R4.64] ;  /* 0x0000000404057981 */ /* 0x000f22000c1e1500 */
[----:B--2---:R-:W-:-:S06]  /*1d230*/  IMAD.WIDE R10, R0, 0x2, R10 ;  /* 0x00000002000a7825 */ /* 0x004fcc00078e020a */
[----:B------:R-:W2:Y:S04]  /*1d240*/  LDG.E.U16 R11, [R10.64] ;  /* 0x000000040a0b7981 */ /* 0x000ea8000c1e1500 */
[----:B---3--:R0:W-:Y:S01]  /*1d250*/  STL [R1+0x90], R7 ;  /* 0x0000900701007387 */ /* 0x0081e20000100800 */
[----:B----4-:R1:W-:Y:S02]  /*1d260*/  STL [R1+0x8c], R5 ;  /* 0x00008c0501007387 */ /* 0x0103e40000100800 */
[----:B0-----:R-:W-:-:S04]  /*1d270*/  IMAD.WIDE R6, R0, 0x2, R8 ;  /* 0x0000000200067825 */ /* 0x001fc800078e0208 */
[C---:B-1----:R-:W-:Y:S02]  /*1d280*/  IMAD.WIDE R4, R0.reuse, 0x2, R2 ;  /* 0x0000000200047825 */ /* 0x042fe400078e0202 */
[----:B------:R-:W3:Y:S04]  /*1d290*/  LDL.64 R2, [R1+0x7e8] ;  /* 0x0007e80001027983 */ /* 0x000ee80000100a00 */
[----:B------:R0:W4:Y:S04]  /*1d2a0*/  LDG.E.U16 R8, [R6.64] ;  /* 0x0000000406087981 */ /* 0x000128000c1e1500 */
[----:B------:R5:W3:Y:S01]  /*1d2b0*/  LDG.E.U16 R9, [R4.64] ;  /* 0x0000000404097981 */ /* 0x000ae2000c1e1500 */
[----:B0-----:R-:W-:-:S04]  /*1d2c0*/  IMAD.WIDE R6, R0, 0x2, R14 ;  /* 0x0000000200067825 */ /* 0x001fc800078e020e */
[C---:B-----5:R-:W-:Y:S02]  /*1d2d0*/  IMAD.WIDE R4, R0.reuse, 0x2, R12 ;  /* 0x0000000200047825 */ /* 0x060fe400078e020c */
[----:B------:R0:W5:Y:S04]  /*1d2e0*/  LDG.E.U16 R13, [R6.64] ;  /* 0x00000004060d7981 */ /* 0x000168000c1e1500 */
[----:B0-----:R0:W5:Y:S04]  /*1d2f0*/  LDG.E.U16 R7, [R4.64] ;  /* 0x0000000404077981 */ /* 0x001168000c1e1500 */
[----:B--2---:R1:W-:Y:S01]  /*1d300*/  STL [R1+0x88], R11 ;  /* 0x0000880b01007387 */ /* 0x0043e20000100800 */
[----:B------:R-:W2:Y:S02]  /*1d310*/  LDL.64 R14, [R1+0x6a8] ;  /* 0x0006a800010e7983 */ /* 0x000ea40000100a00 */
[----:B-1----:R-:W-:-:S05]  /*1d320*/  IMAD.WIDE R10, R0, 0x2, R16 ;  /* 0x00000002000a7825 */ /* 0x002fca00078e0210 */
[----:B------:R1:W2:Y:S04]  /*1d330*/  LDG.E.U16 R12, [R10.64] ;  /* 0x000000040a0c7981 */ /* 0x0002a8000c1e1500 */
[----:B-1----:R-:W2:Y:S01]  /*1d340*/  LDL.64 R10, [R1+0x7a8] ;  /* 0x0007a800010a7983 */ /* 0x002ea20000100a00 */
[----:B---3--:R-:W-:Y:S02]  /*1d350*/  STL [R1+0x7c], R9 ;  /* 0x00007c0901007387 */ /* 0x008fe40000100800 */
[----:B----4-:R1:W-:Y:S02]  /*1d360*/  STL [R1+0x84], R8 ;  /* 0x0000840801007387 */ /* 0x0103e40000100800 */
[----:B------:R-:W3:Y:S01]  /*1d370*/  LDL.64 R16, [R1+0x628] ;  /* 0x0006280001107983 */ /* 0x000ee20000100a00 */
[----:B0-----:R-:W4:Y:S04]  /*1d380*/  LDL.64 R4, [R1+0x768] ;  /* 0x0007680001047983 */ /* 0x001f280000100a00 */
[----:B-1----:R-:W3:Y:S01]  /*1d390*/  LDL.64 R8, [R1+0x668] ;  /* 0x0006680001087983 */ /* 0x002ee20000100a00 */
[----:B-----5:R0:W-:Y:S03]  /*1d3a0*/  STL [R1+0x1fac], R7 ;  /* 0x001fac0701007387 */ /* 0x0201e60000100800 */
[----:B0-----:R-:W5:Y:S01]  /*1d3b0*/  LDL.64 R6, [R1+0x6e8] ;  /* 0x0006e80001067983 */ /* 0x001f620000100a00 */
[----:B------:R-:W-:Y:S03]  /*1d3c0*/  STL [R1+0x58], R13 ;  /* 0x0000580d01007387 */ /* 0x000fe60000100800 */
[----:B--2---:R0:W-:Y:S02]  /*1d3d0*/  STL [R1+0x60], R12 ;  /* 0x0000600c01007387 */ /* 0x0041e40000100800 */
[----:B0-----:R-:W-:-:S04]  /*1d3e0*/  IMAD.WIDE R12, R0, 0x2, R2 ;  /* 0x00000002000c7825 */ /* 0x001fc800078e0202 */
[C---:B------:R-:W-:Y:S01]  /*1d3f0*/  IMAD.WIDE R10, R0.reuse, 0x2, R10 ;  /* 0x00000002000a7825 */ /* 0x040fe200078e020a */
[----:B------:R-:W2:Y:S04]  /*1d400*/  LDL.64 R2, [R1+0x5e8] ;  /* 0x0005e80001027983 */ /* 0x000ea80000100a00 */
[----:B------:R-:W2:Y:S01]  /*1d410*/  LDG.E.U16 R13, [R12.64] ;  /* 0x000000040c0d7981 */ /* 0x000ea2000c1e1500 */
[----:B----4-:R-:W-:-:S03]  /*1d420*/  IMAD.WIDE R4, R0, 0x2, R4 ;  /* 0x0000000200047825 */ /* 0x010fc600078e0204 */
[----:B------:R-:W4:Y:S04]  /*1d430*/  LDG.E.U16 R11, [R10.64] ;  /* 0x000000040a0b7981 */ /* 0x000f28000c1e1500 */
[----:B------:R-:W3:Y:S04]  /*1d440*/  LDG.E.U16 R5, [R4.64] ;  /* 0x0000000404057981 */ /* 0x000ee8000c1e1500 */
[----:B--2---:R0:W-:Y:S04]  /*1d450*/  STL [R1+0x78], R13 ;  /* 0x0000780d01007387 */ /* 0x0041e80000100800 */
[----:B0-----:R-:W2:Y:S01]  /*1d460*/  LDL.64 R12, [R1+0x728] ;  /* 0x00072800010c7983 */ /* 0x001ea20000100a00 */
[----:B----4-:R5:W-:Y:S02]  /*1d470*/  STL [R1+0x74], R11 ;  /* 0x0000740b01007387 */ /* 0x010be40000100800 */
[----:B---3--:R0:W-:Y:S02]  /*1d480*/  STL [R1+0x70], R5 ;  /* 0x0000700501007387 */ /* 0x0081e40000100800 */
[----:B-----5:R-:W-:-:S04]  /*1d490*/  IMAD.WIDE R10, R0, 0x2, R6 ;  /* 0x00000002000a7825 */ /* 0x020fc800078e0206 */
[C---:B0-----:R-:W-:Y:S02]  /*1d4a0*/  IMAD.WIDE R4, R0.reuse, 0x2, R14 ;  /* 0x0000000200047825 */ /* 0x041fe400078e020e */
[----:B------:R-:W3:Y:S04]  /*1d4b0*/  LDL.64 R14, [R1+0x7a0] ;  /* 0x0007a000010e7983 */ /* 0x000ee80000100a00 */
[----:B------:R0:W4:Y:S04]  /*1d4c0*/  LDG.E.U16 R7, [R10.64] ;  /* 0x000000040a077981 */ /* 0x000128000c1e1500 */
[----:B------:R1:W5:Y:S01]  /*1d4d0*/  LDG.E.U16 R6, [R4.64] ;  /* 0x0000000404067981 */ /* 0x000362000c1e1500 */
[----:B--2---:R-:W-:-:S06]  /*1d4e0*/  IMAD.WIDE R12, R0, 0x2, R12 ;  /* 0x00000002000c7825 */ /* 0x004fcc00078e020c */
[----:B------:R-:W2:Y:S01]  /*1d4f0*/  LDG.E.U16 R13, [R12.64] ;  /* 0x000000040c0d7981 */ /* 0x000ea2000c1e1500 */
[----:B0-----:R-:W-:-:S04]  /*1d500*/  IMAD.WIDE R10, R0, 0x2, R16 ;  /* 0x00000002000a7825 */ /* 0x001fc800078e0210 */
[C---:B-1----:R-:W-:Y:S02]  /*1d510*/  IMAD.WIDE R4, R0.reuse, 0x2, R2 ;  /* 0x0000000200047825 */ /* 0x042fe400078e0202 */
[----:B------:R-:W3:Y:S04]  /*1d520*/  LDG.E.U16 R11, [R10.64] ;  /* 0x000000040a0b7981 */ /* 0x000ee8000c1e1500 */
[----:B--2---:R0:W-:Y:S01]  /*1d530*/  STL [R1+0x6c], R13 ;  /* 0x00006c0d01007387 */ /* 0x0041e20000100800 */
[----:B------:R-:W2:Y:S02]  /*1d540*/  LDL.64 R16, [R1+0x6a0] ;  /* 0x0006a00001107983 */ /* 0x000ea40000100a00 */
[C---:B0-----:R-:W-:Y:S02]  /*1d550*/  IMAD.WIDE R12, R0.reuse, 0x2, R8 ;  /* 0x00000002000c7825 */ /* 0x041fe400078e0208 */
[----:B------:R-:W2:Y:S02]  /*1d560*/  LDL.64 R8, [R1+0x6e0] ;  /* 0x0006e00001087983 */ /* 0x000ea40000100a00 */
[----:B----4-:R0:W-:Y:S02]  /*1d570*/  STL [R1+0x68], R7 ;  /* 0x0000680701007387 */ /* 0x0101e40000100800 */
[----:B------:R-:W4:Y:S01]  /*1d580*/  LDL.64 R2, [R1+0x660] ;  /* 0x0006600001027983 */ /* 0x000f220000100a00 */
[----:B0-----:R0:W2:Y:S04]  /*1d590*/  LDG.E.U16 R7, [R12.64] ;  /* 0x000000040c077981 */ /* 0x0010a8000c1e1500 */
[----:B0-----:R-:W2:Y:S01]  /*1d5a0*/  LDL.64 R12, [R1+0x7e0] ;  /* 0x0007e000010c7983 */ /* 0x001ea20000100a00 */
[----:B-----5:R0:W-:Y:S03]  /*1d5b0*/  STL [R1+0x64], R6 ;  /* 0x0000640601007387 */ /* 0x0201e60000100800 */
[----:B0-----:R0:W5:Y:S04]  /*1d5c0*/  LDG.E.U16 R6, [R4.64] ;  /* 0x0000000404067981 */ /* 0x001168000c1e1500 */
[----:B0-----:R-:W3:Y:S01]  /*1d5d0*/  LDL.64 R4, [R1+0x760] ;  /* 0x0007600001047983 */ /* 0x001ee20000100a00 */
[----:B--2---:R-:W-:-:S06]  /*1d5e0*/  IMAD.WIDE R12, R0, 0x2, R12 ;  /* 0x00000002000c7825 */ /* 0x004fcc00078e020c */
[----:B------:R-:W2:Y:S04]  /*1d5f0*/  LDG.E.U16 R13, [R12.64] ;  /* 0x000000040c0d7981 */ /* 0x000ea8000c1e1500 */
[----:B-----5:R-:W-:Y:S01]  /*1d600*/  STL [R1+0x1fa0], R6 ;  /* 0x001fa00601007387 */ /* 0x020fe20000100800 */
[----:B------:R0:W-:Y:S03]  /*1d610*/  STL [R1+0x5c], R7 ;  /* 0x00005c0701007387 */ /* 0x0001e60000100800 */
[----:B0-----:R-:W5:Y:S01]  /*1d620*/  LDL.64 R6, [R1+0x720] ;  /* 0x0007200001067983 */ /* 0x001f620000100a00 */
[----:B---3--:R0:W-:Y:S02]  /*1d630*/  STL [R1+0x38], R11 ;  /* 0x0000380b01007387 */ /* 0x0081e40000100800 */
[----:B------:R-:W-:-:S06]  /*1d640*/  IMAD.WIDE R4, R0, 0x2, R4 ;  /* 0x0000000200047825 */ /* 0x000fcc00078e0204 */
[----:B------:R-:W3:Y:S01]  /*1d650*/  LDG.E.U16 R5, [R4.64] ;  /* 0x0000000404057981 */ /* 0x000ee2000c1e1500 */
[----:B0-----:R-:W-:-:S03]  /*1d660*/  IMAD.WIDE R10, R0, 0x2, R14 ;  /* 0x00000002000a7825 */ /* 0x001fc600078e020e */
[----:B------:R-:W3:Y:S04]  /*1d670*/  LDL.64 R14, [R1+0x5e0] ;  /* 0x0005e000010e7983 */ /* 0x000ee80000100a00 */
[----:B------:R-:W3:Y:S04]  /*1d680*/  LDG.E.U16 R11, [R10.64] ;  /* 0x000000040a0b7981 */ /* 0x000ee8000c1e1500 */
[----:B--2---:R5:W-:Y:S02]  /*1d690*/  STL [R1+0x54], R13 ;  /* 0x0000540d01007387 */ /* 0x004be40000100800 */
[----:B-----5:R-:W-:-:S05]  /*1d6a0*/  IMAD.WIDE R12, R0, 0x2, R6 ;  /* 0x00000002000c7825 */ /* 0x020fca00078e0206 */
[----:B------:R4:W2:Y:S04]  /*1d6b0*/  LDG.E.U16 R6, [R12.64] ;  /* 0x000000040c067981 */ /* 0x0008a8000c1e1500 */
[----:B---3--:R0:W-:Y:S02]  /*1d6c0*/  STL [R1+0x50], R11 ;  /* 0x0000500b01007387 */ /* 0x0081e40000100800 */
[C---:B0-----:R-:W-:Y:S02]  /*1d6d0*/  IMAD.WIDE R10, R0.reuse, 0x2, R8 ;  /* 0x00000002000a7825 */ /* 0x041fe400078e0208 */
[----:B------:R-:W3:Y:S02]  /*1d6e0*/  LDL.64 R8, [R1+0x7d8] ;  /* 0x0007d80001087983 */ /* 0x000ee40000100a00 */
[----:B------:R0:W-:Y:S02]  /*1d6f0*/  STL [R1+0x4c], R5 ;  /* 0x00004c0501007387 */ /* 0x0001e40000100800 */
[----:B------:R1:W5:Y:S01]  /*1d700*/  LDG.E.U16 R7, [R10.64] ;  /* 0x000000040a077981 */ /* 0x000362000c1e1500 */
[----:B0-----:R-:W-:-:S03]  /*1d710*/  IMAD.WIDE R4, R0, 0x2, R16 ;  /* 0x0000000200047825 */ /* 0x001fc600078e0210 */
[----:B-1----:R-:W3:Y:S04]  /*1d720*/  LDL.64 R10, [R1+0x620] ;  /* 0x00062000010a7983 */ /* 0x002ee80000100a00 */
[----:B------:R-:W3:Y:S04]  /*1d730*/  LDL.64 R16, [R1+0x718] ;  /* 0x0007180001107983 */ /* 0x000ee80000100a00 */
[----:B------:R-:W3:Y:S01]  /*1d740*/  LDG.E.U16 R5, [R4.64] ;  /* 0x0000000404057981 */ /* 0x000ee2000c1e1500 */
[----:B----4-:R-:W-:-:S03]  /*1d750*/  IMAD.WIDE R12, R0, 0x2, R2 ;  /* 0x00000002000c7825 */ /* 0x010fc600078e0202 */
[----:B-----5:R-:W-:Y:S01]  /*1d760*/  STL [R1+0x44], R7 ;  /* 0x0000440701007387 */ /* 0x020fe20000100800 */
[----:B--2---:R0:W-:Y:S02]  /*1d770*/  STL [R1+0x48], R6 ;  /* 0x0000480601007387 */ /* 0x0041e40000100800 */
[----:B------:R-:W2:Y:S01]  /*1d780*/  LDL.64 R2, [R1+0x698] ;  /* 0x0006980001027983 */ /* 0x000ea20000100a00 */
[----:B0-----:R-:W4:Y:S01]  /*1d790*/  LDL.64 R6, [R1+0x6d8] ;  /* 0x0006d80001067983 */ /* 0x001f220000100a00 */
[----:B---3--:R-:W-:-:S03]  /*1d7a0*/  IMAD.WIDE R10, R0, 0x2, R10 ;  /* 0x00000002000a7825 */ /* 0x008fc600078e020a */
[----:B------:R0:W-:Y:S02]  /*1d7b0*/  STL [R1+0x40], R5 ;  /* 0x0000400501007387 */ /* 0x0001e40000100800 */
[C---:B0-----:R-:W-:Y:S02]  /*1d7c0*/  IMAD.WIDE R4, R0.reuse, 0x2, R14 ;  /* 0x0000000200047825 */ /* 0x041fe400078e020e */
[----:B------:R0:W3:Y:S04]  /*1d7d0*/  LDG.E.U16 R15, [R10.64] ;  /* 0x000000040a0f7981 */ /* 0x0000e8000c1e1500 */
[----:B------:R1:W5:Y:S04]  /*1d7e0*/  LDG.E.U16 R14, [R12.64] ;  /* 0x000000040c0e7981 */ /* 0x000368000c1e1500 */
[----:B------:R-:W2:Y:S04]  /*1d7f0*/  LDG.E.U16 R5, [R4.64] ;  /* 0x0000000404057981 */ /* 0x000ea8000c1e1500 */
[----:B0-----:R-:W4:Y:S04]  /*1d800*/  LDL.64 R10, [R1+0x758] ;  /* 0x00075800010a7983 */ /* 0x001f280000100a00 */
[----:B-1----:R-:W4:Y:S04]  /*1d810*/  LDL.64 R12, [R1+0x798] ;  /* 0x00079800010c7983 */ /* 0x002f280000100a00 */
[----:B--2---:R-:W-:Y:S01]  /*1d820*/  STL [R1+0x1f90], R5 ;  /* 0x001f900501007387 */ /* 0x004fe20000100800 */
[----:B---3--:R-:W-:Y:S02]  /*1d830*/  STL [R1+0x34], R15 ;  /* 0x0000340f01007387 */ /* 0x008fe40000100800 */
[----:B-----5:R0:W-:Y:S02]  /*1d840*/  STL [R1+0x3c], R14 ;  /* 0x00003c0e01007387 */ /* 0x0201e40000100800 */
[----:B----4-:R-:W-:-:S04]  /*1d850*/  IMAD.WIDE R10, R0, 0x2, R10 ;  /* 0x00000002000a7825 */ /* 0x010fc800078e020a */
[----:B------:R-:W-:-:S04]  /*1d860*/  IMAD.WIDE R12, R0, 0x2, R12 ;  /* 0x00000002000c7825 */ /* 0x000fc800078e020c */
[C---:B0-----:R-:W-:Y:S01]  /*1d870*/  IMAD.WIDE R14, R0.reuse, 0x2, R8 ;  /* 0x00000002000e7825 */ /* 0x041fe200078e0208 */
[----:B------:R-:W2:Y:S04]  /*1d880*/  LDL.64 R4, [R1+0x5d8] ;  /* 0x0005d80001047983 */ /* 0x000ea80000100a00 */
[----:B------:R-:W3:Y:S04]  /*1d890*/  LDG.E.U16 R11, [R10.64] ;  /* 0x000000040a0b7981 */ /* 0x000ee8000c1e1500 */
[----:B------:R-:W4:Y:S04]  /*1d8a0*/  LDG.E.U16 R13, [R12.64] ;  /* 0x000000040c0d7981 */ /* 0x000f28000c1e1500 */
[----:B------:R-:W5:Y:S04]  /*1d8b0*/  LDG.E.U16 R15, [R14.64] ;  /* 0x000000040e0f7981 */ /* 0x000f68000c1e1500 */
[----:B------:R-:W2:Y:S04]  /*1d8c0*/  LDL.64 R8, [R1+0x618] ;  /* 0x0006180001087983 */ /* 0x000ea80000100a00 */
[----:B-----5:R0:W-:Y:S01]  /*1d8d0*/  STL [R1+0x30], R15 ;  /* 0x0000300f01007387 */ /* 0x0201e20000100800 */
[----:B----4-:R-:W-:Y:S02]  /*1d8e0*/  STL [R1+0x2c], R13 ;  /* 0x00002c0d01007387 */ /* 0x010fe40000100800 */
[----:B---3--:R1:W-:Y:S02]  /*1d8f0*/  STL [R1+0x28], R11 ;  /* 0x0000280b01007387 */ /* 0x0083e40000100800 */
[----:B0-----:R-:W-:-:S04]  /*1d900*/  IMAD.WIDE R14, R0, 0x2, R16 ;  /* 0x00000002000e7825 */ /* 0x001fc800078e0210 */
[----:B-1----:R-:W-:-:S04]  /*1d910*/  IMAD.WIDE R10, R0, 0x2, R2 ;  /* 0x00000002000a7825 */ /* 0x002fc800078e0202 */
[C---:B------:R-:W-:Y:S01]  /*1d920*/  IMAD.WIDE R12, R0.reuse, 0x2, R6 ;  /* 0x00000002000c7825 */ /* 0x040fe200078e0206 */
[----:B------:R-:W3:Y:S04]  /*1d930*/  LDL.64 R16, [R1+0x790] ;  /* 0x0007900001107983 */ /* 0x000ee80000100a00 */
[----:B------:R0:W4:Y:S04]  /*1d940*/  LDG.E.U16 R2, [R14.64] ;  /* 0x000000040e027981 */ /* 0x000128000c1e1500 */
[----:B------:R-:W5:Y:S04]  /*1d950*/  LDL.64 R6, [R1+0x750] ;  /* 0x0007500001067983 */ /* 0x000f680000100a00 */
[----:B------:R2:W3:Y:S04]  /*1d960*/  LDG.E.U16 R3, [R12.64] ;  /* 0x000000040c037981 */ /* 0x0004e8000c1e1500 */
[----:B0-----:R-:W3:Y:S01]  /*1d970*/  LDL.64 R14, [R1+0x658] ;  /* 0x00065800010e7983 */ /* 0x001ee20000100a00 */
[----:B--2---:R-:W-:-:S03]  /*1d980*/  IMAD.WIDE R12, R0, 0x2, R8 ;  /* 0x00000002000c7825 */ /* 0x004fc600078e0208 */
[----:B----4-:R0:W-:Y:S04]  /*1d990*/  STL [R1+0x24], R2 ;  /* 0x0000240201007387 */ /* 0x0101e80000100800 */
[----:B0-----:R0:W2:Y:S02]  /*1d9a0*/  LDG.E.U16 R2, [R10.64] ;  /* 0x000000040a027981 */ /* 0x0010a4000c1e1500 */
[C---:B0-----:R-:W-:Y:S02]  /*1d9b0*/  IMAD.WIDE R10, R0.reuse, 0x2, R4 ;  /* 0x00000002000a7825 */ /* 0x041fe400078e0204 */
[----:B------:R-:W4:Y:S02]  /*1d9c0*/  LDG.E.U16 R4, [R12.64] ;  /* 0x000000040c047981 */ /* 0x000f24000c1e1500 */
[----:B---3--:R-:W-:-:S02]  /*1d9d0*/  IMAD.WIDE R14, R0, 0x2, R14 ;  /* 0x00000002000e7825 */ /* 0x008fc400078e020e */
[----:B--2---:R0:W-:Y:S02]  /*1d9e0*/  STL [R1+0x1f80], R2 ;  /* 0x001f800201007387 */ /* 0x0041e40000100800 */
[----:B------:R-:W2:Y:S02]  /*1d9f0*/  LDL.64 R8, [R1+0x690] ;  /* 0x0006900001087983 */ /* 0x000ea40000100a00 */
[----:B0-----:R0:W3:Y:S04]  /*1da00*/  LDG.E.U16 R2, [R14.64] ;  /* 0x000000040e027981 */ /* 0x0010e8000c1e1500 */
[----:B0-----:R-:W2:Y:S01]  /*1da10*/  LDL.64 R14, [R1+0x7d0] ;  /* 0x0007d000010e7983 */ /* 0x001ea20000100a00 */
[----:B----4-:R0:W-:Y:S03]  /*1da20*/  STL [R1+0x1f84], R4 ;  /* 0x001f840401007387 */ /* 0x0101e60000100800 */
[----:B0-----:R-:W4:Y:S01]  /*1da30*/  LDL.64 R4, [R1+0x6d0] ;  /* 0x0006d00001047983 */ /* 0x001f220000100a00 */
[----:B------:R0:W-:Y:S03]  /*1da40*/  STL [R1+0x20], R3 ;  /* 0x0000200301007387 */ /* 0x0001e60000100800 */
[----:B0-----:R5:W3:Y:S01]  /*1da50*/  LDG.E.U16 R3, [R10.64] ;  /* 0x000000040a037981 */ /* 0x001ae2000c1e1500 */
[----:B------:R-:W-:-:S06]  /*1da60*/  IMAD.WIDE R12, R0, 0x2, R16 ;  /* 0x00000002000c7825 */ /* 0x000fcc00078e0210 */
[----:B------:R-:W4:Y:S01]  /*1da70*/  LDG.E.U16 R13, [R12.64] ;  /* 0x000000040c0d7981 */ /* 0x000f22000c1e1500 */
[----:B-----5:R-:W-:-:S06]  /*1da80*/  IMAD.WIDE R10, R0, 0x2, R6 ;  /* 0x00000002000a7825 */ /* 0x020fcc00078e0206 */
[----:B------:R-:W5:Y:S01]  /*1da90*/  LDG.E.U16 R11, [R10.64] ;  /* 0x000000040a0b7981 */ /* 0x000f62000c1e1500 */
[----:B--2---:R-:W-:-:S06]  /*1daa0*/  IMAD.WIDE R14, R0, 0x2, R14 ;  /* 0x00000002000e7825 */ /* 0x004fcc00078e020e */
[----:B------:R-:W2:Y:S04]  /*1dab0*/  LDG.E.U16 R15, [R14.64] ;  /* 0x000000040e0f7981 */ /* 0x000ea8000c1e1500 */
[----:B---3--:R-:W-:Y:S01]  /*1dac0*/  STL [R1+0x1f88], R3 ;  /* 0x001f880301007387 */ /* 0x008fe20000100800 */
[----:B------:R0:W-:Y:S02]  /*1dad0*/  STL [R1+0x18], R2 ;  /* 0x0000180201007387 */ /* 0x0001e40000100800 */
[----:B------:R-:W3:Y:S02]  /*1dae0*/  LDL.64 R16, [R1+0x650] ;  /* 0x0006500001107983 */ /* 0x000ee40000100a00 */
[----:B------:R-:W3:Y:S01]  /*1daf0*/  LDL.64 R6, [R1+0x5c8] ;  /* 0x0005c80001067983 */ /* 0x000ee20000100a00 */
[----:B0-----:R-:W3:Y:S04]  /*1db00*/  LDL.64 R2, [R1+0x710] ;  /* 0x0007100001027983 */ /* 0x001ee80000100a00 */
[----:B--2---:R-:W-:Y:S01]  /*1db10*/  STL [R1+0x14], R15 ;  /* 0x0000140f01007387 */ /* 0x004fe20000100800 */
[----:B----4-:R0:W-:Y:S02]  /*1db20*/  STL [R1+0x10], R13 ;  /* 0x0000100d01007387 */ /* 0x0101e40000100800 */
[----:B0-----:R-:W-:-:S02]  /*1db30*/  IMAD.WIDE R12, R0, 0x2, R4 ;  /* 0x00000002000c7825 */ /* 0x001fc400078e0204 */
[----:B------:R-:W2:Y:S02]  /*1db40*/  LDL R4, [R1+0x2c4] ;  /* 0x0002c40001047983 */ /* 0x000ea40000100800 */
[C---:B---3--:R-:W-:Y:S02]  /*1db50*/  IMAD.WIDE R14, R0.reuse, 0x2, R2 ;  /* 0x00000002000e7825 */ /* 0x048fe400078e0202 */
[----:B------:R-:W3:Y:S02]  /*1db60*/  LDL.LU R2, [R1+0x574] ;  /* 0x0005740001027983 */ /* 0x000ee40000300800 */
[----:B------:R-:W3:Y:S02]  /*1db70*/  LDL.LU R5, [R1+0x578] ;  /* 0x0005780001057983 */ /* 0x000ee40000300800 */
[----:B-----5:R0:W-:Y:S02]  /*1db80*/  STL [R1+0xc], R11 ;  /* 0x00000c0b01007387 */ /* 0x0201e40000100800 */
[----:B0-----:R-:W-:-:S02]  /*1db90*/  IMAD.WIDE R10, R0, 0x2, R8 ;  /* 0x00000002000a7825 */ /* 0x001fc400078e0208 */
[----:B------:R0:W4:Y:S04]  /*1dba0*/  LDG.E.U16 R8, [R14.64] ;  /* 0x000000040e087981 */ /* 0x000128000c1e1500 */
[----:B------:R1:W5:Y:S04]  /*1dbb0*/  LDG.E.U16 R9, [R12.64] ;  /* 0x000000040c097981 */ /* 0x000368000c1e1500 */
[----:B------:R1:W2:Y:S04]  /*1dbc0*/  LDG.E.U16 R10, [R10.64] ;  /* 0x000000040a0a7981 */ /* 0x0002a8000c1e1500 */
[----:B0-----:R-:W2:Y:S01]  /*1dbd0*/  LDL.64 R14, [R1+0x610] ;  /* 0x00061000010e7983 */ /* 0x001ea20000100a00 */
[----:B------:R-:W-:-:S04]  /*1dbe0*/  IMAD.WIDE R16, R0, 0x2, R16 ;  /* 0x0000000200107825 */ /* 0x000fc800078e0210 */
[----:B------:R-:W3:Y:S01]  /*1dbf0*/  LDL.LU R3, [R1+0x80] ;  /* 0x0000800001037983 */ /* 0x000ee20000300800 */
[----:B-1----:R0:W3:Y:S04]  /*1dc00*/  LDG.E.U16 R11, [R16.64] ;  /* 0x00000004100b7981 */ /* 0x0020e8000c1e1500 */
[----:B----4-:R1:W-:Y:S01]  /*1dc10*/  STL [R1+0x8], R8 ;  /* 0x0000080801007387 */ /* 0x0103e20000100800 */
[----:B--2---:R-:W-:-:S03]  /*1dc20*/  IMAD.WIDE R12, R0, 0x2, R14 ;  /* 0x00000002000c7825 */ /* 0x004fc600078e020e */
[----:B-1----:R-:W2:Y:S01]  /*1dc30*/  LDL.LU R8, [R1+0x570] ;  /* 0x0005700001087983 */ /* 0x002ea20000300800 */
[----:B------:R-:W-:-:S04]  /*1dc40*/  IMAD.WIDE R14, R0, 0x2, R6 ;  /* 0x00000002000e7825 */ /* 0x000fc800078e0206 */
[----:B------:R1:W-:Y:S01]  /*1dc50*/  STL [R1+0x1f2c], R10 ;  /* 0x001f2c0a01007387 */ /* 0x0003e20000100800 */
[----:B------:R4:W2:Y:S04]  /*1dc60*/  LDG.E.U16 R12, [R12.64] ;  /* 0x000000040c0c7981 */ /* 0x0008a8000c1e1500 */
[----:B-1----:R-:W2:Y:S01]  /*1dc70*/  LDL.LU R10, [R1+0x580] ;  /* 0x00058000010a7983 */ /* 0x002ea20000300800 */
[----:B------:R1:W-:Y:S02]  /*1dc80*/  STL [R1+0x1694], R0 ;  /* 0x0016940001007387 */ /* 0x0003e40000100800 */
[----:B0-----:R-:W2:Y:S01]  /*1dc90*/  LDL.LU R16, [R1+0x57c] ;  /* 0x00057c0001107983 */ /* 0x001ea20000300800 */
[----:B----4-:R0:W4:Y:S01]  /*1dca0*/  LDG.E.U16 R13, [R14.64] ;  /* 0x000000040e0d7981 */ /* 0x010122000c1e1500 */
[----:B-----5:R-:W-:Y:S02]  /*1dcb0*/  STL [R1], R9 ;  /* 0x0000000901007387 */ /* 0x020fe40000100800 */
[----:B------:R-:W5:Y:S02]  /*1dcc0*/  LDL.LU R17, [R1+0x584] ;  /* 0x0005840001117983 */ /* 0x000f640000300800 */
[----:B---3--:R-:W-:Y:S01]  /*1dcd0*/  STL [R1+0x1f30], R11 ;  /* 0x001f300b01007387 */ /* 0x008fe20000100800 */
[----:B-1----:R-:W3:Y:S01]  /*1dce0*/  LDL.LU R0, [R1+0x548] ;  /* 0x0005480001007983 */ /* 0x002ee20000300800 */
[----:B------:R-:W3:Y:S01]  /*1dcf0*/  LDL.LU R7, [R1+0x540] ;  /* 0x0005400001077983 */ /* 0x000ee20000300800 */
[----:B0-----:R-:W-:-:S02]  /*1dd00*/  F2FP.PACK_AB R15, R2, R5 ;  /* 0x00000005020f723e */ /* 0x001fc400000000ff */
[----:B--2---:R0:W-:Y:S01]  /*1dd10*/  STL [R1+0x1f34], R12 ;  /* 0x001f340c01007387 */ /* 0x0041e20000100800 */
[----:B------:R-:W-:-:S03]  /*1dd20*/  F2FP.PACK_AB R14, R16, R10 ;  /* 0x0000000a100e723e */ /* 0x000fc600000000ff */
[----:B0-----:R-:W2:Y:S01]  /*1dd30*/  LDL.LU R12, [R1+0x538] ;  /* 0x00053800010c7983 */ /* 0x001ea20000300800 */
[----:B----4-:R0:W-:Y:S02]  /*1dd40*/  STL [R1+0x1f38], R13 ;  /* 0x001f380d01007387 */ /* 0x0101e40000100800 */
[----:B-----5:R-:W-:Y:S01]  /*1dd50*/  FADD R17, -R4, R17 ;  /* 0x0000001104117221 */ /* 0x020fe20000000100 */
[----:B------:R-:W-:Y:S01]  /*1dd60*/  F2FP.PACK_AB R16, R3, R8 ;  /* 0x000000080310723e */ /* 0x000fe200000000ff */
[----:B0-----:R-:W4:Y:S01]  /*1dd70*/  LDL.LU R13, [R1+0x550] ;  /* 0x00055000010d7983 */ /* 0x001f220000300800 */
[----:B------:R-:W5:Y:S02]  /*1dd80*/  LDL.LU R11, [R1+0x534] ;  /* 0x00053400010b7983 */ /* 0x000f640000300800 */
[----:B------:R-:W2:Y:S02]  /*1dd90*/  LDL.LU R10, [R1+0x530] ;  /* 0x00053000010a7983 */ /* 0x000ea40000300800 */
[----:B------:R0:W-:Y:S02]  /*1dda0*/  STL [R1+0x1f3c], R14 ;  /* 0x001f3c0e01007387 */ /* 0x0001e40000100800 */
[----:B------:R-:W-:Y:S01]  /*1ddb0*/  FMUL R17, R17, 1.4426950216293334961 ;  /* 0x3fb8aa3b11117820 */ /* 0x000fe20000400000 */
[----:B0-----:R-:W2:Y:S01]  /*1ddc0*/  LDL.LU R14, [R1+0x558] ;  /* 0x00055800010e7983 */ /* 0x001ea20000300800 */
[----:B------:R-:W5:Y:S02]  /*1ddd0*/  LDL.LU R4, [R1+0x52c] ;  /* 0x00052c0001047983 */ /* 0x000f640000300800 */
[----:B------:R-:W5:Y:S02]  /*1dde0*/  LDL.LU R2, [R1+0x528] ;  /* 0x0005280001027983 */ /* 0x000f640000300800 */
[----:B------:R-:W5:Y:S01]  /*1ddf0*/  LDL.LU R5, [R1+0x524] ;  /* 0x0005240001057983 */ /* 0x000f620000300800 */
[----:B------:R0:W-:Y:S01]  /*1de00*/  STL [R1+0x1f40], R15 ;  /* 0x001f400f01007387 */ /* 0x0001e20000100800 */
[----:B------:R1:W1:Y:S03]  /*1de10*/  MUFU.EX2 R3, R17 ;  /* 0x0000001100037308 */ /* 0x0002660000000800 */
[----:B0-----:R-:W5:Y:S01]  /*1de20*/  LDL.LU R15, [R1+0x560] ;  /* 0x00056000010f7983 */ /* 0x001f620000300800 */
[----:B------:R-:W5:Y:S02]  /*1de30*/  LDL.LU R8, [R1+0x520] ;  /* 0x0005200001087983 */ /* 0x000f640000300800 */
[----:B------:R0:W-:Y:S02]  /*1de40*/  STL [R1+0x1f44], R16 ;  /* 0x001f441001007387 */ /* 0x0001e40000100800 */
[----:B0-----:R-:W5:Y:S01]  /*1de50*/  LDL.LU R16, [R1+0x56c] ;  /* 0x00056c0001107983 */ /* 0x001f620000300800 */
[----:B-1----:R-:W5:Y:S01]  /*1de60*/  LDL.LU R17, [R1+0x568] ;  /* 0x0005680001117983 */ /* 0x002f620000300800 */
[----:B---3--:R-:W-:-:S02]  /*1de70*/  F2FP.PACK_AB R21, R0, R21 ;  /* 0x000000150015723e */ /* 0x008fc400000000ff */
[----:B------:R-:W0:Y:S01]  /*1de80*/  S2R R9, SR_TID.X ;  /* 0x0000000000097919 */ /* 0x000e220000002100 */
[----:B----4-:R-:W-:Y:S02]  /*1de90*/  F2FP.PACK_AB R20, R13, R20 ;  /* 0x000000140d14723e */ /* 0x010fe400000000ff */
[----:B--2---:R-:W-:Y:S02]  /*1dea0*/  F2FP.PACK_AB R19, R14, R19 ;  /* 0x000000130e13723e */ /* 0x004fe400000000ff */
[----:B-----5:R-:W-:Y:S02]  /*1deb0*/  F2FP.PACK_AB R18, R15, R18 ;  /* 0x000000120f12723e */ /* 0x020fe400000000ff */
[----:B------:R-:W-:-:S05]  /*1dec0*/  F2FP.PACK_AB R17, R17, R16 ;  /* 0x000000101111723e */ /* 0x000fca00000000ff */
[----:B------:R-:W-:Y:S01]  /*1ded0*/  STL [R1+0x1f48], R17 ;  /* 0x001f481101007387 */ /* 0x000fe20000100800 */
[----:B------:R-:W-:Y:S02]  /*1dee0*/  STL [R1+0x80], R3 ;  /* 0x0000800301007387 */ /* 0x000fe40000100800 */
[----:B------:R-:W-:Y:S02]  /*1def0*/  STL [R1+0x1f4c], R18 ;  /* 0x001f4c1201007387 */ /* 0x000fe40000100800 */
[----:B------:R-:W-:Y:S01]  /*1df00*/  STL [R1+0x1f50], R19 ;  /* 0x001f501301007387 */ /* 0x000fe20000100800 */
[----:B------:R-:W-:Y:S01]  /*1df10*/  STL [R1+0x1f54], R20 ;  /* 0x001f541401007387 */ /* 0x000fe20000100800 */
[----:B------:R-:W-:Y:S02]  /*1df20*/  STL [R1+0x1f58], R21 ;  /* 0x001f581501007387 */ /* 0x000fe40000100800 */
[----:B------:R-:W2:Y:S01]  /*1df30*/  LDL.LU R0, [R1+0x5b4] ;  /* 0x0005b40001007983 */ /* 0x000ea20000300800 */
[----:B0-----:R-:W-:-:S05]  /*1df40*/  LOP3.LUT R9, R9, 0x1c, RZ, 0xc0, !PT ;  /* 0x0000001c09097812 */ /* 0x001fca00078ec0ff */
[----:B------:R-:W2:Y:S01]  /*1df50*/  LDS R6, [R9.X4] ;  /* 0x0000000009067984 */ /* 0x000ea20000004800 */
[----:B------:R-:W-:Y:S02]  /*1df60*/  F2FP.PACK_AB R27, R27, R2 ;  /* 0x000000021b1b723e */ /* 0x000fe400000000ff */
[----:B------:R-:W0:Y:S01]  /*1df70*/  S2R R2, SR_TID.X ;  /* 0x0000000000027919 */ /* 0x000e220000002100 */
[----:B------:R-:W-:Y:S02]  /*1df80*/  F2FP.PACK_AB R22, R7, R22 ;  /* 0x000000160716723e */ /* 0x000fe400000000ff */
[----:B------:R-:W-:Y:S02]  /*1df90*/  F2FP.PACK_AB R23, R12, R23 ;  /* 0x000000170c17723e */ /* 0x000fe400000000ff */
[----:B------:R-:W-:Y:S02]  /*1dfa0*/  F2FP.PACK_AB R24, R24, R11 ;  /* 0x0000000b1818723e */ /* 0x000fe400000000ff */
[----:B------:R-:W-:Y:S01]  /*1dfb0*/  F2FP.PACK_AB R25, R25, R10 ;  /* 0x0000000a1919723e */ /* 0x000fe200000000ff */
[----:B------:R-:W3:Y:S01]  /*1dfc0*/  LDL.LU R7, [R1+0x51c] ;  /* 0x00051c0001077983 */ /* 0x000ee20000300800 */
[----:B------:R-:W-:Y:S01]  /*1dfd0*/  F2FP.PACK_AB R26, R26, R4 ;  /* 0x000000041a1a723e */ /* 0x000fe200000000ff */
[----:B------:R-:W-:Y:S02]  /*1dfe0*/  STL [R1+0x1f5c], R22 ;  /* 0x001f5c1601007387 */ /* 0x000fe40000100800 */
[----:B------:R-:W-:Y:S01]  /*1dff0*/  STL [R1+0x1f60], R23 ;  /* 0x001f601701007387 */ /* 0x000fe20000100800 */
[----:B------:R-:W-:Y:S01]  /*1e000*/  F2FP.PACK_AB R28, R28, R5 ;  /* 0x000000051c1c723e */ /* 0x000fe200000000ff */
[----:B------:R-:W-:Y:S01]  /*1e010*/  STL [R1+0x1f64], R24 ;  /* 0x001f641801007387 */ /* 0x000fe20000100800 */
[----:B------:R-:W-:Y:S02]  /*1e020*/  STL [R1+0x1f68], R25 ;  /* 0x001f681901007387 */ /* 0x000fe40000100800 */
[----:B------:R-:W-:Y:S01]  /*1e030*/  STL [R1+0x1f6c], R26 ;  /* 0x001f6c1a01007387 */ /* 0x000fe20000100800 */
[----:B------:R-:W-:Y:S01]  /*1e040*/  F2FP.PACK_AB R29, R29, R8 ;  /* 0x000000081d1d723e */ /* 0x000fe200000000ff */
[----:B------:R-:W-:Y:S01]  /*1e050*/  STL [R1+0x1f70], R27 ;  /* 0x001f701b01007387 */ /* 0x000fe20000100800 */
[----:B------:R-:W-:Y:S02]  /*1e060*/  STL [R1+0x1f74], R28 ;  /* 0x001f741c01007387 */ /* 0x000fe40000100800 */
[----:B------:R-:W4:Y:S01]  /*1e070*/  LDL.LU R5, [R1+0x4fc] ;  /* 0x0004fc0001057983 */ /* 0x000f220000300800 */
[----:B0-----:R-:W-:Y:S01]  /*1e080*/  STL [R1+0x1fbc], R2 ;  /* 0x001fbc0201007387 */ /* 0x001fe20000100800 */
[----:B------:R-:W-:Y:S01]  /*1e090*/  STL [R1+0x1f78], R29 ;  /* 0x001f781d01007387 */ /* 0x000fe20000100800 */
[----:B------:R-:W-:-:S02]  /*1e0a0*/  LOP3.LUT R4, R2, 0x7f, RZ, 0xc0, !PT ;  /* 0x0000007f02047812 */ /* 0x000fc400078ec0ff */
[----:B------:R-:W-:Y:S01]  /*1e0b0*/  LDS R2, [R9.X4+0x100] ;  /* 0x0001000009027984 */ /* 0x000fe20000004800 */
[----:B--2---:R-:W-:-:S05]  /*1e0c0*/  FFMA R0, R3, R0, R6 ;  /* 0x0000000003007223 */ /* 0x004fca0000000006 */
[----:B------:R-:W-:Y:S02]  /*1e0d0*/  STL [R1+0x5b4], R0 ;  /* 0x0005b40001007387 */ /* 0x000fe40000100800 */
[----:B------:R-:W0:Y:S04]  /*1e0e0*/  LDS R0, [R9.X4+0x80] ;  /* 0x0000800009007984 */ /* 0x000e280000004800 */
[----:B------:R-:W-:Y:S01]  /*1e0f0*/  STL [R1+0x1fa4], R4 ;  /* 0x001fa40401007387 */ /* 0x000fe20000100800 */
[----:B0-----:R-:W-:Y:S01]  /*1e100*/  STL [R1+0x528], R0 ;  /* 0x0005280001007387 */ /* 0x001fe20000100800 */
[----:B------:R-:W2:Y:S02]  /*1e110*/  LDL.LU R8, [R1+0x4d8] ;  /* 0x0004d80001087983 */ /* 0x000ea40000300800 */
[----:B------:R-:W-:Y:S02]  /*1e120*/  STL [R1+0x524], R2 ;  /* 0x0005240201007387 */ /* 0x000fe40000100800 */
[----:B------:R-:W5:Y:S01]  /*1e130*/  LDL.LU R29, [R1+0x4b4] ;  /* 0x0004b400011d7983 */ /* 0x000f620000300800 */
[----:B------:R-:W5:Y:S04]  /*1e140*/  LDL.LU R6, [R1+0x494] ;  /* 0x0004940001067983 */ /* 0x000f680000300800 */
[----:B------:R-:W0:Y:S01]  /*1e150*/  LDS R0, [R9.X4+0x180] ;  /* 0x0001800009007984 */ /* 0x000e220000004800 */
[----:B------:R-:W-:Y:S01]  /*1e160*/  BAR.SYNC.DEFER_BLOCKING 0x0 ;  /* 0x0000000000007b1d */ /* 0x000fe20000010000 */
[----:B------:R-:W-:-:S05]  /*1e170*/  SHF.L.U32 R11, R4, 0x1, RZ ;  /* 0x00000001040b7819 */ /* 0x000fca00000006ff */
[----:B---3--:R1:W-:Y:S04]  /*1e180*/  STS.U16 [R11], R7 ;  /* 0x000000070b007388 */ /* 0x0083e80000000400 */
[----:B0-----:R0:W-:Y:S01]  /*1e190*/  STL [R1+0x520], R0 ;  /* 0x0005200001007387 */ /* 0x0011e20000100800 */
[----:B------:R-:W3:Y:S02]  /*1e1a0*/  LDL.LU R9, [R1+0x474] ;  /* 0x0004740001097983 */ /* 0x000ee40000300800 */
[----:B------:R-:W3:Y:S02]  /*1e1b0*/  LDL.LU R2, [R1+0x454] ;  /* 0x0004540001027983 */ /* 0x000ee40000300800 */
[----:B------:R-:W3:Y:S01]  /*1e1c0*/  LDL.LU R28, [R1+0x434] ;  /* 0x00043400011c7983 */ /* 0x000ee20000300800 */
[----:B------:R-:W3:Y:S01]  /*1e1d0*/  LDL.LU R27, [R1+0x334] ;  /* 0x00033400011b7983 */ /* 0x000ee20000300800 */
        /* <DEDUP_REMOVED lines=11> */
[----:B-1----:R-:W3:Y:S01]  /*1e290*/  LDL.LU R7, [R1+0x158] ;  /* 0x0001580001077983 */ /* 0x002ee20000300800 */
[----:B------:R-:W3:Y:S02]  /*1e2a0*/  LDL.LU R15, [R1+0x138] ;  /* 0x00013800010f7983 */ /* 0x000ee40000300800 */
[----:B------:R-:W3:Y:S02]  /*1e2b0*/  LDL.LU R14, [R1+0x118] ;  /* 0x00011800010e7983 */ /* 0x000ee40000300800 */
[----:B------:R-:W3:Y:S01]  /*1e2c0*/  LDL.LU R13, [R1+0xf8] ;  /* 0x0000f800010d7983 */ /* 0x000ee20000300800 */
[----:B------:R-:W3:Y:S01]  /*1e2d0*/  LDL.LU R12, [R1+0xf4] ;  /* 0x0000f400010c7983 */ /* 0x000ee20000300800 */
[----:B0-----:R-:W3:Y:S03]  /*1e2e0*/  LDL.LU R0, [R1+0xf0] ;  /* 0x0000f00001007983 */ /* 0x001ee60000300800 */
[----:B----4-:R0:W-:Y:S01]  /*1e2f0*/  STS.U16 [R11+0x800], R5 ;  /* 0x000800050b007388 */ /* 0x0101e20000000400 */
[----:B------:R-:W4:Y:S02]  /*1e300*/  LDL.LU R10, [R1+0xec] ;  /* 0x0000ec00010a7983 */ /* 0x000f240000300800 */
[----:B------:R-:W4:Y:S01]  /*1e310*/  LDL.LU R3, [R1+0xe8] ;  /* 0x0000e80001037983 */ /* 0x000f220000300800 */
[----:B0-----:R-:W4:Y:S04]  /*1e320*/  LDL.LU R5, [R1+0xe4] ;  /* 0x0000e40001057983 */ /* 0x001f280000300800 */
[----:B--2---:R0:W-:Y:S01]  /*1e330*/  STS.U16 [R11+0x1000], R8 ;  /* 0x001000080b007388 */ /* 0x0041e20000000400 */
[----:B-----5:R-:W-:Y:S03]  /*1e340*/  STS.U16 [R11+0x1800], R29 ;  /* 0x0018001d0b007388 */ /* 0x020fe60000000400 */
[----:B------:R1:W-:Y:S04]  /*1e350*/  STS.U16 [R11+0x2000], R6 ;  /* 0x002000060b007388 */ /* 0x0003e80000000400 */
[----:B0-----:R-:W2:Y:S04]  /*1e360*/  LDL.LU R8, [R1+0xe0] ;  /* 0x0000e00001087983 */ /* 0x001ea80000300800 */
[----:B-1----:R-:W5:Y:S04]  /*1e370*/  LDL.LU R6, [R1+0xc0] ;  /* 0x0000c00001067983 */ /* 0x002f680000300800 */
[----:B---3--:R0:W-:Y:S01]  /*1e380*/  STS.U16 [R11+0x2800], R9 ;  /* 0x002800090b007388 */ /* 0x0081e20000000400 */
[----:B------:R-:W-:Y:S02]  /*1e390*/  STS.U16 [R11+0x3000], R2 ;  /* 0x003000020b007388 */ /* 0x000fe40000000400 */
[----:B------:R-:W-:Y:S02]  /*1e3a0*/  STS.U16 [R11+0x3800], R28 ;  /* 0x0038001c0b007388 */ /* 0x000fe40000000400 */
[----:B------:R-:W-:Y:S01]  /*1e3b0*/  STS.U16 [R11+0x4000], R27 ;  /* 0x0040001b0b007388 */ /* 0x000fe20000000400 */
[----:B------:R-:W-:Y:S01]  /*1e3c0*/  STS.U16 [R11+0x4800], R26 ;  /* 0x0048001a0b007388 */ /* 0x000fe20000000400 */
[----:B------:R-:W-:Y:S02]  /*1e3d0*/  STS.U16 [R11+0x5000], R25 ;  /* 0x005000190b007388 */ /* 0x000fe40000000400 */
[----:B------:R-:W-:Y:S02]  /*1e3e0*/  STS.U16 [R11+0x5800], R24 ;  /* 0x005800180b007388 */ /* 0x000fe40000000400 */
[----:B------:R-:W-:Y:S01]  /*1e3f0*/  STS.U16 [R11+0x6000], R23 ;  /* 0x006000170b007388 */ /* 0x000fe20000000400 */
[----:B0-----:R-:W3:Y:S04]  /*1e400*/  LDL.LU R9, [R1+0x98] ;  /* 0x0000980001097983 */ /* 0x001ee80000300800 */
[----:B------:R-:W-:Y:S01]  /*1e410*/  STS.U16 [R11+0x6800], R22 ;  /* 0x006800160b007388 */ /* 0x000fe20000000400 */
[----:B------:R-:W-:Y:S02]  /*1e420*/  STS.U16 [R11+0x7000], R21 ;  /* 0x007000150b007388 */ /* 0x000fe40000000400 */
[----:B------:R-:W-:Y:S02]  /*1e430*/  STS.U16 [R11+0x7800], R20 ;  /* 0x007800140b007388 */ /* 0x000fe40000000400 */
[----:B------:R-:W-:Y:S01]  /*1e440*/  STS.U16 [R11+0x8000], R19 ;  /* 0x008000130b007388 */ /* 0x000fe20000000400 */
[----:B------:R-:W-:Y:S01]  /*1e450*/  STS.U16 [R11+0x8800], R18 ;  /* 0x008800120b007388 */ /* 0x000fe20000000400 */
[----:B------:R-:W-:Y:S02]  /*1e460*/  STS.U16 [R11+0x9000], R17 ;  /* 0x009000110b007388 */ /* 0x000fe40000000400 */
[----:B------:R-:W-:Y:S02]  /*1e470*/  STS.U16 [R11+0x9800], R16 ;  /* 0x009800100b007388 */ /* 0x000fe40000000400 */
[----:B------:R0:W-:Y:S02]  /*1e480*/  STS.U16 [R11+0xa000], R7 ;  /* 0x00a000070b007388 */ /* 0x0001e40000000400 */
[----:B0-----:R-:W0:Y:S04]  /*1e490*/  S2R R7, SR_TID.X ;  /* 0x0000000000077919 */ /* 0x001e280000002100 */
[----:B------:R-:W-:Y:S01]  /*1e4a0*/  STS.U16 [R11+0xa800], R15 ;  /* 0x00a8000f0b007388 */ /* 0x000fe20000000400 */
[----:B------:R-:W-:Y:S02]  /*1e4b0*/  STS.U16 [R11+0xb000], R14 ;  /* 0x00b0000e0b007388 */ /* 0x000fe40000000400 */
[----:B------:R-:W-:Y:S02]  /*1e4c0*/  STS.U16 [R11+0xb800], R13 ;  /* 0x00b8000d0b007388 */ /* 0x000fe40000000400 */
[----:B------:R-:W-:Y:S01]  /*1e4d0*/  STS.U16 [R11+0xc000], R12 ;  /* 0x00c0000c0b007388 */ /* 0x000fe20000000400 */
[----:B------:R-:W-:Y:S01]  /*1e4e0*/  STS.U16 [R11+0xc800], R0 ;  /* 0x00c800000b007388 */ /* 0x000fe20000000400 */
[----:B----4-:R-:W-:Y:S02]  /*1e4f0*/  STS.U16 [R11+0xd000], R10 ;  /* 0x00d0000a0b007388 */ /* 0x010fe40000000400 */
[----:B------:R-:W-:Y:S02]  /*1e500*/  STS.U16 [R11+0xd800], R3 ;  /* 0x00d800030b007388 */ /* 0x000fe40000000400 */
[----:B------:R1:W-:Y:S02]  /*1e510*/  STS.U16 [R11+0xe000], R5 ;  /* 0x00e000050b007388 */ /* 0x0003e40000000400 */
[----:B-1----:R-:W4:Y:S01]  /*1e520*/  LDL.LU R5, [R1+0x518] ;  /* 0x0005180001057983 */ /* 0x002f220000300800 */
[----:B0-----:R-:W-:-:S04]  /*1e530*/  LOP3.LUT R7, R7, 0x7f, RZ, 0xc0, !PT ;  /* 0x0000007f07077812 */ /* 0x001fc800078ec0ff */
[----:B------:R-:W-:-:S05]  /*1e540*/  SHF.L.U32 R7, R7, 0x1, RZ ;  /* 0x0000000107077819 */ /* 0x000fca00000006ff */
[----:B------:R-:W-:Y:S04]  /*1e550*/  STL [R1+0x1fc4], R7 ;  /* 0x001fc40701007387 */ /* 0x000fe80000100800 */
[----:B--2---:R-:W-:Y:S04]  /*1e560*/  STS.U16 [R11+0xe800], R8 ;  /* 0x00e800080b007388 */ /* 0x004fe80000000400 */
[----:B-----5:R0:W-:Y:S04]  /*1e570*/  STS.U16 [R11+0xf000], R6 ;  /* 0x00f000060b007388 */ /* 0x0201e80000000400 */
[----:B0-----:R-:W2:Y:S01]  /*1e580*/  LDL.LU R6, [R1+0x4f4] ;  /* 0x0004f40001067983 */ /* 0x001ea20000300800 */
[----:B------:R-:W-:-:S02]  /*1e590*/  LOP3.LUT R8, R7, 0x10, RZ, 0x3c, !PT ;  /* 0x0000001007087812 */ /* 0x000fc400078e3cff */
[----:B------:R-:W5:Y:S02]  /*1e5a0*/  LDL.LU R7, [R1+0x4d4] ;  /* 0x0004d40001077983 */ /* 0x000f640000300800 */
[----:B------:R-:W5:Y:S01]  /*1e5b0*/  LDL.LU R10, [R1+0x4b0] ;  /* 0x0004b000010a7983 */ /* 0x000f620000300800 */
[----:B---3--:R0:W-:Y:S04]  /*1e5c0*/  STS.U16 [R11+0xf800], R9 ;  /* 0x00f800090b007388 */ /* 0x0081e80000000400 */
[----:B0-----:R-:W3:Y:S01]  /*1e5d0*/  LDL.LU R9, [R1+0x490] ;  /* 0x0004900001097983 */ /* 0x001ee20000300800 */
        /* <DEDUP_REMOVED lines=19> */
[----:B------:R0:W-:Y:S04]  /*1e710*/  STL [R1+0x1f94], R11 ;  /* 0x001f940b01007387 */ /* 0x0001e80000100800 */
[----:B0-----:R-:W3:Y:S01]  /*1e720*/  LDL.LU R11, [R1+0x470] ;  /* 0x00047000010b7983 */ /* 0x001ee20000300800 */
[----:B------:R-:W3:Y:S02]  /*1e730*/  LDL.LU R13, [R1+0xd4] ;  /* 0x0000d400010d7983 */ /* 0x000ee40000300800 */
[----:B------:R-:W3:Y:S01]  /*1e740*/  LDL.LU R12, [R1+0xd0] ;  /* 0x0000d000010c7983 */ /* 0x000ee20000300800 */
[----:B----4-:R0:W-:Y:S01]  /*1e750*/  STS.U16 [R8+0x100], R5 ;  /* 0x0001000508007388 */ /* 0x0101e20000000400 */
[----:B------:R-:W4:Y:S03]  /*1e760*/  LDL.LU R0, [R1+0xcc] ;  /* 0x0000cc0001007983 */ /* 0x000f260000300800 */
[----:B0-----:R-:W4:Y:S04]  /*1e770*/  LDL.LU R5, [R1+0xc8] ;  /* 0x0000c80001057983 */ /* 0x001f280000300800 */
[----:B--2---:R0:W-:Y:S04]  /*1e780*/  STS.U16 [R8+0x900], R6 ;  /* 0x0009000608007388 */ /* 0x0041e80000000400 */
[----:B0-----:R-:W2:Y:S01]  /*1e790*/  LDL.LU R6, [R1+0xc4] ;  /* 0x0000c40001067983 */ /* 0x001ea20000300800 */
[----:B-----5:R0:W-:Y:S02]  /*1e7a0*/  STS.U16 [R8+0x1100], R7 ;  /* 0x0011000708007388 */ /* 0x0201e40000000400 */
[----:B------:R1:W-:Y:S01]  /*1e7b0*/  STS.U16 [R8+0x1900], R10 ;  /* 0x0019000a08007388 */ /* 0x0003e20000000400 */
[----:B0-----:R-:W5:Y:S01]  /*1e7c0*/  LDL.LU R7, [R1+0x1fc4] ;  /* 0x001fc40001077983 */ /* 0x001f620000300800 */
[----:B-1----:R-:W5:Y:S03]  /*1e7d0*/  LDL.LU R10, [R1+0xbc] ;  /* 0x0000bc00010a7983 */ /* 0x002f660000300800 */
[----:B---3--:R0:W-:Y:S04]  /*1e7e0*/  STS.U16 [R8+0x2100], R9 ;  /* 0x0021000908007388 */ /* 0x0081e80000000400 */
        /* <DEDUP_REMOVED lines=20> */
[----:B------:R0:W-:Y:S01]  /*1e930*/  STS.U16 [R8+0xc100], R3 ;  /* 0x00c1000308007388 */ /* 0x0001e20000000400 */
[----:B------:R-:W-:Y:S01]  /*1e940*/  STS.U16 [R8+0xc900], R13 ;  /* 0x00c9000d08007388 */ /* 0x000fe20000000400 */
[----:B------:R-:W-:Y:S02]  /*1e950*/  STS.U16 [R8+0xd100], R12 ;  /* 0x00d1000c08007388 */ /* 0x000fe40000000400 */
[----:B----4-:R-:W-:Y:S02]  /*1e960*/  STS.U16 [R8+0xd900], R0 ;  /* 0x00d9000008007388 */ /* 0x010fe40000000400 */
[----:B------:R1:W-:Y:S01]  /*1e970*/  STS.U16 [R8+0xe100], R5 ;  /* 0x00e1000508007388 */ /* 0x0003e20000000400 */
[----:B0-----:R-:W4:Y:S04]  /*1e980*/  LDL.LU R3, [R1+0x514] ;  /* 0x0005140001037983 */ /* 0x001f280000300800 */
[----:B-1----:R-:W4:Y:S04]  /*1e990*/  LDL.LU R5, [R1+0x4f0] ;  /* 0x0004f00001057983 */ /* 0x002f280000300800 */
[----:B--2---:R0:W-:Y:S04]  /*1e9a0*/  STS.U16 [R8+0xe900], R6 ;  /* 0x00e9000608007388 */ /* 0x0041e80000000400 */
[----:B0-----:R-:W2:Y:S01]  /*1e9b0*/  LDL.LU R6, [R1+0x4cc] ;  /* 0x0004cc0001067983 */ /* 0x001ea20000300800 */
[----:B------:R-:W2:Y:S03]  /*1e9c0*/  LDL.LU R2, [R1+0x4ac] ;  /* 0x0004ac0001027983 */ /* 0x000ea60000300800 */
[----:B-----5:R-:W-:Y:S01]  /*1e9d0*/  STS.U16 [R8+0xf100], R10 ;  /* 0x00f1000a08007388 */ /* 0x020fe20000000400 */
[----:B------:R-:W-:-:S03]  /*1e9e0*/  LOP3.LUT R7, R7, 0x20, RZ, 0x3c, !PT ;  /* 0x0000002007077812 */ /* 0x000fc600078e3cff */
[----:B---3--:R0:W-:Y:S04]  /*1e9f0*/  STS.U16 [R8+0xf900], R9 ;  /* 0x00f9000908007388 */ /* 0x0081e80000000400 */
[----:B0-----:R-:W3:Y:S01]  /*1ea00*/  LDL.LU R8, [R1+0x48c] ;  /* 0x00048c0001087983 */ /* 0x001ee20000300800 */
[----:B------:R-:W5:Y:S02]  /*1ea10*/  LDL.LU R9, [R1+0x46c] ;  /* 0x00046c0001097983 */ /* 0x000f640000300800 */
[----:B------:R-:W5:Y:S02]  /*1ea20*/  LDL.LU R11, [R1+0x44c] ;  /* 0x00044c00010b7983 */ /* 0x000f640000300800 */
[----:B------:R-:W5:Y:S01]  /*1ea30*/  LDL.LU R4, [R1+0x34c] ;  /* 0x00034c0001047983 */ /* 0x000f620000300800 */
[----:B------:R-:W5:Y:S01]  /*1ea40*/  LDL.LU R29, [R1+0x31c] ;  /* 0x00031c00011d7983 */ /* 0x000f620000300800 */
        /* <DEDUP_REMOVED lines=19> */
[----:B----4-:R0:W-:Y:S04]  /*1eb80*/  STS.U16 [R7+0x200], R3 ;  /* 0x0002000307007388 */ /* 0x0101e80000000400 */
[----:B------:R1:W-:Y:S04]  /*1eb90*/  STS.U16 [R7+0xa00], R5 ;  /* 0x000a000507007388 */ /* 0x0003e80000000400 */
[----:B0-----:R-:W4:Y:S04]  /*1eba0*/  LDL.LU R3, [R1+0xa4] ;  /* 0x0000a40001037983 */ /* 0x001f280000300800 */
[----:B-1----:R-:W4:Y:S04]  /*1ebb0*/  LDL.LU R5, [R1+0xa0] ;  /* 0x0000a00001057983 */ /* 0x002f280000300800 */
[----:B--2---:R0:W-:Y:S01]  /*1ebc0*/  STS.U16 [R7+0x1200], R6 ;  /* 0x0012000607007388 */ /* 0x0041e20000000400 */
[----:B------:R1:W-:Y:S03]  /*1ebd0*/  STS.U16 [R7+0x1a00], R2 ;  /* 0x001a000207007388 */ /* 0x0003e60000000400 */
[----:B0-----:R-:W2:Y:S01]  /*1ebe0*/  LDL.LU R6, [R1+0x9c] ;  /* 0x00009c0001067983 */ /* 0x001ea20000300800 */
[----:B-1----:R-:W2:Y:S03]  /*1ebf0*/  LDL.LU R2, [R1+0x1fbc] ;  /* 0x001fbc0001027983 */ /* 0x002ea60000300800 */
[----:B---3--:R0:W-:Y:S01]  /*1ec00*/  STS.U16 [R7+0x2200], R8 ;  /* 0x0022000807007388 */ /* 0x0081e20000000400 */
[----:B-----5:R-:W-:Y:S03]  /*1ec10*/  STS.U16 [R7+0x2a00], R9 ;  /* 0x002a000907007388 */ /* 0x020fe60000000400 */
[----:B------:R-:W-:Y:S01]  /*1ec20*/  STS.U16 [R7+0x3200], R11 ;  /* 0x0032000b07007388 */ /* 0x000fe20000000400 */
[----:B------:R-:W-:Y:S03]  /*1ec30*/  STS.U16 [R7+0x3a00], R4 ;  /* 0x003a000407007388 */ /* 0x000fe60000000400 */
        /* <DEDUP_REMOVED lines=21> */
[----:B----4-:R-:W-:Y:S04]  /*1ed90*/  STS.U16 [R7+0xe200], R3 ;  /* 0x00e2000307007388 */ /* 0x010fe80000000400 */
[----:B------:R0:W-:Y:S01]  /*1eda0*/  STS.U16 [R7+0xea00], R5 ;  /* 0x00ea000507007388 */ /* 0x0001e20000000400 */
[----:B--2---:R-:W-:-:S04]  /*1edb0*/  LOP3.LUT R2, R2, 0x7f, RZ, 0xc0, !PT ;  /* 0x0000007f02027812 */ /* 0x004fc800078ec0ff */
[----:B------:R-:W-:Y:S01]  /*1edc0*/  SHF.L.U32 R2, R2, 0x1, RZ ;  /* 0x0000000102027819 */ /* 0x000fe200000006ff */
[----:B------:R1:W-:Y:S04]  /*1edd0*/  STS.U16 [R7+0xf200], R6 ;  /* 0x00f2000607007388 */ /* 0x0003e80000000400 */
[----:B------:R2:W-:Y:S01]  /*1ede0*/  STL [R1+0x1fb0], R2 ;  /* 0x001fb00201007387 */ /* 0x0005e20000100800 */
[----:B0-----:R-:W4:Y:S01]  /*1edf0*/  LDL.LU R5, [R1+0x510] ;  /* 0x0005100001057983 */ /* 0x001f220000300800 */
[----:B------:R-:W-:Y:S02]  /*1ee00*/  LOP3.LUT R10, R2, 0x30, RZ, 0x3c, !PT ;  /* 0x00000030020a7812 */ /* 0x000fe400078e3cff */
[----:B-1----:R-:W5:Y:S04]  /*1ee10*/  LDL.LU R6, [R1+0x4ec] ;  /* 0x0004ec0001067983 */ /* 0x002f680000300800 */
[----:B--2---:R-:W2:Y:S04]  /*1ee20*/  LDL.LU R2, [R1+0x4a8] ;  /* 0x0004a80001027983 */ /* 0x004ea80000300800 */
[----:B--2---:R0:W-:Y:S04]  /*1ee30*/  STL [R1+0x1fb4], R2 ;  /* 0x001fb40201007387 */ /* 0x0041e80000100800 */
[----:B0-----:R-:W2:Y:S04]  /*1ee40*/  LDL.LU R2, [R1+0x4c8] ;  /* 0x0004c80001027983 */ /* 0x001ea80000300800 */
        /* <DEDUP_REMOVED lines=25> */
[----:B------:R-:W3:Y:S04]  /*1efe0*/  LDL.LU R3, [R1+0x7c] ;  /* 0x00007c0001037983 */ /* 0x000ee80000300800 */
[----:B----4-:R0:W-:Y:S01]  /*1eff0*/  STS.U16 [R10+0x300], R5 ;  /* 0x000300050a007388 */ /* 0x0101e20000000400 */
[----:B-----5:R1:W-:Y:S03]  /*1f000*/  STS.U16 [R10+0xb00], R6 ;  /* 0x000b00060a007388 */ /* 0x0203e60000000400 */
[----:B0-----:R-:W4:Y:S01]  /*1f010*/  LDL.LU R5, [R1+0x60] ;  /* 0x0000600001057983 */ /* 0x001f220000300800 */
[----:B-1----:R-:W5:Y:S03]  /*1f020*/  LDL.LU R6, [R1+0x58] ;  /* 0x0000580001067983 */ /* 0x002f660000300800 */
[----:B--2---:R0:W-:Y:S04]  /*1f030*/  STS.U16 [R10+0x1300], R2 ;  /* 0x001300020a007388 */ /* 0x0041e80000000400 */
[----:B0-----:R-:W2:Y:S04]  /*1f040*/  LDL.LU R2, [R1+0x1fb4] ;  /* 0x001fb40001027983 */ /* 0x001ea80000300800 */
[----:B--2---:R0:W-:Y:S04]  /*1f050*/  STS.U16 [R10+0x1b00], R2 ;  /* 0x001b00020a007388 */ /* 0x0041e80000000400 */
[----:B0-----:R-:W2:Y:S01]  /*1f060*/  LDL.LU R2, [R1+0x1fb0] ;  /* 0x001fb00001027983 */ /* 0x001ea20000300800 */
[----:B---3--:R0:W-:Y:S02]  /*1f070*/  STS.U16 [R10+0x2300], R7 ;  /* 0x002300070a007388 */ /* 0x0081e40000000400 */
        /* <DEDUP_REMOVED lines=23> */
[----:B------:R2:W-:Y:S03]  /*1f1f0*/  STS.U16 [R10+0xe300], R3 ;  /* 0x00e300030a007388 */ /* 0x0005e60000000400 */
[----:B0-----:R-:W3:Y:S01]  /*1f200*/  LDL.LU R7, [R1+0x1fac] ;  /* 0x001fac0001077983 */ /* 0x001ee20000300800 */
[----:B--2---:R-:W-:-:S03]  /*1f210*/  LOP3.LUT R3, R2, 0x40, RZ, 0x3c, !PT ;  /* 0x0000004002037812 */ /* 0x004fc600078e3cff */
[----:B------:R-:W2:Y:S01]  /*1f220*/  LDL.LU R2, [R1+0x50c] ;  /* 0x00050c0001027983 */ /* 0x000ea20000300800 */
[----:B------:R-:W2:Y:S03]  /*1f230*/  LDL.LU R4, [R1+0x4c4] ;  /* 0x0004c40001047983 */ /* 0x000ea60000300800 */
[----:B----4-:R-:W-:Y:S01]  /*1f240*/  STS.U16 [R10+0xeb00], R5 ;  /* 0x00eb00050a007388 */ /* 0x010fe20000000400 */
[----:B-----5:R-:W-:Y:S03]  /*1f250*/  STS.U16 [R10+0xf300], R6 ;  /* 0x00f300060a007388 */ /* 0x020fe60000000400 */
[----:B--2---:R0:W-:Y:S04]  /*1f260*/  STL [R1+0x1fa8], R4 ;  /* 0x001fa80401007387 */ /* 0x0041e80000100800 */
[----:B0-----:R-:W2:Y:S01]  /*1f270*/  LDL.LU R4, [R1+0x4e8] ;  /* 0x0004e80001047983 */ /* 0x001ea20000300800 */
[----:B------:R-:W4:Y:S02]  /*1f280*/  LDL.LU R6, [R1+0x4a4] ;  /* 0x0004a40001067983 */ /* 0x000f240000300800 */
[----:B------:R-:W5:Y:S02]  /*1f290*/  LDL.LU R8, [R1+0x464] ;  /* 0x0004640001087983 */ /* 0x000f640000300800 */
[----:B------:R-:W4:Y:S01]  /*1f2a0*/  LDL.LU R9, [R1+0x444] ;  /* 0x0004440001097983 */ /* 0x000f220000300800 */
[----:B------:R-:W4:Y:S01]  /*1f2b0*/  LDL.LU R11, [R1+0x344] ;  /* 0x00034400010b7983 */ /* 0x000f220000300800 */
[----:B------:R-:W4:Y:S02]  /*1f2c0*/  LDL.LU R29, [R1+0x314] ;  /* 0x00031400011d7983 */ /* 0x000f240000300800 */
[----:B------:R-:W4:Y:S02]  /*1f2d0*/  LDL.LU R28, [R1+0x2e4] ;  /* 0x0002e400011c7983 */ /* 0x000f240000300800 */
        /* <DEDUP_REMOVED lines=17> */
[----:B---3--:R0:W-:Y:S01]  /*1f3f0*/  STS.U16 [R10+0xfb00], R7 ;  /* 0x00fb00070a007388 */ /* 0x0081e20000000400 */
[----:B------:R1:W-:Y:S03]  /*1f400*/  STS.U16 [R3+0x400], R2 ;  /* 0x0004000203007388 */ /* 0x0003e60000000400 */
[----:B0-----:R-:W3:Y:S01]  /*1f410*/  LDL.LU R7, [R1+0x484] ;  /* 0x0004840001077983 */ /* 0x001ee20000300800 */
[----:B------:R-:W3:Y:S02]  /*1f420*/  LDL.LU R0, [R1+0x68] ;  /* 0x0000680001007983 */ /* 0x000ee40000300800 */
[----:B------:R-:W3:Y:S02]  /*1f430*/  LDL.LU R10, [R1+0x64] ;  /* 0x00006400010a7983 */ /* 0x000ee40000300800 */
[----:B-1----:R-:W3:Y:S01]  /*1f440*/  LDL.LU R2, [R1+0x5c] ;  /* 0x00005c0001027983 */ /* 0x002ee20000300800 */
[----:B--2---:R0:W-:Y:S04]  /*1f450*/  STS.U16 [R3+0xc00], R4 ;  /* 0x000c000403007388 */ /* 0x0041e80000000400 */
[----:B0-----:R-:W2:Y:S04]  /*1f460*/  LDL.LU R4, [R1+0x1fa8] ;  /* 0x001fa80001047983 */ /* 0x001ea80000300800 */
[----:B--2---:R0:W-:Y:S04]  /*1f470*/  STS.U16 [R3+0x1400], R4 ;  /* 0x0014000403007388 */ /* 0x0041e80000000400 */
[----:B0-----:R-:W2:Y:S01]  /*1f480*/  LDL.LU R4, [R1+0x1fa4] ;  /* 0x001fa40001047983 */ /* 0x001ea20000300800 */
[----:B----4-:R0:W-:Y:S02]  /*1f490*/  STS.U16 [R3+0x1c00], R6 ;  /* 0x001c000603007388 */ /* 0x0101e40000000400 */
[----:B---3--:R-:W-:Y:S02]  /*1f4a0*/  STS.U16 [R3+0x2400], R7 ;  /* 0x0024000703007388 */ /* 0x008fe40000000400 */
[----:B-----5:R-:W-:Y:S01]  /*1f4b0*/  STS.U16 [R3+0x2c00], R8 ;  /* 0x002c000803007388 */ /* 0x020fe20000000400 */
        /* <DEDUP_REMOVED lines=20> */
[----:B------:R1:W-:Y:S01]  /*1f600*/  STS.U16 [R3+0xd400], R5 ;  /* 0x00d4000503007388 */ /* 0x0003e20000000400 */
[----:B------:R-:W-:Y:S02]  /*1f610*/  STS.U16 [R3+0xdc00], R0 ;  /* 0x00dc000003007388 */ /* 0x000fe40000000400 */
[----:B------:R-:W-:Y:S02]  /*1f620*/  STS.U16 [R3+0xe400], R10 ;  /* 0x00e4000a03007388 */ /* 0x000fe40000000400 */
[----:B------:R3:W-:Y:S01]  /*1f630*/  STS.U16 [R3+0xec00], R2 ;  /* 0x00ec000203007388 */ /* 0x0007e20000000400 */
[----:B0-----:R-:W4:Y:S04]  /*1f640*/  LDL.LU R6, [R1+0x1fa0] ;  /* 0x001fa00001067983 */ /* 0x001f280000300800 */
[----:B-1----:R-:W5:Y:S01]  /*1f650*/  LDL.LU R5, [R1+0x38] ;  /* 0x0000380001057983 */ /* 0x002f620000300800 */
[----:B--2---:R-:W-:-:S05]  /*1f660*/  IMAD.SHL.U32 R4, R4, 0x2, RZ ;  /* 0x0000000204047824 */ /* 0x004fca00078e00ff */
[----:B---3--:R-:W-:-:S05]  /*1f670*/  LOP3.LUT R2, R4, 0x50, RZ, 0x3c, !PT ;  /* 0x0000005004027812 */ /* 0x008fca00078e3cff */
[----:B------:R0:W-:Y:S01]  /*1f680*/  STL [R1+0x1f9c], R2 ;  /* 0x001f9c0201007387 */ /* 0x0001e20000100800 */
[----:B------:R-:W2:Y:S01]  /*1f690*/  LDL.LU R11, [R1+0x4e4] ;  /* 0x0004e400010b7983 */ /* 0x000ea20000300800 */
[----:B0-----:R-:W-:-:S05]  /*1f6a0*/  LOP3.LUT R2, R4, 0x40, RZ, 0x3c, !PT ;  /* 0x0000004004027812 */ /* 0x001fca00078e3cff */
[----:B-----5:R-:W-:Y:S01]  /*1f6b0*/  STS.U16 [R2+0xf400], R5 ;  /* 0x00f4000502007388 */ /* 0x020fe20000000400 */
[----:B----4-:R-:W-:Y:S03]  /*1f6c0*/  STS.U16 [R2+0xfc00], R6 ;  /* 0x00fc000602007388 */ /* 0x010fe60000000400 */
[----:B--2---:R0:W-:Y:S04]  /*1f6d0*/  STL [R1+0x1f98], R11 ;  /* 0x001f980b01007387 */ /* 0x0041e80000100800 */
[----:B0-----:R-:W2:Y:S01]  /*1f6e0*/  LDL.LU R11, [R1+0x508] ;  /* 0x00050800010b7983 */ /* 0x001ea20000300800 */
[----:B------:R-:W3:Y:S02]  /*1f6f0*/  LDL.LU R7, [R1+0x4a0] ;  /* 0x0004a00001077983 */ /* 0x000ee40000300800 */
[----:B------:R-:W4:Y:S02]  /*1f700*/  LDL.LU R8, [R1+0x480] ;  /* 0x0004800001087983 */ /* 0x000f240000300800 */
[----:B------:R-:W5:Y:S01]  /*1f710*/  LDL.LU R9, [R1+0x460] ;  /* 0x0004600001097983 */ /* 0x000f620000300800 */
[----:B------:R-:W2:Y:S01]  /*1f720*/  LDL.LU R29, [R1+0x440] ;  /* 0x00044000011d7983 */ /* 0x000ea20000300800 */
[----:B------:R-:W2:Y:S02]  /*1f730*/  LDL.LU R28, [R1+0x340] ;  /* 0x00034000011c7983 */ /* 0x000ea40000300800 */
[----:B------:R-:W2:Y:S02]  /*1f740*/  LDL.LU R27, [R1+0x310] ;  /* 0x00031000011b7983 */ /* 0x000ea40000300800 */
[----:B------:R-:W2:Y:S01]  /*1f750*/  LDL.LU R26, [R1+0x2e0] ;  /* 0x0002e000011a7983 */ /* 0x000ea20000300800 */
        /* <DEDUP_REMOVED lines=20> */
[----:B------:R-:W3:Y:S04]  /*1f8a0*/  LDL.LU R6, [R1+0x4c0] ;  /* 0x0004c00001067983 */ /* 0x000ee80000300800 */
[----:B--2---:R0:W-:Y:S04]  /*1f8b0*/  STS.U16 [R2+0x500], R11 ;  /* 0x0005000b02007388 */ /* 0x0041e80000000400 */
[----:B0-----:R-:W2:Y:S04]  /*1f8c0*/  LDL.LU R11, [R1+0x1f98] ;  /* 0x001f9800010b7983 */ /* 0x001ea80000300800 */
[----:B--2---:R0:W-:Y:S01]  /*1f8d0*/  STS.U16 [R2+0xd00], R11 ;  /* 0x000d000b02007388 */ /* 0x0041e20000000400 */
[----:B---3--:R-:W-:Y:S02]  /*1f8e0*/  STS.U16 [R2+0x1500], R6 ;  /* 0x0015000602007388 */ /* 0x008fe40000000400 */
[----:B------:R-:W-:Y:S02]  /*1f8f0*/  STS.U16 [R2+0x1d00], R7 ;  /* 0x001d000702007388 */ /* 0x000fe40000000400 */
[----:B----4-:R-:W-:Y:S01]  /*1f900*/  STS.U16 [R2+0x2500], R8 ;  /* 0x0025000802007388 */ /* 0x010fe20000000400 */
[----:B0-----:R-:W2:Y:S04]  /*1f910*/  LDL.LU R11, [R1+0x1f94] ;  /* 0x001f9400010b7983 */ /* 0x001ea80000300800 */
[----:B-----5:R-:W-:Y:S01]  /*1f920*/  STS.U16 [R2+0x2d00], R9 ;  /* 0x002d000902007388 */ /* 0x020fe20000000400 */
        /* <DEDUP_REMOVED lines=17> */
[----:B------:R0:W-:Y:S02]  /*1fa40*/  STS.U16 [R2+0xbd00], R10 ;  /* 0x00bd000a02007388 */ /* 0x0001e40000000400 */
[----:B------:R-:W-:Y:S01]  /*1fa50*/  STS.U16 [R2+0xc500], R12 ;  /* 0x00c5000c02007388 */ /* 0x000fe20000000400 */
[----:B------:R-:W-:Y:S01]  /*1fa60*/  STS.U16 [R2+0xcd00], R0 ;  /* 0x00cd000002007388 */ /* 0x000fe20000000400 */
[----:B------:R-:W-:Y:S02]  /*1fa70*/  STS.U16 [R2+0xd500], R3 ;  /* 0x00d5000302007388 */ /* 0x000fe40000000400 */
[----:B------:R-:W-:Y:S02]  /*1fa80*/  STS.U16 [R2+0xdd00], R4 ;  /* 0x00dd000402007388 */ /* 0x000fe40000000400 */
[----:B------:R1:W-:Y:S01]  /*1fa90*/  STS.U16 [R2+0xe500], R5 ;  /* 0x00e5000502007388 */ /* 0x0003e20000000400 */
[----:B0-----:R-:W3:Y:S04]  /*1faa0*/  LDL.LU R10, [R1+0x3c] ;  /* 0x00003c00010a7983 */ /* 0x001ee80000300800 */
[----:B-1----:R-:W4:Y:S01]  /*1fab0*/  LDL.LU R5, [R1+0x34] ;  /* 0x0000340001057983 */ /* 0x002f220000300800 */
[----:B--2---:R-:W-:-:S05]  /*1fac0*/  LOP3.LUT R0, R11, 0x60, RZ, 0x3c, !PT ;  /* 0x000000600b007812 */ /* 0x004fca00078e3cff */
[----:B------:R0:W-:Y:S01]  /*1fad0*/  STL [R1+0x1f8c], R0 ;  /* 0x001f8c0001007387 */ /* 0x0001e20000100800 */
[----:B------:R-:W2:Y:S02]  /*1fae0*/  LDL.LU R3, [R1+0x504] ;  /* 0x0005040001037983 */ /* 0x000ea40000300800 */
[----:B------:R-:W5:Y:S02]  /*1faf0*/  LDL.LU R4, [R1+0x4e0] ;  /* 0x0004e00001047983 */ /* 0x000f640000300800 */
        /* <DEDUP_REMOVED lines=18> */
[----:B0-----:R-:W-:Y:S01]  /*1fc20*/  LOP3.LUT R0, R11, 0x50, RZ, 0x3c, !PT ;  /* 0x000000500b007812 */ /* 0x001fe200078e3cff */
[----:B------:R-:W2:Y:S02]  /*1fc30*/  LDL.LU R16, [R1+0x120] ;  /* 0x0001200001107983 */ /* 0x000ea40000300800 */
[----:B------:R-:W2:Y:S01]  /*1fc40*/  LDL.LU R15, [R1+0x100] ;  /* 0x00010000010f7983 */ /* 0x000ea20000300800 */
[----:B------:R-:W2:Y:S01]  /*1fc50*/  LDL.LU R14, [R1+0x30] ;  /* 0x00003000010e7983 */ /* 0x000ea20000300800 */
[----:B------:R-:W2:Y:S02]  /*1fc60*/  LDL.LU R13, [R1+0x2c] ;  /* 0x00002c00010d7983 */ /* 0x000ea40000300800 */
[----:B------:R-:W2:Y:S01]  /*1fc70*/  LDL.LU R12, [R1+0x28] ;  /* 0x00002800010c7983 */ /* 0x000ea20000300800 */
[----:B---3--:R0:W-:Y:S01]  /*1fc80*/  STS.U16 [R0+0xed00], R10 ;  /* 0x00ed000a00007388 */ /* 0x0081e20000000400 */
[----:B------:R-:W3:Y:S02]  /*1fc90*/  LDL.LU R11, [R1+0x24] ;  /* 0x00002400010b7983 */ /* 0x000ee40000300800 */
[----:B----4-:R1:W-:Y:S01]  /*1fca0*/  STS.U16 [R0+0xf500], R5 ;  /* 0x00f5000500007388 */ /* 0x0103e20000000400 */
[----:B0-----:R-:W4:Y:S01]  /*1fcb0*/  LDL.LU R10, [R1+0x20] ;  /* 0x00002000010a7983 */ /* 0x001f220000300800 */
[----:B-1----:R-:W2:Y:S03]  /*1fcc0*/  LDL.LU R5, [R1+0x1f90] ;  /* 0x001f900001057983 */ /* 0x002ea60000300800 */
[----:B--2---:R0:W-:Y:S04]  /*1fcd0*/  STS.U16 [R0+0xfd00], R5 ;  /* 0x00fd000500007388 */ /* 0x0041e80000000400 */
[----:B0-----:R-:W2:Y:S01]  /*1fce0*/  LDL.LU R0, [R1+0x1f8c] ;  /* 0x001f8c0001007983 */ /* 0x001ea20000300800 */
[----:B------:R-:W3:Y:S03]  /*1fcf0*/  LDL.LU R5, [R1+0x49c] ;  /* 0x00049c0001057983 */ /* 0x000ee60000300800 */
[----:B--2---:R0:W-:Y:S01]  /*1fd00*/  STS.U16 [R0+0x600], R3 ;  /* 0x0006000300007388 */ /* 0x0041e20000000400 */
[----:B-----5:R1:W-:Y:S02]  /*1fd10*/  STS.U16 [R0+0xe00], R4 ;  /* 0x000e000400007388 */ /* 0x0203e40000000400 */
[----:B------:R2:W-:Y:S01]  /*1fd20*/  STS.U16 [R0+0x1600], R2 ;  /* 0x0016000200007388 */ /* 0x0005e20000000400 */
[----:B0-----:R-:W5:Y:S01]  /*1fd30*/  LDL.LU R3, [R1+0x1f88] ;  /* 0x001f880001037983 */ /* 0x001f620000300800 */
[----:B-1----:R-:W5:Y:S02]  /*1fd40*/  LDL.LU R4, [R1+0x1f84] ;  /* 0x001f840001047983 */ /* 0x002f640000300800 */
[----:B--2---:R-:W2:Y:S02]  /*1fd50*/  LDL.LU R2, [R1+0x1f80] ;  /* 0x001f800001027983 */ /* 0x004ea40000300800 */
[----:B---3--:R-:W-:Y:S01]  /*1fd60*/  STS.U16 [R0+0x1e00], R5 ;  /* 0x001e000500007388 */ /* 0x008fe20000000400 */
[----:B------:R-:W-:Y:S01]  /*1fd70*/  STS.U16 [R0+0x2600], R6 ;  /* 0x0026000600007388 */ /* 0x000fe20000000400 */
[----:B------:R-:W-:Y:S02]  /*1fd80*/  STS.U16 [R0+0x2e00], R7 ;  /* 0x002e000700007388 */ /* 0x000fe40000000400 */
[----:B------:R-:W-:Y:S02]  /*1fd90*/  STS.U16 [R0+0x3600], R8 ;  /* 0x0036000800007388 */ /* 0x000fe40000000400 */
[----:B------:R0:W-:Y:S01]  /*1fda0*/  STS.U16 [R0+0x3e00], R9 ;  /* 0x003e000900007388 */ /* 0x0001e20000000400 */
        /* <DEDUP_REMOVED lines=20> */
[----:B----4-:R-:W-:Y:S01]  /*1fef0*/  STS.U16 [R0+0xde00], R10 ;  /* 0x00de000a00007388 */ /* 0x010fe20000000400 */
[----:B--2---:R0:W-:Y:S04]  /*1ff00*/  STS.U16 [R0+0xe600], R2 ;  /* 0x00e6000200007388 */ /* 0x0041e80000000400 */
[----:B0-----:R-:W2:Y:S01]  /*1ff10*/  LDL.LU R2, [R1+0x1f7c] ;  /* 0x001f7c0001027983 */ /* 0x001ea20000300800 */
[----:B------:R-:W2:Y:S02]  /*1ff20*/  LDL.LU R29, [R1+0x500] ;  /* 0x00050000011d7983 */ /* 0x000ea40000300800 */
        /* <DEDUP_REMOVED lines=22> */
[----:B---3--:R0:W-:Y:S04]  /*20090*/  STS.U16 [R0+0xee00], R9 ;  /* 0x00ee000900007388 */ /* 0x0081e80000000400 */
[----:B------:R-:W5:Y:S02]  /*200a0*/  LDL.LU R8, [R1+0xc] ;  /* 0x00000c0001087983 */ /* 0x000f640000300800 */
[----:B-----5:R1:W-:Y:S02]  /*200b0*/  STS.U16 [R0+0xf600], R4 ;  /* 0x00f6000400007388 */ /* 0x0203e40000000400 */
[----:B------:R5:W-:Y:S01]  /*200c0*/  STS.U16 [R0+0xfe00], R3 ;  /* 0x00fe000300007388 */ /* 0x000be20000000400 */
[----:B0-----:R-:W5:Y:S01]  /*200d0*/  LDL.LU R9, [R1+0x8] ;  /* 0x0000080001097983 */ /* 0x001f620000300800 */
[----:B-1----:R-:W5:Y:S02]  /*200e0*/  LDL.LU R4, [R1+0x11c] ;  /* 0x00011c0001047983 */ /* 0x002f640000300800 */
[----:B-----5:R-:W5:Y:S01]  /*200f0*/  LDL.LU R3, [R1+0x13c] ;  /* 0x00013c0001037983 */ /* 0x020f620000300800 */
[----:B------:R-:W5:Y:S04]  /*20100*/  LDL.LU R0, [R1] ;  /* 0x0000000001007983 */ /* 0x000f680000300800 */
[----:B--2---:R0:W-:Y:S01]  /*20110*/  STS.U16 [R2+0x700], R29 ;  /* 0x0007001d02007388 */ /* 0x0041e20000000400 */
[----:B----4-:R1:W-:Y:S02]  /*20120*/  STS.U16 [R2+0xf00], R28 ;  /* 0x000f001c02007388 */ /* 0x0103e40000000400 */
[----:B------:R2:W-:Y:S02]  /*20130*/  STS.U16 [R2+0x1700], R27 ;  /* 0x0017001b02007388 */ /* 0x0005e40000000400 */
[----:B------:R4:W-:Y:S01]  /*20140*/  STS.U16 [R2+0x1f00], R26 ;  /* 0x001f001a02007388 */ /* 0x0009e20000000400 */
[----:B------:R4:W-:Y:S01]  /*20150*/  STS.U16 [R2+0x2700], R25 ;  /* 0x0027001902007388 */ /* 0x0009e20000000400 */
[----:B------:R4:W-:Y:S03]  /*20160*/  STS.U16 [R2+0x2f00], R24 ;  /* 0x002f001802007388 */ /* 0x0009e60000000400 */
[----:B0-----:R-:W3:Y:S01]  /*20170*/  LDL.LU R29, [R1+0x1f78] ;  /* 0x001f7800011d7983 */ /* 0x001ee20000300800 */
[----:B-1----:R-:W3:Y:S02]  /*20180*/  LDL.LU R28, [R1+0x1f74] ;  /* 0x001f7400011c7983 */ /* 0x002ee40000300800 */
[----:B--2---:R-:W2:Y:S02]  /*20190*/  LDL.LU R27, [R1+0x1f70] ;  /* 0x001f7000011b7983 */ /* 0x004ea40000300800 */
[----:B----4-:R-:W4:Y:S01]  /*201a0*/  LDL.LU R26, [R1+0x1f6c] ;  /* 0x001f6c00011a7983 */ /* 0x010f220000300800 */
[----:B------:R-:W2:Y:S01]  /*201b0*/  LDL.LU R25, [R1+0x1f68] ;  /* 0x001f680001197983 */ /* 0x000ea20000300800 */
[----:B------:R-:W2:Y:S03]  /*201c0*/  LDL.LU R24, [R1+0x1f64] ;  /* 0x001f640001187983 */ /* 0x000ea60000300800 */
[----:B------:R0:W-:Y:S01]  /*201d0*/  STS.U16 [R2+0x3700], R23 ;  /* 0x0037001702007388 */ /* 0x0001e20000000400 */
[----:B------:R1:W-:Y:S02]  /*201e0*/  STS.U16 [R2+0x3f00], R22 ;  /* 0x003f001602007388 */ /* 0x0003e40000000400 */
[----:B------:R1:W-:Y:S02]  /*201f0*/  STS.U16 [R2+0x4700], R21 ;  /* 0x0047001502007388 */ /* 0x0003e40000000400 */
[----:B------:R1:W-:Y:S01]  /*20200*/  STS.U16 [R2+0x4f00], R20 ;  /* 0x004f001402007388 */ /* 0x0003e20000000400 */
[----:B------:R1:W-:Y:S01]  /*20210*/  STS.U16 [R2+0x5700], R19 ;  /* 0x0057001302007388 */ /* 0x0003e20000000400 */
[----:B------:R1:W-:Y:S03]  /*20220*/  STS.U16 [R2+0x5f00], R18 ;  /* 0x005f001202007388 */ /* 0x0003e60000000400 */
[----:B0-----:R-:W2:Y:S01]  /*20230*/  LDL.LU R23, [R1+0x1f60] ;  /* 0x001f600001177983 */ /* 0x001ea20000300800 */
[----:B-1----:R-:W2:Y:S03]  /*20240*/  LDL.LU R22, [R1+0x1f5c] ;  /* 0x001f5c0001167983 */ /* 0x002ea60000300800 */
[----:B------:R-:W2:Y:S01]  /*20250*/  LDL.LU R21, [R1+0x1f58] ;  /* 0x001f580001157983 */ /* 0x000ea20000300800 */
[----:B------:R-:W2:Y:S03]  /*20260*/  LDL.LU R20, [R1+0x1f54] ;  /* 0x001f540001147983 */ /* 0x000ea60000300800 */
        /* <DEDUP_REMOVED lines=9> */
[----:B-1----:R-:W2:Y:S02]  /*20300*/  LDL.LU R16, [R1+0x1f44] ;  /* 0x001f440001107983 */ /* 0x002ea40000300800 */
[----:B-----5:R-:W5:Y:S01]  /*20310*/  LDL.LU R15, [R1+0x1f40] ;  /* 0x001f4000010f7983 */ /* 0x020f620000300800 */
[----:B------:R-:W2:Y:S04]  /*20320*/  LDL.LU R14, [R1+0x1f3c] ;  /* 0x001f3c00010e7983 */ /* 0x000ea80000300800 */
[----:B------:R-:W2:Y:S01]  /*20330*/  LDL.LU R13, [R1+0x1f38] ;  /* 0x001f3800010d7983 */ /* 0x000ea20000300800 */
[----:B------:R-:W2:Y:S03]  /*20340*/  LDL.LU R12, [R1+0x1f34] ;  /* 0x001f3400010c7983 */ /* 0x000ea60000300800 */
[----:B------:R0:W-:Y:S01]  /*20350*/  STS.U16 [R2+0x9700], R11 ;  /* 0x0097000b02007388 */ /* 0x0001e20000000400 */
[----:B------:R1:W-:Y:S03]  /*20360*/  STS.U16 [R2+0x9f00], R10 ;  /* 0x009f000a02007388 */ /* 0x0003e60000000400 */
[----:B0-----:R-:W2:Y:S01]  /*20370*/  LDL.LU R11, [R1+0x1f30] ;  /* 0x001f3000010b7983 */ /* 0x001ea20000300800 */
[----:B-1----:R-:W2:Y:S02]  /*20380*/  LDL.LU R10, [R1+0x1f2c] ;  /* 0x001f2c00010a7983 */ /* 0x002ea40000300800 */
[----:B------:R-:W-:Y:S02]  /*20390*/  STS.U16 [R2+0xa700], R3 ;  /* 0x00a7000302007388 */ /* 0x000fe40000000400 */
[----:B------:R-:W-:Y:S01]  /*203a0*/  STS.U16 [R2+0xaf00], R4 ;  /* 0x00af000402007388 */ /* 0x000fe20000000400 */
[----:B------:R-:W-:Y:S01]  /*203b0*/  STS.U16 [R2+0xb700], R5 ;  /* 0x00b7000502007388 */ /* 0x000fe20000000400 */
[----:B------:R0:W-:Y:S02]  /*203c0*/  STS.U16 [R2+0xbf00], R6 ;  /* 0x00bf000602007388 */ /* 0x0001e40000000400 */
[----:B------:R1:W-:Y:S02]  /*203d0*/  STS.U16 [R2+0xc700], R7 ;  /* 0x00c7000702007388 */ /* 0x0003e40000000400 */
[----:B------:R-:W-:Y:S01]  /*203e0*/  STS.U16 [R2+0xcf00], R8 ;  /* 0x00cf000802007388 */ /* 0x000fe20000000400 */
[----:B------:R-:W-:Y:S01]  /*203f0*/  STS.U16 [R2+0xd700], R9 ;  /* 0x00d7000902007388 */ /* 0x000fe20000000400 */
[----:B------:R1:W-:Y:S03]  /*20400*/  STS.U16 [R2+0xdf00], R0 ;  /* 0x00df000002007388 */ /* 0x0003e60000000400 */
[----:B0-----:R-:W3:Y:S01]  /*20410*/  LDL.LU R6, [R1+0x588] ;  /* 0x0005880001067983 */ /* 0x001ee20000300800 */
[----:B-1----:R-:W3:Y:S03]  /*20420*/  LDL R7, [R1+0x2c0] ;  /* 0x0002c00001077983 */ /* 0x002ee60000100800 */
[----:B------:R-:W3:Y:S04]  /*20430*/  LDL R0, [R1+0x294] ;  /* 0x0002940001007983 */ /* 0x000ee80000100800 */
[----:B------:R-:W0:Y:S02]  /*20440*/  S2R R4, SR_TID.X ;  /* 0x0000000000047919 */ /* 0x000e240000002100 */
[----:B0-----:R-:W-:-:S02]  /*20450*/  LOP3.LUT R9, R4, 0x1c, RZ, 0xc0, !PT ;  /* 0x0000001c04097812 */ /* 0x001fc400078ec0ff */
[C---:B------:R-:W-:Y:S02]  /*20460*/  LOP3.LUT R3, R4.reuse, 0x1f, RZ, 0xc0, !PT ;  /* 0x0000001f04037812 */ /* 0x040fe400078ec0ff */
[C---:B------:R-:W-:Y:S02]  /*20470*/  LOP3.LUT R8, R4.reuse, 0x60, RZ, 0xc0, !PT ;  /* 0x0000006004087812 */ /* 0x040fe400078ec0ff */
[CC--:B------:R-:W-:Y:S02]  /*20480*/  LEA R5, R9.reuse, R3.reuse, 0x4 ;  /* 0x0000000309057211 */ /* 0x0c0fe400078e20ff */
[----:B------:R-:W-:Y:S01]  /*20490*/  SHF.R.U32.HI R8, RZ, 0x1, R8 ;  /* 0x00000001ff087819 */ /* 0x000fe20000011608 */
[----:B------:R-:W-:Y:S01]  /*204a0*/  LOP3.LUT R4, R4, 0x60, RZ, 0xc0, !PT ;  /* 0x0000006004047812 */ /* 0x000fe200078ec0ff */
[----:B------:R-:W-:Y:S02]  /*204b0*/  LEA R3, R9, R3, 0x4 ;  /* 0x0000000309037211 */ /* 0x000fe400078e20ff */
[----:B------:R-:W-:-:S02]  /*204c0*/  SHF.L.U32 R5, R5, 0x2, RZ ;  /* 0x0000000205057819 */ /* 0x000fc400000006ff */
[----:B------:R-:W-:Y:S02]  /*204d0*/  SHF.R.U32.HI R4, RZ, 0x1, R4 ;  /* 0x00000001ff047819 */ /* 0x000fe40000011604 */
[----:B------:R-:W-:Y:S02]  /*204e0*/  SHF.L.U32 R3, R3, 0x2, RZ ;  /* 0x0000000203037819 */ /* 0x000fe400000006ff */
[----:B------:R-:W-:Y:S02]  /*204f0*/  LOP3.LUT R5, R5, R8, RZ, 0x3c, !PT ;  /* 0x0000000805057212 */ /* 0x000fe400078e3cff */
[----:B------:R-:W-:-:S04]  /*20500*/  LOP3.LUT R3, R3, R4, RZ, 0x3c, !PT ;  /* 0x0000000403037212 */ /* 0x000fc800078e3cff */
[----:B------:R-:W-:Y:S01]  /*20510*/  LOP3.LUT R3, R3, 0x40, RZ, 0x3c, !PT ;  /* 0x0000004003037812 */ /* 0x000fe200078e3cff */
[----:B--2---:R-:W-:Y:S01]  /*20520*/  STS.U16 [R2+0xe700], R10 ;  /* 0x00e7000a02007388 */ /* 0x004fe20000000400 */
[----:B------:R-:W-:Y:S02]  /*20530*/  STS.U16 [R2+0xef00], R11 ;  /* 0x00ef000b02007388 */ /* 0x000fe40000000400 */
[----:B------:R-:W-:Y:S02]  /*20540*/  STS.U16 [R2+0xf700], R12 ;  /* 0x00f7000c02007388 */ /* 0x000fe40000000400 */
[----:B------:R0:W-:Y:S02]  /*20550*/  STS.U16 [R2+0xff00], R13 ;  /* 0x00ff000d02007388 */ /* 0x0001e40000000400 */
[----:B0-----:R-:W2:Y:S04]  /*20560*/  LDL R2, [R1+0x4f8] ;  /* 0x0004f80001027983 */ /* 0x001ea80000100800 */
[----:B------:R-:W-:Y:S01]  /*20570*/  STS [R5+0x14000], R14 ;  /* 0x0140000e05007388 */ /* 0x000fe20000000800 */
[----:B------:R0:W-:Y:S02]  /*20580*/  STS [R5+0x14800], R18 ;  /* 0x0148001205007388 */ /* 0x0001e40000000800 */
[----:B------:R-:W-:Y:S02]  /*20590*/  STS [R5+0x14080], R16 ;  /* 0x0140801005007388 */ /* 0x000fe40000000800 */
[----:B------:R-:W-:Y:S01]  /*205a0*/  STS [R5+0x14880], R20 ;  /* 0x0148801405007388 */ /* 0x000fe20000000800 */
[----:B------:R-:W-:Y:S01]  /*205b0*/  STS [R5+0x15000], R22 ;  /* 0x0150001605007388 */ /* 0x000fe20000000800 */
[----:B----4-:R-:W-:Y:S02]  /*205c0*/  STS [R5+0x15800], R26 ;  /* 0x0158001a05007388 */ /* 0x010fe40000000800 */
[----:B------:R-:W-:Y:S02]  /*205d0*/  STS [R5+0x15080], R24 ;  /* 0x0150801805007388 */ /* 0x000fe40000000800 */
[----:B---3--:R-:W-:Y:S01]  /*205e0*/  STS [R5+0x15880], R28 ;  /* 0x0158801c05007388 */ /* 0x008fe20000000800 */
[----:B-----5:R-:W-:Y:S01]  /*205f0*/  STS [R3+0x14000], R15 ;  /* 0x0140000f03007388 */ /* 0x020fe20000000800 */
[----:B------:R-:W-:Y:S02]  /*20600*/  STS [R3+0x14800], R19 ;  /* 0x0148001303007388 */ /* 0x000fe40000000800 */
[----:B------:R-:W-:Y:S02]  /*20610*/  STS [R3+0x14080], R17 ;  /* 0x0140801103007388 */ /* 0x000fe40000000800 */
[----:B------:R-:W-:Y:S01]  /*20620*/  STS [R3+0x14880], R21 ;  /* 0x0148801503007388 */ /* 0x000fe20000000800 */
[----:B------:R-:W-:Y:S01]  /*20630*/  STS [R3+0x15000], R23 ;  /* 0x0150001703007388 */ /* 0x000fe20000000800 */
[----:B------:R-:W-:Y:S02]  /*20640*/  STS [R3+0x15800], R27 ;  /* 0x0158001b03007388 */ /* 0x000fe40000000800 */
[----:B------:R-:W-:Y:S02]  /*20650*/  STS [R3+0x15080], R25 ;  /* 0x0150801903007388 */ /* 0x000fe40000000800 */
[----:B------:R1:W-:Y:S01]  /*20660*/  STS [R3+0x15880], R29 ;  /* 0x0158801d03007388 */ /* 0x0003e20000000800 */
[----:B------:R-:W-:Y:S06]  /*20670*/  BAR.SYNC.DEFER_BLOCKING 0x0 ;  /* 0x0000000000007b1d */ /* 0x000fec0000010000 */
[----:B0-----:R-:W3:Y:S04]  /*20680*/  LDL R18, [R1+0x80] ;  /* 0x0000800001127983 */ /* 0x001ee80000100800 */
[----:B------:R-:W0:Y:S01]  /*20690*/  LDSM.16.M88.4 R20, [R0] ;  /* 0x000000000014783b */ /* 0x000e220000000200 */
[----:B-1----:R-:W-:-:S03]  /*206a0*/  FADD R3, -R7, R6 ;  /* 0x0000000607037221 */ /* 0x002fc60000000100 */
[----:B------:R-:W1:Y:S01]  /*206b0*/  LDSM.16.M88.4 R24, [R0+0x4000] ;  /* 0x004000000018783b */ /* 0x000e620000000200 */
[----:B------:R-:W-:-:S03]  /*206c0*/  FMUL R3, R3, 1.4426950216293334961 ;  /* 0x3fb8aa3b03037820 */ /* 0x000fc60000400000 */
[----:B--2---:R-:W-:Y:S01]  /*206d0*/  STL [R1+0x1f04], R2 ;  /* 0x001f040201007387 */ /* 0x004fe20000100800 */
[----:B------:R-:W2:Y:S02]  /*206e0*/  LDL.LU R12, [R1+0x2f0] ;  /* 0x0002f000010c7983 */ /* 0x000ea40000300800 */
[----:B0-----:R-:W-:Y:S02]  /*206f0*/  STL.64 [R1+0x60], R20 ;  /* 0x0000601401007387 */ /* 0x001fe40000100a00 */
[----:B------:R-:W-:Y:S01]  /*20700*/  STL.64 [R1+0x68], R22 ;  /* 0x0000681601007387 */ /* 0x000fe20000100a00 */
[----:B------:R-:W4:Y:S01]  /*20710*/  LDL.LU R13, [R1+0x2f4] ;  /* 0x0002f400010d7983 */ /* 0x000f220000300800 */
[----:B------:R-:W5:Y:S03]  /*20720*/  LDL.LU R7, [R1+0x2f8] ;  /* 0x0002f80001077983 */ /* 0x000f660000300800 */
[----:B------:R-:W0:Y:S04]  /*20730*/  LDSM.16.M88.4 R20, [R0+0x2000] ;  /* 0x002000000014783b */ /* 0x000e280000000200 */
[----:B------:R1:W-:Y:S01]  /*20740*/  LDSM.16.M88.4 R8, [R2+0x14000] ;  /* 0x014000000208783b */ /* 0x0003e20000000200 */
[----:B------:R-:W2:Y:S02]  /*20750*/  LDL.LU R15, [R1+0x2fc] ;  /* 0x0002fc00010f7983 */ /* 0x000ea40000300800 */
[----:B------:R-:W2:Y:S02]  /*20760*/  LDL.LU R4, [R1+0x320] ;  /* 0x0003200001047983 */ /* 0x000ea40000300800 */
[----:B------:R-:W2:Y:S01]  /*20770*/  LDL.LU R5, [R1+0x324] ;  /* 0x0003240001057983 */ /* 0x000ea20000300800 */
[----:B-1----:R-:W1:Y:S01]  /*20780*/  MUFU.EX2 R2, R3 ;  /* 0x0000000300027308 */ /* 0x002e620000000800 */
[----:B------:R-:W-:Y:S01]  /*20790*/  STL.64 [R1+0x40], R24 ;  /* 0x0000401801007387 */ /* 0x000fe20000100a00 */
[----:B------:R-:W-:Y:S02]  /*207a0*/  STL.64 [R1+0x48], R26 ;  /* 0x0000481a01007387 */ /* 0x000fe40000100a00 */
[----:B------:R-:W2:Y:S02]  /*207b0*/  LDL.LU R6, [R1+0x328] ;  /* 0x0003280001067983 */ /* 0x000ea40000300800 */
[----:B------:R-:W3:Y:S01]  /*207c0*/  LDSM.16.M88.4 R24, [R0+0x6000] ;  /* 0x006000000018783b */ /* 0x000ee20000000200 */
[----:B0-----:R-:W-:Y:S03]  /*207d0*/  STL.64 [R1+0x50], R20 ;  /* 0x0000501401007387 */ /* 0x001fe60000100a00 */
[----:B------:R-:W-:Y:S02]  /*207e0*/  STL.64 [R1+0x58], R22 ;  /* 0x0000581601007387 */ /* 0x000fe40000100a00 */
[----:B-1----:R-:W-:Y:S02]  /*207f0*/  STL [R1+0x2c8], R2 ;  /* 0x0002c80201007387 */ /* 0x002fe40000100800 */
[----:B------:R-:W-:Y:S02]  /*20800*/  STL.64 [R1+0x1f18], R20 ;  /* 0x001f181401007387 */ /* 0x000fe40000100a00 */
[----:B------:R-:W0:Y:S04]  /*20810*/  LDSM.16.M88.4 R20, [R0+0x8000] ;  /* 0x008000000014783b */ /* 0x000e280000000200 */
[----:B---3--:R-:W-:Y:S01]  /*20820*/  STL.64 [R1+0x30], R24 ;  /* 0x0000301801007387 */ /* 0x008fe20000100a00 */
[----:B------:R-:W-:Y:S02]  /*20830*/  STL.64 [R1+0x38], R26 ;  /* 0x0000381a01007387 */ /* 0x000fe40000100a00 */
[----:B------:R-:W-:Y:S01]  /*20840*/  IMAD.MOV.U32 R17, RZ, RZ, R24 ;  /* 0x000000ffff117224 */ /* 0x000fe200078e0018 */
[----:B------:R-:W-:-:S02]  /*20850*/  MOV R16, R25 ;  /* 0x0000001900107202 */ /* 0x000fc40000000f00 */
[----:B------:R-:W1:Y:S01]  /*20860*/  LDSM.16.M88.4 R24, [R0+0xa000] ;  /* 0x00a000000018783b */ /* 0x000e620000000200 */
[----:B-----5:R-:W-:-:S03]  /*20870*/  FMUL R14, R2, R7 ;  /* 0x00000007020e7220 */ /* 0x020fc60000400000 */
[----:B------:R-:W3:Y:S01]  /*20880*/  LDL.LU R7, [R1+0x32c] ;  /* 0x00032c0001077983 */ /* 0x000ee20000300800 */
[----:B0-----:R-:W-:Y:S02]  /*20890*/  STL.64 [R1+0x10], R20 ;  /* 0x0000101401007387 */ /* 0x001fe40000100a00 */
[----:B------:R-:W-:Y:S02]  /*208a0*/  STL.64 [R1+0x18], R22 ;  /* 0x0000181601007387 */ /* 0x000fe40000100a00 */
[----:B------:R-:W5:Y:S01]  /*208b0*/  LDL R3, [R1+0x2bc] ;  /* 0x0002bc0001037983 */ /* 0x000f620000100800 */
[----:B------:R-:W-:Y:S01]  /*208c0*/  STL [R1+0x1f28], R18 ;  /* 0x001f281201007387 */ /* 0x000fe20000100800 */
[----:B------:R0:W-:Y:S03]  /*208d0*/  STL.64 [R1+0x1f20], R16 ;  /* 0x001f201001007387 */ /* 0x0001e60000100a00 */
[----:B0-----:R-:W3:Y:S01]  /*208e0*/  LDL.64 R16, [R1+0x60] ;  /* 0x0000600001107983 */ /* 0x001ee20000100a00 */
[----:B--2---:R-:W-:-:S02]  /*208f0*/  FMUL R12, R18, R12 ;  /* 0x0000000c120c7220 */ /* 0x004fc40000400000 */
[----:B----4-:R-:W-:Y:S02]  /*20900*/  FMUL R13, R18, R13 ;  /* 0x0000000d120d7220 */ /* 0x010fe40000400000 */
[----:B------:R-:W-:Y:S01]  /*20910*/  FMUL R15, R2, R15 ;  /* 0x0000000f020f7220 */ /* 0x000fe20000400000 */
[----:B------:R-:W2:Y:S01]  /*20920*/  LDL.LU R22, [R1+0x350] ;  /* 0x0003500001167983 */ /* 0x000ea20000300800 */
[----:B------:R-:W4:Y:S02]  /*20930*/  LDL.LU R21, [R1+0x354] ;  /* 0x0003540001157983 */ /* 0x000f240000300800 */
[----:B-1----:R-:W-:Y:S02]  /*20940*/  STL.64 [R1+0x70], R24 ;  /* 0x0000701801007387 */ /* 0x002fe40000100a00 */
[----:B------:R3:W-:Y:S02]  /*20950*/  STL.64 [R1+0x78], R26 ;  /* 0x0000781a01007387 */ /* 0x0007e40000100a00 */
[----:B------:R-:W-:-:S02]  /*20960*/  FMUL R4, R18, R4 ;  /* 0x0000000412047220 */ /* 0x000fc40000400000 */
[----:B------:R-:W-:Y:S02]  /*20970*/  FMUL R5, R18, R5 ;  /* 0x0000000512057220 */ /* 0x000fe40000400000 */
[----:B------:R-:W-:Y:S01]  /*20980*/  FMUL R6, R2, R6 ;  /* 0x0000000602067220 */ /* 0x000fe20000400000 */
[----:B------:R-:W2:Y:S01]  /*20990*/  LDL.LU R20, [R1+0x358] ;  /* 0x0003580001147983 */ /* 0x000ea20000300800 */
[----:B------:R-:W2:Y:S01]  /*209a0*/  LDL.LU R18, [R1+0x1f28] ;  /* 0x001f280001127983 */ /* 0x000ea20000300800 */
[----:B---3--:R-:W-:Y:S01]  /*209b0*/  HMMA.16816.F32 R24, R8, R16, R12 ;  /* 0x000000100818723c */ /* 0x008fe2000000180c */
[----:B------:R-:W-:Y:S02]  /*209c0*/  MOV R2, R17 ;  /* 0x0000001100027202 */ /* 0x000fe40000000f00 */
[----:B------:R-:W3:Y:S11]  /*209d0*/  LDL.LU.64 R16, [R1+0x1f20] ;  /* 0x001f200001107983 */ /* 0x000ef60000300a00 */
[----:B------:R-:W-:Y:S09]  /*209e0*/  @!UPT UIADD3 URZ, URZ, URZ, URZ ;  /* 0x0000003f3f3ff290 */ /* 0x000ff2000fffe03f */
[----:B------:R0:W-:Y:S04]  /*209f0*/  STL [R1+0x1e68], R27 ;  /* 0x001e681b01007387 */ /* 0x0001e80000100800 */
[----:B0-----:R-:W5:Y:S01]  /*20a00*/  LDL.LU R27, [R1+0x58c] ;  /* 0x00058c00011b7983 */ /* 0x001f620000300800 */
[----:B------:R0:W-:Y:S03]  /*20a10*/  STL [R1+0x1f00], R26 ;  /* 0x001f001a01007387 */ /* 0x0001e60000100800 */
[----:B0-----:R-:W5:Y:S01]  /*20a20*/  LDL R26, [R1+0x2c8] ;  /* 0x0002c800011a7983 */ /* 0x001f620000100800 */
[C---:B--2---:R-:W-:Y:S02]  /*20a30*/  FMUL R12, R18.reuse, R22 ;  /* 0x00000016120c7220 */ /* 0x044fe40000400000 */
[----:B----4-:R-:W-:-:S02]  /*20a40*/  FMUL R13, R18, R21 ;  /* 0x00000015120d7220 */ /* 0x010fc40000400000 */
[----:B------:R3:W-:Y:S01]  /*20a50*/  STL.64 [R1+0x1ef8], R24 ;  /* 0x001ef81801007387 */ /* 0x0007e20000100a00 */
[----:B------:R-:W2:Y:S01]  /*20a60*/  LDL.LU R15, [R1+0x35c] ;  /* 0x00035c00010f7983 */ /* 0x000ea20000300800 */
[----:B------:R-:W4:Y:S01]  /*20a70*/  LDL.LU R19, [R1+0x360] ;  /* 0x0003600001137983 */ /* 0x000f220000300800 */
[----:B---3--:R-:W-:Y:S02]  /*20a80*/  MOV R24, R17 ;  /* 0x0000001100187202 */ /* 0x008fe40000000f00 */
[----:B------:R-:W-:Y:S01]  /*20a90*/  MOV R25, R16 ;  /* 0x0000001000197202 */ /* 0x000fe20000000f00 */
[----:B------:R-:W3:Y:S01]  /*20aa0*/  LDL.LU R17, [R1+0x364] ;  /* 0x0003640001117983 */ /* 0x000ee20000300800 */
[----:B------:R-:W2:Y:S02]  /*20ab0*/  LDL.LU R16, [R1+0x368] ;  /* 0x0003680001107983 */ /* 0x000ea40000300800 */
[C---:B-----5:R-:W-:Y:S02]  /*20ac0*/  FMUL R14, R26.reuse, R20 ;  /* 0x000000141a0e7220 */ /* 0x060fe40000400000 */
[----:B------:R-:W0:Y:S04]  /*20ad0*/  LDSM.16.M88.4 R20, [R0+0xc000] ;  /* 0x00c000000014783b */ /* 0x000e280000000200 */
[----:B0-----:R0:W-:Y:S01]  /*20ae0*/  STL.64 [R1+0xa0], R20 ;  /* 0x0000a01401007387 */ /* 0x0011e20000100a00 */
[----:B------:R1:W-:Y:S03]  /*20af0*/  STL.64 [R1+0xa8], R22 ;  /* 0x0000a81601007387 */ /* 0x0003e60000100a00 */
[----:B0-----:R-:W1:Y:S01]  /*20b00*/  LDL.LU.64 R20, [R1+0x1f18] ;  /* 0x001f180001147983 */ /* 0x001e620000300a00 */
[----:B------:R-:W-:-:S02]  /*20b10*/  FMUL R7, R26, R7 ;  /* 0x000000071a077220 */ /* 0x000fc40000400000 */
[----:B------:R-:W-:Y:S02]  /*20b20*/  STL.64 [R1+0x1f10], R10 ;  /* 0x001f100a01007387 */ /* 0x000fe40000100a00 */
[----:B------:R-:W-:Y:S03]  /*20b30*/  STL.64 [R1+0x1f08], R8 ;  /* 0x001f080801007387 */ /* 0x000fe60000100a00 */
[----:B-1----:R-:W-:Y:S01]  /*20b40*/  HMMA.16816.F32 R20, R8, R20, R4 ;  /* 0x000000140814723c */ /* 0x002fe20000001804 */
[----:B------:R-:W0:Y:S04]  /*20b50*/  LDSM.16.M88.4 R8, [R0+0xe000] ;  /* 0x00e000000008783b */ /* 0x000e280000000200 */
[----:B------:R-:W5:Y:S01]  /*20b60*/  LDL.LU R7, [R1+0x36c] ;  /* 0x00036c0001077983 */ /* 0x000f620000300800 */
[----:B------:R-:W5:Y:S02]  /*20b70*/  LDL.LU R29, [R1+0x590] ;  /* 0x00059000011d7983 */ /* 0x000f640000300800 */
[----:B------:R-:W5:Y:S02]  /*20b80*/  LDL R28, [R1+0x2b8] ;  /* 0x0002b800011c7983 */ /* 0x000f640000100800 */
[----:B----4-:R-:W-:Y:S11]  /*20b90*/  FMUL R4, R18, R19 ;  /* 0x0000001312047220 */ /* 0x010ff60000400000 */
[----:B------:R-:W-:Y:S02]  /*20ba0*/  @!UPT UIADD3 URZ, URZ, URZ, URZ ;  /* 0x0000003f3f3ff290 */ /* 0x000fe4000fffe03f */
[----:B------:R-:W-:Y:S01]  /*20bb0*/  STL.64 [R1+0x1e60], R22 ;  /* 0x001e601601007387 */ /* 0x000fe20000100a00 */
[----:B------:R1:W-:Y:S03]  /*20bc0*/  STL.64 [R1+0x1e58], R20 ;  /* 0x001e581401007387 */ /* 0x0003e60000100a00 */
[----:B-1----:R-:W4:Y:S04]  /*20bd0*/  LDL R20, [R1+0x40] ;  /* 0x0000400001147983 */ /* 0x002f280000100800 */
[----:B------:R-:W4:Y:S04]  /*20be0*/  LDL R21, [R1+0x44] ;  /* 0x0000440001157983 */ /* 0x000f280000100800 */
[----:B0-----:R0:W-:Y:S01]  /*20bf0*/  STL.64 [R1+0x98], R10 ;  /* 0x0000980a01007387 */ /* 0x0011e20000100a00 */
[----:B------:R-:W-:Y:S01]  /*20c00*/  IMAD.MOV.U32 R19, RZ, RZ, R8 ;  /* 0x000000ffff137224 */ /* 0x000fe200078e0008 */
[----:B------:R-:W-:-:S02]  /*20c10*/  MOV R0, R9 ;  /* 0x0000000900007202 */ /* 0x000fc40000000f00 */
[----:B0-----:R-:W4:Y:S01]  /*20c20*/  LDL.LU.64 R10, [R1+0x1f10] ;  /* 0x001f1000010a7983 */ /* 0x001f220000300a00 */
[----:B------:R-:W4:Y:S02]  /*20c30*/  LDL.LU.64 R8, [R1+0x1f08] ;  /* 0x001f080001087983 */ /* 0x000f240000300a00 */
[C---:B--2---:R-:W-:Y:S02]  /*20c40*/  FMUL R15, R26.reuse, R15 ;  /* 0x0000000f1a0f7220 */ /* 0x044fe40000400000 */
[----:B------:R-:W-:Y:S02]  /*20c50*/  FMUL R6, R26, R16 ;  /* 0x000000101a067220 */ /* 0x000fe40000400000 */
[----:B---3--:R-:W-:Y:S01]  /*20c60*/  FMUL R5, R18, R17 ;  /* 0x0000001112057220 */ /* 0x008fe20000400000 */
[----:B------:R-:W2:Y:S01]  /*20c70*/  LDL.LU R16, [R1+0x370] ;  /* 0x0003700001107983 */ /* 0x000ea20000300800 */
[----:B------:R-:W3:Y:S02]  /*20c80*/  LDL.LU R17, [R1+0x374] ;  /* 0x0003740001117983 */ /* 0x000ee40000300800 */
[----:B------:R-:W2:Y:S01]  /*20c90*/  LDL.LU R18, [R1+0x378] ;  /* 0x0003780001127983 */ /* 0x000ea20000300800 */
[C---:B----4-:R-:W-:Y:S11]  /*20ca0*/  HMMA.16816.F32 R12, R8.reuse, R20, R12 ;  /* 0x00000014080c723c */ /* 0x050ff6000000180c */
[----:B------:R-:W-:Y:S11]  /*20cb0*/  @!UPT UIADD3 URZ, URZ, URZ, URZ ;  /* 0x0000003f3f3ff290 */ /* 0x000ff6000fffe03f */
[----:B------:R-:W-:Y:S01]  /*20cc0*/  @!UPT UIADD3 URZ, URZ, URZ, URZ ;  /* 0x0000003f3f3ff290 */ /* 0x000fe2000fffe03f */
[----:B------:R-:W-:Y:S01]  /*20cd0*/  STL.64 [R1+0x20], R12 ;  /* 0x0000200c01007387 */ /* 0x000fe20000100a00 */
[----:B------:R0:W-:Y:S03]  /*20ce0*/  STL.64 [R1+0x28], R14 ;  /* 0x0000280e01007387 */ /* 0x0001e60000100a00 */
[----:B0-----:R-:W4:Y:S01]  /*20cf0*/  LDL.LU R14, [R1+0x37c] ;  /* 0x00037c00010e7983 */ /* 0x001f220000300800 */
[----:B------:R-:W2:Y:S01]  /*20d00*/  LDL.LU R20, [R1+0x60] ;  /* 0x0000600001147983 */ /* 0x000ea20000300800 */
[----:B------:R-:W-:Y:S02]  /*20d10*/  MOV R21, R2 ;  /* 0x0000000200157202 */ /* 0x000fe40000000f00 */
[----:B--2---:R0:W-:Y:S04]  /*20d20*/  STL [R1+0x1ec0], R20 ;  /* 0x001ec01401007387 */ /* 0x0041e80000100800 */
[----:B0-----:R-:W2:Y:S01]  /*20d30*/  LDL R20, [R1+0x2c8] ;  /* 0x0002c80001147983 */ /* 0x001ea20000100800 */
[----:B------:R-:W2:Y:S02]  /*20d40*/  LDL.LU R2, [R1+0x1f04] ;  /* 0x001f040001027983 */ /* 0x000ea40000300800 */
[----:B------:R-:W2:Y:S02]  /*20d50*/  LDL R22, [R1+0x68] ;  /* 0x0000680001167983 */ /* 0x000ea40000100800 */
[----:B-----5:R-:W-:Y:S01]  /*20d60*/  FMUL R7, R26, R7 ;  /* 0x000000071a077220 */ /* 0x020fe20000400000 */
[----:B--2---:R0:W-:Y:S04]  /*20d70*/  STL [R1+0x1e98], R22 ;  /* 0x001e981601007387 */ /* 0x0041e80000100800 */
[----:B0-----:R-:W2:Y:S01]  /*20d80*/  LDL.LU R22, [R1+0x80] ;  /* 0x0000800001167983 */ /* 0x001ea20000300800 */
[----:B------:R-:W5:Y:S01]  /*20d90*/  LDL R23, [R1+0x6c] ;  /* 0x00006c0001177983 */ /* 0x000f620000100800 */
[----:B------:R-:W-:Y:S01]  /*20da0*/  HMMA.16816.F32 R4, R8, R24, R4 ;  /* 0x000000180804723c */ /* 0x000fe20000001804 */
[----:B------:R-:W-:Y:S01]  /*20db0*/  FADD R3, -R3, R27 ;  /* 0x0000001b03037221 */ /* 0x000fe20000000100 */
[----:B-----5:R-:W-:Y:S01]  /*20dc0*/  STL [R1+0x1e9c], R23 ;  /* 0x001e9c1701007387 */ /* 0x020fe20000100800 */
[----:B------:R-:W5:Y:S02]  /*20dd0*/  LDL.LU R26, [R1+0x1f00] ;  /* 0x001f0000011a7983 */ /* 0x000f640000300800 */
[----:B------:R-:W2:Y:S11]  /*20de0*/  LDL.LU.64 R24, [R1+0x1ef8] ;  /* 0x001ef80001187983 */ /* 0x000eb60000300a00 */
[----:B------:R-:W-:Y:S08]  /*20df0*/  @!UPT UIADD3 URZ, URZ, URZ, URZ ;  /* 0x0000003f3f3ff290 */ /* 0x000ff0000fffe03f */
[----:B------:R-:W-:Y:S01]  /*20e00*/  MOV R27, R4 ;  /* 0x00000004001b7202 */ /* 0x000fe20000000f00 */
[----:B------:R-:W-:Y:S01]  /*20e10*/  STL [R1+0xd4], R5 ;  /* 0x0000d40501007387 */ /* 0x000fe20000100800 */
[----:B------:R-:W-:Y:S02]  /*20e20*/  STL.64 [R1+0xd8], R6 ;  /* 0x0000d80601007387 */ /* 0x000fe40000100a00 */
[----:B------:R-:W0:Y:S01]  /*20e30*/  LDSM.16.M88.4 R4, [R2+0x15000] ;  /* 0x015000000204783b */ /* 0x000e220000000200 */
[----:B-----5:R-:W-:Y:S03]  /*20e40*/  STL.64 [R1+0x1e78], R26 ;  /* 0x001e781a01007387 */ /* 0x020fe60000100a00 */
[----:B--2---:R1:W-:Y:S02]  /*20e50*/  STL.64 [R1+0x1e70], R24 ;  /* 0x001e701801007387 */ /* 0x0043e40000100a00 */
[----:B------:R-:W2:Y:S02]  /*20e60*/  LDL.LU R12, [R1+0x380] ;  /* 0x00038000010c7983 */ /* 0x000ea40000300800 */
[----:B------:R-:W5:Y:S02]  /*20e70*/  LDL.LU R13, [R1+0x384] ;  /* 0x00038400010d7983 */ /* 0x000f640000300800 */
[----:B-1----:R-:W-:-:S02]  /*20e80*/  IMAD.MOV.U32 R25, RZ, RZ, R0 ;  /* 0x000000ffff197224 */ /* 0x002fc400078e0000 */
[----:B------:R-:W2:Y:S01]  /*20e90*/  LDL.LU R0, [R1+0x388] ;  /* 0x0003880001007983 */ /* 0x000ea20000300800 */
[----:B------:R-:W2:Y:S02]  /*20ea0*/  LDL.LU R15, [R1+0x38c] ;  /* 0x00038c00010f7983 */ /* 0x000ea40000300800 */
[----:B------:R-:W2:Y:S02]  /*20eb0*/  LDL.LU R27, [R1+0x394] ;  /* 0x00039400011b7983 */ /* 0x000ea40000300800 */
[----:B------:R-:W2:Y:S01]  /*20ec0*/  LDL.LU R26, [R1+0x398] ;  /* 0x00039800011a7983 */ /* 0x000ea20000300800 */
[----:B------:R-:W-:Y:S01]  /*20ed0*/  MOV R24, R19 ;  /* 0x0000001300187202 */ /* 0x000fe20000000f00 */
[C---:B------:R-:W-:Y:S02]  /*20ee0*/  FMUL R16, R22.reuse, R16 ;  /* 0x0000001016107220 */ /* 0x040fe40000400000 */
[----:B---3--:R-:W-:Y:S02]  /*20ef0*/  FMUL R17, R22, R17 ;  /* 0x0000001116117220 */ /* 0x008fe40000400000 */
[----:B------:R-:W-:-:S02]  /*20f00*/  FMUL R18, R20, R18 ;  /* 0x0000001214127220 */ /* 0x000fc40000400000 */
[C---:B----4-:R-:W-:Y:S01]  /*20f10*/  FMUL R19, R20.reuse, R14 ;  /* 0x0000000e14137220 */ /* 0x050fe20000400000 */
[----:B--2---:R-:W-:Y:S01]  /*20f20*/  STL.64 [R1+0x1ef0], R26 ;  /* 0x001ef01a01007387 */ /* 0x004fe20000100a00 */
[----:B------:R1:W-:Y:S03]  /*20f30*/  STL.64 [R1+0x1ee8], R24 ;  /* 0x001ee81801007387 */ /* 0x0003e60000100a00 */
[----:B-1----:R-:W2:Y:S01]  /*20f40*/  LDL.64 R24, [R1+0x10] ;  /* 0x0000100001187983 */ /* 0x002ea20000100a00 */
[----:B0-----:R-:W-:Y:S02]  /*20f50*/  STL.64 [R1+0x1ed0], R6 ;  /* 0x001ed00601007387 */ /* 0x001fe40000100a00 */
[----:B------:R0:W-:Y:S02]  /*20f60*/  STL.64 [R1+0x1ec8], R4 ;  /* 0x001ec80401007387 */ /* 0x0001e40000100a00 */
[----:B------:R-:W-:Y:S01]  /*20f70*/  FMUL R14, R20, R0 ;  /* 0x00000000140e7220 */ /* 0x000fe20000400000 */
[----:B0-----:R-:W3:Y:S01]  /*20f80*/  LDL.LU.64 R4, [R1+0xa0] ;  /* 0x0000a00001047983 */ /* 0x001ee20000300a00 */
[----:B------:R-:W-:Y:S02]  /*20f90*/  STL [R1+0x1be0], R2 ;  /* 0x001be00201007387 */ /* 0x000fe40000100800 */
[----:B------:R-:W4:Y:S01]  /*20fa0*/  LDL.LU.64 R26, [R1+0x1ef0] ;  /* 0x001ef000011a7983 */ /* 0x000f220000300a00 */
[----:B--2---:R-:W-:Y:S01]  /*20fb0*/  HMMA.16816.F32 R16, R8, R24, R16 ;  /* 0x000000180810723c */ /* 0x004fe20000001810 */
[----:B------:R-:W-:Y:S11]  /*20fc0*/  MOV R0, R25 ;  /* 0x0000001900007202 */ /* 0x000ff60000000f00 */
[----:B------:R-:W-:Y:S11]  /*20fd0*/  @!UPT UIADD3 URZ, URZ, URZ, URZ ;  /* 0x0000003f3f3ff290 */ /* 0x000ff6000fffe03f */
[----:B------:R-:W-:Y:S01]  /*20fe0*/  STL.64 [R1+0xf0], R16 ;  /* 0x0000f01001007387 */ /* 0x000fe20000100a00 */
[----:B------:R0:W-:Y:S02]  /*20ff0*/  STL.64 [R1+0xf8], R18 ;  /* 0x0000f81201007387 */ /* 0x0001e40000100a00 */
[----:B------:R-:W2:Y:S01]  /*21000*/  LDL.LU.64 R24, [R1+0x1ee8] ;  /* 0x001ee80001187983 */ /* 0x000ea20000300a00 */
[----:B0-----:R-:W2:Y:S01]  /*21010*/  LDL.LU R18, [R1+0x390] ;  /* 0x0003900001127983 */ /* 0x001ea20000300800 */
[----:B------:R-:W2:Y:S02]  /*21020*/  LDL.LU R19, [R1+0x39c] ;  /* 0x00039c0001137983 */ /* 0x000ea40000300800 */
[----:B------:R-:W2:Y:S02]  /*21030*/  LDL.LU R23, [R1+0x3a0] ;  /* 0x0003a00001177983 */ /* 0x000ea40000300800 */
[----:B------:R-:W2:Y:S01]  /*21040*/  LDL.LU R7, [R1+0x3a4] ;  /* 0x0003a40001077983 */ /* 0x000ea20000300800 */
[----:B------:R-:W2:Y:S01]  /*21050*/  LDL.LU R6, [R1+0x3a8] ;  /* 0x0003a80001067983 */ /* 0x000ea20000300800 */
[----:B------:R-:W-:-:S02]  /*21060*/  FMUL R12, R22, R12 ;  /* 0x0000000c160c7220 */ /* 0x000fc40000400000 */
[----:B-----5:R-:W-:Y:S02]  /*21070*/  FMUL R13, R22, R13 ;  /* 0x0000000d160d7220 */ /* 0x020fe40000400000 */
[----:B------:R-:W-:Y:S01]  /*21080*/  FMUL R15, R20, R15 ;  /* 0x0000000f140f7220 */ /* 0x000fe20000400000 */
[----:B--2---:R-:W-:Y:S01]  /*21090*/  STL.64 [R1+0x1ee0], R6 ;  /* 0x001ee00601007387 */ /* 0x004fe20000100a00 */
[----:B---3--:R0:W-:Y:S03]  /*210a0*/  STL.64 [R1+0x1ed8], R4 ;  /* 0x001ed80401007387 */ /* 0x0081e60000100a00 */
[----:B0-----:R-:W2:Y:S01]  /*210b0*/  LDL.LU.64 R4, [R1+0x70] ;  /* 0x0000700001047983 */ /* 0x001ea20000300a00 */
[----:B------:R-:W3:Y:S02]  /*210c0*/  LDL.LU R2, [R1+0x3ac] ;  /* 0x0003ac0001027983 */ /* 0x000ee40000300800 */
[----:B------:R-:W-:-:S02]  /*210d0*/  FMUL R16, R22, R18 ;  /* 0x0000001216107220 */ /* 0x000fc40000400000 */
[----:B----4-:R-:W-:Y:S02]  /*210e0*/  FMUL R17, R22, R27 ;  /* 0x0000001b16117220 */ /* 0x010fe40000400000 */
[C---:B------:R-:W-:Y:S01]  /*210f0*/  FMUL R18, R20.reuse, R26 ;  /* 0x0000001a14127220 */ /* 0x040fe20000400000 */
[----:B--2---:R-:W-:Y:S01]  /*21100*/  HMMA.16816.F32 R12, R8, R4, R12 ;  /* 0x00000004080c723c */ /* 0x004fe2000000180c */
[----:B------:R-:W-:Y:S02]  /*21110*/  MOV R27, R4 ;  /* 0x00000004001b7202 */ /* 0x000fe40000000f00 */
[----:B------:R-:W-:Y:S11]  /*21120*/  MOV R26, R5 ;  /* 0x00000005001a7202 */ /* 0x000ff60000000f00 */
[----:B------:R-:W-:Y:S09]  /*21130*/  @!UPT UIADD3 URZ, URZ, URZ, URZ ;  /* 0x0000003f3f3ff290 */ /* 0x000ff2000fffe03f */
[----:B------:R0:W-:Y:S01]  /*21140*/  STL.64 [R1+0xc0], R12 ;  /* 0x0000c00c01007387 */ /* 0x0001e20000100a00 */
[----:B------:R3:W-:Y:S02]  /*21150*/  STL.64 [R1+0xc8], R14 ;  /* 0x0000c80e01007387 */ /* 0x0007e40000100a00 */
[----:B------:R-:W2:Y:S02]  /*21160*/  LDL.LU.64 R6, [R1+0x1ee0] ;  /* 0x001ee00001067983 */ /* 0x000ea40000300a00 */
[----:B------:R-:W4:Y:S02]  /*21170*/  LDL.LU.64 R4, [R1+0x1ed8] ;  /* 0x001ed80001047983 */ /* 0x000f240000300a00 */
[----:B------:R-:W-:Y:S02]  /*21180*/  FMUL R19, R20, R19 ;  /* 0x0000001314137220 */ /* 0x000fe40000400000 */
[----:B------:R-:W-:Y:S02]  /*21190*/  FADD R28, -R28, R29 ;  /* 0x0000001d1c1c7221 */ /* 0x000fe40000000100 */
[----:B------:R-:W-:-:S04]  /*211a0*/  FMUL R3, R3, 1.4426950216293334961 ;  /* 0x3fb8aa3b03037820 */ /* 0x000fc80000400000 */
[----:B------:R1:W-:Y:S01]  /*211b0*/  MUFU.EX2 R29, R3 ;  /* 0x00000003001d7308 */ /* 0x0003e20000000800 */
[----:B0-----:R-:W-:Y:S02]  /*211c0*/  FMUL R12, R22, R23 ;  /* 0x00000017160c7220 */ /* 0x001fe40000400000 */
[----:B-1----:R-:W-:Y:S02]  /*211d0*/  FMUL R3, R28, 1.4426950216293334961 ;  /* 0x3fb8aa3b1c037820 */ /* 0x002fe40000400000 */
[----:B------:R-:W5:Y:S01]  /*211e0*/  LDL.LU R28, [R1+0x3bc] ;  /* 0x0003bc00011c7983 */ /* 0x000f620000300800 */
[----:B---3--:R-:W-:Y:S01]  /*211f0*/  FMUL R15, R20, R2 ;  /* 0x00000002140f7220 */ /* 0x008fe20000400000 */
[C---:B----4-:R-:W-:Y:S01]  /*21200*/  HMMA.16816.F32 R16, R8.reuse, R4, R16 ;  /* 0x000000040810723c */ /* 0x050fe20000001810 */
[----:B--2---:R-:W-:Y:S02]  /*21210*/  FMUL R13, R22, R7 ;  /* 0x00000007160d7220 */ /* 0x004fe40000400000 */
[----:B------:R-:W-:Y:S01]  /*21220*/  FMUL R14, R20, R6 ;  /* 0x00000006140e7220 */ /* 0x000fe20000400000 */
[----:B------:R-:W-:Y:S01]  /*21230*/  MOV R23, R4 ;  /* 0x0000000400177202 */ /* 0x000fe20000000f00 */
[----:B------:R-:W-:Y:S11]  /*21240*/  IMAD.MOV.U32 R22, RZ, RZ, R5 ;  /* 0x000000ffff167224 */ /* 0x000ff600078e0005 */
[----:B------:R-:W-:Y:S07]  /*21250*/  @!UPT UIADD3 URZ, URZ, URZ, URZ ;  /* 0x0000003f3f3ff290 */ /* 0x000fee000fffe03f */
[----:B------:R0:W-:Y:S01]  /*21260*/  STL.64 [R1+0xb0], R16 ;  /* 0x0000b01001007387 */ /* 0x0001e20000100a00 */
[----:B------:R1:W-:Y:S02]  /*21270*/  STL.64 [R1+0xb8], R18 ;  /* 0x0000b81201007387 */ /* 0x0003e40000100a00 */
[----:B------:R-:W2:Y:S02]  /*21280*/  LDL.LU.64 R6, [R1+0x1ed0] ;  /* 0x001ed00001067983 */ /* 0x000ea40000300a00 */
[----:B------:R-:W2:Y:S01]  /*21290*/  LDL.LU.64 R4, [R1+0x1ec8] ;  /* 0x001ec80001047983 */ /* 0x000ea20000300a00 */
[----:B0-----:R-:W3:Y:S01]  /*212a0*/  LDL.LU R17, [R1+0x3b0] ;  /* 0x0003b00001117983 */ /* 0x001ee20000300800 */
[----:B-1----:R-:W4:Y:S02]  /*212b0*/  LDL.LU R18, [R1+0x3b4] ;  /* 0x0003b40001127983 */ /* 0x002f240000300800 */
[----:B------:R-:W2:Y:S02]  /*212c0*/  LDL.LU R19, [R1+0x3b8] ;  /* 0x0003b80001137983 */ /* 0x000ea40000300800 */
[----:B------:R-:W2:Y:S01]  /*212d0*/  LDL.LU R20, [R1+0x1ec0] ;  /* 0x001ec00001147983 */ /* 0x000ea20000300800 */
[----:B------:R-:W-:Y:S01]  /*212e0*/  HMMA.16816.F32 R8, R8, R24, R12 ;  /* 0x000000180808723c */ /* 0x000fe2000000180c */
[----:B------:R-:W5:Y:S11]  /*212f0*/  MUFU.EX2 R3, R3 ;  /* 0x0000000300037308 */ /* 0x000f760000000800 */
[----:B------:R-:W-:Y:S11]  /*21300*/  @!UPT UIADD3 URZ, URZ, URZ, URZ ;  /* 0x0000003f3f3ff290 */ /* 0x000ff6000fffe03f */
[----:B------:R3:W-:Y:S01]  /*21310*/  STL.64 [R1+0x80], R8 ;  /* 0x0000800801007387 */ /* 0x0007e20000100a00 */
[----:B------:R2:W-:Y:S01]  /*21320*/  STL [R1+0x88], R10 ;  /* 0x0000880a01007387 */ /* 0x0005e20000100800 */
[----:B------:R-:W-:Y:S01]  /*21330*/  MOV R2, R11 ;  /* 0x0000000b00027202 */ /* 0x000fe20000000f00 */
[----:B-----5:R-:W-:Y:S01]  /*21340*/  FMUL R11, R3, R28 ;  /* 0x0000001c030b7220 */ /* 0x020fe20000400000 */
[----:B------:R-:W5:Y:S01]  /*21350*/  LDL.LU R12, [R1+0x3cc] ;  /* 0x0003cc00010c7983 */ /* 0x000f620000300800 */
[----:B------:R-:W-:Y:S02]  /*21360*/  STL.64 [R1+0x1e90], R24 ;  /* 0x001e901801007387 */ /* 0x000fe40000100a00 */
[----:B------:R-:W5:Y:S02]  /*21370*/  LDL.LU R15, [R1+0x3c0] ;  /* 0x0003c000010f7983 */ /* 0x000f640000300800 */
[----:B------:R-:W5:Y:S01]  /*21380*/  LDL.LU R14, [R1+0x3c4] ;  /* 0x0003c400010e7983 */ /* 0x000f620000300800 */
[----:B------:R-:W5:Y:S01]  /*21390*/  LDL.LU R13, [R1+0x3c8] ;  /* 0x0003c800010d7983 */ /* 0x000f620000300800 */
[----:B------:R-:W-:Y:S02]  /*213a0*/  STL.64 [R1+0x1ea0], R22 ;  /* 0x001ea01601007387 */ /* 0x000fe40000100a00 */
[----:B---3--:R-:W-:-:S02]  /*213b0*/  FMUL R8, R29, R17 ;  /* 0x000000111d087220 */ /* 0x008fc40000400000 */
[----:B----4-:R-:W-:Y:S02]  /*213c0*/  FMUL R9, R29, R18 ;  /* 0x000000121d097220 */ /* 0x010fe40000400000 */
[----:B--2---:R-:W-:-:S07]  /*213d0*/  FMUL R10, R3, R19 ;  /* 0x00000013030a7220 */ /* 0x004fce0000400000 */
[----:B------:R-:W-:Y:S01]  /*213e0*/  HMMA.16816.F32 R8, R4, R20, R8 ;  /* 0x000000140408723c */ /* 0x000fe20000001808 */
[----:B------:R-:W2:Y:S11]  /*213f0*/  LDL.LU R20, [R1+0x30] ;  /* 0x0000300001147983 */ /* 0x000eb60000300800 */
[----:B------:R-:W-:Y:S11]  /*21400*/  @!UPT UIADD3 URZ, URZ, URZ, URZ ;  /* 0x0000003f3f3ff290 */ /* 0x000ff6000fffe03f */
[----:B------:R-:W-:Y:S01]  /*21410*/  STL.64 [R1+0x1a0], R8 ;  /* 0x0001a00801007387 */ /* 0x000fe20000100a00 */
[----:B------:R-:W-:Y:S02]  /*21420*/  STL.64 [R1+0x1a8], R10 ;  /* 0x0001a80a01007387 */ /* 0x000fe40000100a00 */
[----:B------:R-:W2:Y:S02]  /*21430*/  LDL.LU R21, [R1+0x34] ;  /* 0x0000340001157983 */ /* 0x000ea40000300800 */
[----:B--2---:R0:W-:Y:S04]  /*21440*/  STL.64 [R1+0x1ea8], R20 ;  /* 0x001ea81401007387 */ /* 0x0041e80000100a00 */
[----:B0-----:R-:W2:Y:S01]  /*21450*/  LDL.LU R20, [R1+0x40] ;  /* 0x0000400001147983 */ /* 0x001ea20000300800 */
[----:B------:R-:W2:Y:S02]  /*21460*/  LDL.LU R21, [R1+0x44] ;  /* 0x0000440001157983 */ /* 0x000ea40000300800 */
[----:B------:R-:W3:Y:S02]  /*21470*/  LDL.LU R28, [R1+0x3d4] ;  /* 0x0003d400011c7983 */ /* 0x000ee40000300800 */
[----:B------:R-:W4:Y:S01]  /*21480*/  LDL.LU R23, [R1+0x3d8] ;  /* 0x0003d80001177983 */ /* 0x000f220000300800 */
[----:B------:R-:W4:Y:S01]  /*21490*/  LDL.LU R22, [R1+0x3dc] ;  /* 0x0003dc0001167983 */ /* 0x000f220000300800 */
[----:B-----5:R-:W-:-:S02]  /*214a0*/  FMUL R8, R29, R15 ;  /* 0x0000000f1d087220 */ /* 0x020fc40000400000 */
[----:B------:R-:W-:Y:S02]  /*214b0*/  FMUL R9, R29, R14 ;  /* 0x0000000e1d097220 */ /* 0x000fe40000400000 */
[C---:B------:R-:W-:Y:S02]  /*214c0*/  FMUL R10, R3.reuse, R13 ;  /* 0x0000000d030a7220 */ /* 0x040fe40000400000 */
[----:B------:R-:W-:Y:S01]  /*214d0*/  FMUL R11, R3, R12 ;  /* 0x0000000c030b7220 */ /* 0x000fe20000400000 */
[----:B----4-:R-:W-:Y:S01]  /*214e0*/  STL.64 [R1+0x1eb8], R22 ;  /* 0x001eb81601007387 */ /* 0x010fe20000100a00 */
[----:B--2---:R0:W-:Y:S03]  /*214f0*/  STL.64 [R1+0x1eb0], R20 ;  /* 0x001eb01401007387 */ /* 0x0041e60000100a00 */
[----:B0-----:R-:W2:Y:S01]  /*21500*/  LDL.LU R20, [R1+0x50] ;  /* 0x0000500001147983 */ /* 0x001ea20000300800 */
[----:B------:R-:W2:Y:S02]  /*21510*/  LDL.LU R21, [R1+0x54] ;  /* 0x0000540001157983 */ /* 0x000ea40000300800 */
[----:B------:R-:W4:Y:S02]  /*21520*/  LDL.LU R24, [R1+0x10] ;  /* 0x0000100001187983 */ /* 0x000f240000300800 */
[----:B------:R-:W5:Y:S01]  /*21530*/  LDL.LU R19, [R1+0x3e0] ;  /* 0x0003e00001137983 */ /* 0x000f620000300800 */
[----:B------:R-:W3:Y:S01]  /*21540*/  LDL.LU R15, [R1+0x3e4] ;  /* 0x0003e400010f7983 */ /* 0x000ee20000300800 */
[----:B------:R-:W-:Y:S01]  /*21550*/  MOV R25, R0 ;  /* 0x0000000000197202 */ /* 0x000fe20000000f00 */
[----:B------:R-:W3:Y:S02]  /*21560*/  LDL.LU R14, [R1+0x3e8] ;  /* 0x0003e800010e7983 */ /* 0x000ee40000300800 */
[----:B------:R-:W3:Y:S01]  /*21570*/  LDL.LU R0, [R1+0x3ec] ;  /* 0x0003ec0001007983 */ /* 0x000ee20000300800 */
[----:B------:R-:W3:Y:S01]  /*21580*/  LDL.LU.64 R22, [R1+0x1eb8] ;  /* 0x001eb80001167983 */ /* 0x000ee20000300a00 */
[----:B--2---:R-:W-:Y:S03]  /*21590*/  HMMA.16816.F32 R8, R4, R20, R8 ;  /* 0x000000140408723c */ /* 0x004fe60000001808 */
[----:B------:R-:W2:Y:S11]  /*215a0*/  LDL.LU.64 R20, [R1+0x1eb0] ;  /* 0x001eb00001147983 */ /* 0x000eb60000300a00 */
[----:B------:R-:W-:Y:S09]  /*215b0*/  @!UPT UIADD3 URZ, URZ, URZ, URZ ;  /* 0x0000003f3f3ff290 */ /* 0x000ff2000fffe03f */
[----:B------:R-:W-:Y:S01]  /*215c0*/  STL.64 [R1+0x190], R8 ;  /* 0x0001900801007387 */ /* 0x000fe20000100a00 */
[----:B------:R0:W-:Y:S03]  /*215d0*/  STL.64 [R1+0x198], R10 ;  /* 0x0001980a01007387 */ /* 0x0001e60000100a00 */
[----:B0-----:R-:W2:Y:S01]  /*215e0*/  LDL.LU R11, [R1+0x3d0] ;  /* 0x0003d000010b7983 */ /* 0x001ea20000300800 */
[----:B---3--:R-:W-:Y:S02]  /*215f0*/  FMUL R9, R29, R28 ;  /* 0x0000001c1d097220 */ /* 0x008fe40000400000 */
[----:B------:R-:W-:Y:S02]  /*21600*/  FMUL R10, R3, R23 ;  /* 0x00000017030a7220 */ /* 0x000fe40000400000 */
[----:B------:R-:W3:Y:S01]  /*21610*/  LDL.LU R18, [R1+0x3f0] ;  /* 0x0003f00001127983 */ /* 0x000ee20000300800 */
[----:B------:R-:W3:Y:S01]  /*21620*/  LDL.LU R17, [R1+0x3f4] ;  /* 0x0003f40001117983 */ /* 0x000ee20000300800 */
[----:B------:R-:W3:Y:S02]  /*21630*/  LDL.LU R16, [R1+0x3f8] ;  /* 0x0003f80001107983 */ /* 0x000ee40000300800 */
[----:B------:R-:W3:Y:S02]  /*21640*/  LDL.LU R13, [R1+0x3fc] ;  /* 0x0003fc00010d7983 */ /* 0x000ee40000300800 */
[----:B------:R-:W3:Y:S02]  /*21650*/  LDL R12, [R1+0x15d4] ;  /* 0x0015d400010c7983 */ /* 0x000ee40000100800 */
[----:B--2---:R-:W-:-:S02]  /*21660*/  FMUL R8, R29, R11 ;  /* 0x0000000b1d087220 */ /* 0x004fc40000400000 */
[----:B------:R-:W-:-:S07]  /*21670*/  FMUL R11, R3, R22 ;  /* 0x00000016030b7220 */ /* 0x000fce0000400000 */
[C---:B------:R-:W-:Y:S01]  /*21680*/  HMMA.16816.F32 R8, R4.reuse, R20, R8 ;  /* 0x000000140408723c */ /* 0x040fe20000001808 */
[----:B------:R-:W2:Y:S11]  /*21690*/  LDL.LU.64 R20, [R1+0x1ea8] ;  /* 0x001ea80001147983 */ /* 0x000eb60000300a00 */
[----:B------:R-:W-:Y:S11]  /*216a0*/  @!UPT UIADD3 URZ, URZ, URZ, URZ ;  /* 0x0000003f3f3ff290 */ /* 0x000ff6000fffe03f */
[----:B------:R-:W-:Y:S01]  /*216b0*/  STL.64 [R1+0x180], R8 ;  /* 0x0001800801007387 */ /* 0x000fe20000100a00 */
[----:B------:R0:W-:Y:S01]  /*216c0*/  STL [R1+0x188], R10 ;  /* 0x0001880a01007387 */ /* 0x0001e20000100800 */
[----:B------:R-:W-:Y:S01]  /*216d0*/  MOV R28, R11 ;  /* 0x0000000b001c7202 */ /* 0x000fe20000000f00 */
[C---:B------:R-:W-:Y:S02]  /*216e0*/  FMUL R11, R3.reuse, R0 ;  /* 0x00000000030b7220 */ /* 0x040fe40000400000 */
[----:B0-----:R-:W-:Y:S02]  /*216f0*/  FMUL R10, R3, R14 ;  /* 0x0000000e030a7220 */ /* 0x001fe40000400000 */
[C---:B-----5:R-:W-:Y:S02]  /*21700*/  FMUL R8, R29.reuse, R19 ;  /* 0x000000131d087220 */ /* 0x060fe40000400000 */
[C---:B------:R-:W-:Y:S01]  /*21710*/  FMUL R9, R29.reuse, R15 ;  /* 0x0000000f1d097220 */ /* 0x040fe20000400000 */
[----:B------:R-:W-:Y:S01]  /*21720*/  STL [R1+0x1df8], R28 ;  /* 0x001df81c01007387 */ /* 0x000fe20000100800 */
[----:B------:R-:W5:Y:S05]  /*21730*/  LDL.LU.64 R22, [R1+0x1ea0] ;  /* 0x001ea00001167983 */ /* 0x000f6a0000300a00 */
[----:B--2---:R-:W-:Y:S01]  /*21740*/  HMMA.16816.F32 R8, R4, R20, R8 ;  /* 0x000000140408723c */ /* 0x004fe20000001808 */
[----:B------:R-:W2:Y:S01]  /*21750*/  LDL.LU R20, [R1+0x400] ;  /* 0x0004000001147983 */ /* 0x000ea20000300800 */
[----:B------:R-:W2:Y:S11]  /*21760*/  LDL.LU R15, [R1+0x404] ;  /* 0x00040400010f7983 */ /* 0x000eb60000300800 */
[----:B------:R-:W-:Y:S10]  /*21770*/  @!UPT UIADD3 URZ, URZ, URZ, URZ ;  /* 0x0000003f3f3ff290 */ /* 0x000ff4000fffe03f */
[----:B------:R3:W-:Y:S01]  /*21780*/  STL.64 [R1+0x170], R8 ;  /* 0x0001700801007387 */ /* 0x0007e20000100a00 */
[----:B------:R0:W-:Y:S02]  /*21790*/  STL.64 [R1+0x178], R10 ;  /* 0x0001780a01007387 */ /* 0x0001e40000100a00 */
[----:B------:R-:W2:Y:S02]  /*217a0*/  LDL.LU R14, [R1+0x408] ;  /* 0x00040800010e7983 */ /* 0x000ea40000300800 */
[----:B------:R-:W2:Y:S02]  /*217b0*/  LDL.LU R0, [R1+0x40c] ;  /* 0x00040c0001007983 */ /* 0x000ea40000300800 */
[C---:B---3--:R-:W-:Y:S02]  /*217c0*/  FMUL R8, R29.reuse, R18 ;  /* 0x000000121d087220 */ /* 0x048fe40000400000 */
[----:B------:R-:W-:Y:S02]  /*217d0*/  FMUL R9, R29, R17 ;  /* 0x000000111d097220 */ /* 0x000fe40000400000 */
[----:B0-----:R-:W-:-:S02]  /*217e0*/  FMUL R10, R3, R16 ;  /* 0x00000010030a7220 */ /* 0x001fc40000400000 */
[----:B------:R-:W0:Y:S01]  /*217f0*/  LDSM.16.M88.4 R16, [R12+0x14000] ;  /* 0x014000000c10783b */ /* 0x000e220000000200 */
[----:B------:R-:W-:-:S07]  /*21800*/  FMUL R11, R3, R13 ;  /* 0x0000000d030b7220 */ /* 0x000fce0000400000 */
[----:B----4-:R-:W-:Y:S01]  /*21810*/  HMMA.16816.F32 R8, R4, R24, R8 ;  /* 0x000000180408723c */ /* 0x010fe20000001808 */
[----:B------:R-:W-:Y:S01]  /*21820*/  MOV R13, R26 ;  /* 0x0000001a000d7202 */ /* 0x000fe20000000f00 */
[----:B0-----:R-:W-:Y:S01]  /*21830*/  STL.64 [R1+0x1e88], R18 ;  /* 0x001e881201007387 */ /* 0x001fe20000100a00 */
[----:B------:R5:W-:Y:S02]  /*21840*/  STL.64 [R1+0x1e80], R16 ;  /* 0x001e801001007387 */ /* 0x000be40000100a00 */
[----:B-----5:R-:W-:Y:S01]  /*21850*/  MOV R16, R23 ;  /* 0x0000001700107202 */ /* 0x020fe20000000f00 */
[----:B------:R-:W-:Y:S01]  /*21860*/  IMAD.MOV.U32 R17, RZ, RZ, R22 ;  /* 0x000000ffff117224 */ /* 0x000fe200078e0016 */
[----:B------:R-:W3:Y:S01]  /*21870*/  LDL.LU R23, [R1+0x1e9c] ;  /* 0x001e9c0001177983 */ /* 0x000ee20000300800 */
[----:B------:R-:W3:Y:S02]  /*21880*/  LDL.LU R22, [R1+0x1e98] ;  /* 0x001e980001167983 */ /* 0x000ee40000300800 */
[----:B------:R0:W-:Y:S02]  /*21890*/  STL [R1+0x1e40], R12 ;  /* 0x001e400c01007387 */ /* 0x0001e40000100800 */
[----:B------:R-:W4:Y:S11]  /*218a0*/  LDL.LU.64 R24, [R1+0x1e90] ;  /* 0x001e900001187983 */ /* 0x000f360000300a00 */
[----:B------:R2:W-:Y:S01]  /*218b0*/  STL.64 [R1+0x160], R8 ;  /* 0x0001600801007387 */ /* 0x0005e20000100a00 */
[----:B------:R1:W-:Y:S02]  /*218c0*/  STL.64 [R1+0x168], R10 ;  /* 0x0001680a01007387 */ /* 0x0003e40000100a00 */
[----:B------:R-:W5:Y:S02]  /*218d0*/  LDL.LU R28, [R1+0x410] ;  /* 0x00041000011c7983 */ /* 0x000f640000300800 */
[----:B------:R-:W3:Y:S01]  /*218e0*/  LDL.LU R19, [R1+0x414] ;  /* 0x0004140001137983 */ /* 0x000ee20000300800 */
[----:B------:R-:W4:Y:S01]  /*218f0*/  LDL.LU R18, [R1+0x418] ;  /* 0x0004180001127983 */ /* 0x000f220000300800 */
[----:B0-----:R-:W-:Y:S01]  /*21900*/  MOV R12, R27 ;  /* 0x0000001b000c7202 */ /* 0x001fe20000000f00 */
[----:B--2---:R-:W-:-:S02]  /*21910*/  FMUL R8, R29, R20 ;  /* 0x000000141d087220 */ /* 0x004fc40000400000 */
[----:B------:R-:W-:Y:S02]  /*21920*/  FMUL R9, R29, R15 ;  /* 0x0000000f1d097220 */ /* 0x000fe40000400000 */
[C---:B-1----:R-:W-:Y:S02]  /*21930*/  FMUL R10, R3.reuse, R14 ;  /* 0x0000000e030a7220 */ /* 0x042fe40000400000 */
[----:B------:R-:W-:Y:S02]  /*21940*/  FMUL R11, R3, R0 ;  /* 0x00000000030b7220 */ /* 0x000fe40000400000 */
[----:B------:R-:W2:Y:S01]  /*21950*/  LDL.LU R0, [R1+0x41c] ;  /* 0x00041c0001007983 */ /* 0x000ea20000300800 */
[----:B------:R-:W2:Y:S02]  /*21960*/  LDL.LU R27, [R1+0x420] ;  /* 0x00042000011b7983 */ /* 0x000ea40000300800 */
[----:B------:R-:W2:Y:S02]  /*21970*/  LDL.LU R26, [R1+0x424] ;  /* 0x00042400011a7983 */ /* 0x000ea40000300800 */
[----:B------:R-:W-:Y:S11]  /*21980*/  HMMA.16816.F32 R8, R4, R12, R8 ;  /* 0x0000000c0408723c */ /* 0x000ff60000001808 */
[----:B------:R-:W-:Y:S11]  /*21990*/  @!UPT UIADD3 URZ, URZ, URZ, URZ ;  /* 0x0000003f3f3ff290 */ /* 0x000ff6000fffe03f */
[----:B------:R-:W-:Y:S01]  /*219a0*/  @!UPT UIADD3 URZ, URZ, URZ, URZ ;  /* 0x0000003f3f3ff290 */ /* 0x000fe2000fffe03f */
[----:B------:R5:W-:Y:S01]  /*219b0*/  STL.64 [R1+0x150], R8 ;  /* 0x0001500801007387 */ /* 0x000be20000100a00 */
[----:B------:R4:W-:Y:S02]  /*219c0*/  STL.64 [R1+0x158], R10 ;  /* 0x0001580a01007387 */ /* 0x0009e40000100a00 */
[----:B------:R-:W2:Y:S02]  /*219d0*/  LDL.LU R21, [R1+0x428] ;  /* 0x0004280001157983 */ /* 0x000ea40000300800 */
[----:B------:R-:W2:Y:S01]  /*219e0*/  LDL.LU R20, [R1+0x42c] ;  /* 0x00042c0001147983 */ /* 0x000ea20000300800 */
[----:B------:R-:W2:Y:S01]  /*219f0*/  LDL.LU R12, [R1+0x20] ;  /* 0x00002000010c7983 */ /* 0x000ea20000300800 */
[----:B------:R-:W2:Y:S02]  /*21a00*/  LDL.LU R13, [R1+0x24] ;  /* 0x00002400010d7983 */ /* 0x000ea40000300800 */
[----:B------:R-:W2:Y:S02]  /*21a10*/  LDL.LU R14, [R1+0x28] ;  /* 0x00002800010e7983 */ /* 0x000ea40000300800 */
[----:B------:R-:W2:Y:S02]  /*21a20*/  LDL.LU R15, [R1+0x2c] ;  /* 0x00002c00010f7983 */ /* 0x000ea40000300800 */
[----:B-----5:R-:W-:-:S02]  /*21a30*/  FMUL R8, R29, R28 ;  /* 0x0000001c1d087220 */ /* 0x020fc40000400000 */
[----:B---3--:R-:W-:Y:S02]  /*21a40*/  FMUL R9, R29, R19 ;  /* 0x000000131d097220 */ /* 0x008fe40000400000 */
[C---:B----4-:R-:W-:Y:S02]  /*21a50*/  FMUL R10, R3.reuse, R18 ;  /* 0x00000012030a7220 */ /* 0x050fe40000400000 */
[----:B--2---:R-:W-:-:S07]  /*21a60*/  FMUL R11, R3, R0 ;  /* 0x00000000030b7220 */ /* 0x004fce0000400000 */
[----:B------:R-:W-:Y:S01]  /*21a70*/  HMMA.16816.F32 R8, R4, R16, R8 ;  /* 0x000000100408723c */ /* 0x000fe20000001808 */
[----:B------:R0:W-:Y:S01]  /*21a80*/  STL.64 [R1+0x1e50], R14 ;  /* 0x001e500e01007387 */ /* 0x0001e20000100a00 */
[----:B------:R-:W-:Y:S02]  /*21a90*/  STL.64 [R1+0x1e48], R12 ;  /* 0x001e480c01007387 */ /* 0x000fe40000100a00 */
[----:B------:R-:W2:Y:S01]  /*21aa0*/  LDL R0, [R1+0xdc0] ;  /* 0x000dc00001007983 */ /* 0x000ea20000100800 */
[----:B0-----:R-:W3:Y:S04]  /*21ab0*/  LDL R14, [R1+0x58] ;  /* 0x00005800010e7983 */ /* 0x001ee80000100800 */
[----:B------:R-:W3:Y:S01]  /*21ac0*/  LDL R15, [R1+0x5c] ;  /* 0x00005c00010f7983 */ /* 0x000ee20000100800 */
[----:B------:R-:W4:Y:S02]  /*21ad0*/  LDL.LU.64 R18, [R1+0x1e88] ;  /* 0x001e880001127983 */ /* 0x000f240000300a00 */
[----:B------:R-:W4:Y:S11]  /*21ae0*/  LDL.LU.64 R16, [R1+0x1e80] ;  /* 0x001e800001107983 */ /* 0x000f360000300a00 */
[----:B------:R0:W-:Y:S04]  /*21af0*/  STL.64 [R1+0x140], R8 ;  /* 0x0001400801007387 */ /* 0x0001e80000100a00 */
[----:B------:R-:W-:Y:S01]  /*21b00*/  STL.64 [R1+0x148], R10 ;  /* 0x0001480a01007387 */ /* 0x000fe20000100a00 */
[----:B------:R1:W-:Y:S02]  /*21b10*/  STL [R1+0x1698], R29 ;  /* 0x0016981d01007387 */ /* 0x0003e40000100800 */
[----:B0-----:R-:W-:-:S02]  /*21b20*/  FMUL R8, R29, R27 ;  /* 0x0000001b1d087220 */ /* 0x001fc40000400000 */
[----:B------:R-:W-:Y:S02]  /*21b30*/  FMUL R9, R29, R26 ;  /* 0x0000001a1d097220 */ /* 0x000fe40000400000 */
[----:B-1----:R-:W5:Y:S01]  /*21b40*/  LDL R29, [R1+0x15d0] ;  /* 0x0015d000011d7983 */ /* 0x002f620000100800 */
[----:B------:R-:W-:Y:S02]  /*21b50*/  STL [R1+0x169c], R3 ;  /* 0x00169c0301007387 */ /* 0x000fe40000100800 */
[----:B------:R-:W2:Y:S02]  /*21b60*/  LDL.LU.64 R26, [R1+0x1e78] ;  /* 0x001e7800011a7983 */ /* 0x000ea40000300a00 */
[C---:B------:R-:W-:Y:S02]  /*21b70*/  FMUL R10, R3.reuse, R21 ;  /* 0x00000015030a7220 */ /* 0x040fe40000400000 */
[----:B------:R-:W-:-:S07]  /*21b80*/  FMUL R11, R3, R20 ;  /* 0x00000014030b7220 */ /* 0x000fce0000400000 */
[----:B------:R-:W-:Y:S01]  /*21b90*/  HMMA.16816.F32 R8, R4, R24, R8 ;  /* 0x000000180408723c */ /* 0x000fe20000001808 */
[----:B------:R-:W4:Y:S06]  /*21ba0*/  LDL.LU.64 R24, [R1+0x1e70] ;  /* 0x001e700001187983 */ /* 0x000f2c0000300a00 */
[----:B--2---:R-:W-:Y:S02]  /*21bb0*/  MOV R4, R27 ;  /* 0x0000001b00047202 */ /* 0x004fe40000000f00 */
[----:B------:R-:W4:Y:S11]  /*21bc0*/  LDL.LU R27, [R1+0x1e68] ;  /* 0x001e6800011b7983 */ /* 0x000f360000300800 */
[----:B------:R-:W-:Y:S03]  /*21bd0*/  @!UPT UIADD3 URZ, URZ, URZ, URZ ;  /* 0x0000003f3f3ff290 */ /* 0x000fe6000fffe03f */
[----:B------:R-:W-:Y:S02]  /*21be0*/  STL.64 [R1], R8 ;  /* 0x0000000801007387 */ /* 0x000fe40000100a00 */
[----:B------:R0:W-:Y:S02]  /*21bf0*/  STL.64 [R1+0x8], R10 ;  /* 0x0000080a01007387 */ /* 0x0001e40000100a00 */
[----:B------:R-:W2:Y:S01]  /*21c00*/  LDL.LU R5, [R1+0xd4] ;  /* 0x0000d40001057983 */ /* 0x000ea20000300800 */
[----:B------:R-:W2:Y:S01]  /*21c10*/  LDL.LU R6, [R1+0xd8] ;  /* 0x0000d80001067983 */ /* 0x000ea20000300800 */
[----:B------:R-:W2:Y:S03]  /*21c20*/  LDL.LU R7, [R1+0xdc] ;  /* 0x0000dc0001077983 */ /* 0x000ea60000300800 */
[----:B0-----:R-:W2:Y:S04]  /*21c30*/  LDL R10, [R1+0x38] ;  /* 0x00003800010a7983 */ /* 0x001ea80000100800 */
[----:B------:R-:W2:Y:S01]  /*21c40*/  LDL R11, [R1+0x3c] ;  /* 0x00003c00010b7983 */ /* 0x000ea20000100800 */
[C---:B----4-:R-:W-:Y:S03]  /*21c50*/  HMMA.16816.F32 R24, R16.reuse, R22, R24 ;  /* 0x000000161018723c */ /* 0x050fe60000001818 */
[----:B------:R-:W3:Y:S01]  /*21c60*/  LDL.LU.64 R22, [R1+0x1e60] ;  /* 0x001e600001167983 */ /* 0x000ee20000300a00 */
[----:B------:R-:W3:Y:S11]  /*21c70*/  LDL.LU.64 R20, [R1+0x1e58] ;  /* 0x001e580001147983 */ /* 0x000ef60000300a00 */
[----:B------:R-:W-:Y:S08]  /*21c80*/  @!UPT UIADD3 URZ, URZ, URZ, URZ ;  /* 0x0000003f3f3ff290 */ /* 0x000ff0000fffe03f */
[----:B------:R0:W-:Y:S01]  /*21c90*/  STL.64 [R1+0x1d80], R26 ;  /* 0x001d801a01007387 */ /* 0x0001e20000100a00 */
[----:B------:R-:W-:Y:S03]  /*21ca0*/  STL.64 [R1+0x1d78], R24 ;  /* 0x001d781801007387 */ /* 0x000fe60000100a00 */
[----:B0-----:R-:W4:Y:S01]  /*21cb0*/  LDL.LU R26, [R1+0x48] ;  /* 0x00004800011a7983 */ /* 0x001f220000300800 */
[----:B------:R-:W4:Y:S01]  /*21cc0*/  LDL.LU R27, [R1+0x4c] ;  /* 0x00004c00011b7983 */ /* 0x000f220000300800 */
[C---:B---3--:R-:W-:Y:S02]  /*21cd0*/  HMMA.16816.F32 R20, R16.reuse, R14, R20 ;  /* 0x0000000e1014723c */ /* 0x048fe40000001814 */
[----:B------:R-:W4:Y:S01]  /*21ce0*/  LDL.LU.64 R14, [R1+0x1e50] ;  /* 0x001e5000010e7983 */ /* 0x000f220000300a00 */
[----:B------:R-:W4:Y:S11]  /*21cf0*/  LDL.LU.64 R12, [R1+0x1e48] ;  /* 0x001e4800010c7983 */ /* 0x000f360000300a00 */
[----:B------:R-:W-:Y:S09]  /*21d00*/  @!UPT UIADD3 URZ, URZ, URZ, URZ ;  /* 0x0000003f3f3ff290 */ /* 0x000ff2000fffe03f */
[----:B------:R-:W-:Y:S01]  /*21d10*/  STL [R1+0x1d88], R23 ;  /* 0x001d881701007387 */ /* 0x000fe20000100800 */
[----:B------:R0:W-:Y:S02]  /*21d20*/  STL [R1+0x1e18], R22 ;  /* 0x001e181601007387 */ /* 0x0001e40000100800 */
[----:B------:R-:W-:Y:S01]  /*21d30*/  STL.64 [R1+0x1e10], R20 ;  /* 0x001e101401007387 */ /* 0x000fe20000100a00 */
[----:B0-----:R-:W3:Y:S01]  /*21d40*/  LDL.LU.64 R22, [R1+0x18] ;  /* 0x0000180001167983 */ /* 0x001ee20000300a00 */
[C---:B----4-:R-:W-:Y:S11]  /*21d50*/  HMMA.16816.F32 R12, R16.reuse, R26, R12 ;  /* 0x0000001a100c723c */ /* 0x050ff6000000180c */
[----:B------:R-:W-:Y:S11]  /*21d60*/  @!UPT UIADD3 URZ, URZ, URZ, URZ ;  /* 0x0000003f3f3ff290 */ /* 0x000ff6000fffe03f */
[----:B------:R-:W-:Y:S01]  /*21d70*/  @!UPT UIADD3 URZ, URZ, URZ, URZ ;  /* 0x0000003f3f3ff290 */ /* 0x000fe2000fffe03f */
[----:B------:R0:W-:Y:S01]  /*21d80*/  STL.64 [R1+0x20], R12 ;  /* 0x0000200c01007387 */ /* 0x0001e20000100a00 */
[----:B------:R-:W-:Y:S03]  /*21d90*/  STL.64 [R1+0x28], R14 ;  /* 0x0000280e01007387 */ /* 0x000fe60000100a00 */
[----:B0-----:R-:W4:Y:S01]  /*21da0*/  LDL.LU R12, [R1+0x1e40] ;  /* 0x001e4000010c7983 */ /* 0x001f220000300800 */
[C---:B--2---:R-:W-:Y:S01]  /*21db0*/  HMMA.16816.F32 R4, R16.reuse, R10, R4 ;  /* 0x0000000a1004723c */ /* 0x044fe20000001804 */
[----:B-----5:R-:W-:Y:S04]  /*21dc0*/  LDSM.16.M88.4 R8, [R29+0x14000] ;  /* 0x014000001d08783b */ /* 0x020fe80000000200 */
[----:B------:R0:W-:Y:S01]  /*21dd0*/  STL [R1+0x1de4], R26 ;  /* 0x001de41a01007387 */ /* 0x0001e20000100800 */
[----:B------:R1:W-:Y:S01]  /*21de0*/  STL [R1+0x1de0], R27 ;  /* 0x001de01b01007387 */ /* 0x0003e20000100800 */
[----:B------:R-:W3:Y:S02]  /*21df0*/  LDL.LU R24, [R1+0xf0] ;  /* 0x0000f00001187983 */ /* 0x000ee40000300800 */
[----:B------:R-:W3:Y:S01]  /*21e00*/  LDL.LU R25, [R1+0xf4] ;  /* 0x0000f40001197983 */ /* 0x000ee20000300800 */
[----:B0-----:R-:W3:Y:S01]  /*21e10*/  LDL.LU R26, [R1+0xf8] ;  /* 0x0000f800011a7983 */ /* 0x001ee20000300800 */
[----:B-1----:R-:W3:Y:S03]  /*21e20*/  LDL.LU R27, [R1+0xfc] ;  /* 0x0000fc00011b7983 */ /* 0x002ee60000300800 */
[----:B----4-:R-:W0:Y:S04]  /*21e30*/  LDSM.16.M88.4 R12, [R12+0x15000] ;  /* 0x015000000c0c783b */ /* 0x010e280000000200 */
[----:B0-----:R-:W-:Y:S01]  /*21e40*/  STL.64 [R1+0x1e08], R14 ;  /* 0x001e080e01007387 */ /* 0x001fe20000100a00 */
[----:B------:R-:W-:Y:S02]  /*21e50*/  STL.64 [R1+0x1e00], R12 ;  /* 0x001e000c01007387 */ /* 0x000fe40000100a00 */
[----:B------:R0:W-:Y:S02]  /*21e60*/  STL.64 [R1+0x1d98], R10 ;  /* 0x001d980a01007387 */ /* 0x0001e40000100a00 */
[----:B------:R1:W-:Y:S01]  /*21e70*/  STL.64 [R1+0xe0], R4 ;  /* 0x0000e00401007387 */ /* 0x0003e20000100a00 */
[----:B------:R2:W-:Y:S01]  /*21e80*/  STL.64 [R1+0xe8], R6 ;  /* 0x0000e80601007387 */ /* 0x0005e20000100a00 */
[----:B------:R-:W-:Y:S03]  /*21e90*/  STL.64 [R1+0x1d90], R8 ;  /* 0x001d900801007387 */ /* 0x000fe60000100a00 */
[----:B------:R-:W4:Y:S04]  /*21ea0*/  LDSM.16.M88.4 R12, [R0] ;  /* 0x00000000000c783b */ /* 0x000f280000000200 */
[----:B0-----:R-:W5:Y:S01]  /*21eb0*/  LDL.LU R10, [R1+0xa8] ;  /* 0x0000a800010a7983 */ /* 0x001f620000300800 */
[----:B------:R-:W5:Y:S02]  /*21ec0*/  LDL.LU R11, [R1+0xac] ;  /* 0x0000ac00010b7983 */ /* 0x000f640000300800 */
[----:B-1----:R-:W3:Y:S02]  /*21ed0*/  LDL.LU R4, [R1+0xb0] ;  /* 0x0000b00001047983 */ /* 0x002ee40000300800 */
[----:B------:R-:W3:Y:S01]  /*21ee0*/  LDL.LU R5, [R1+0xb4] ;  /* 0x0000b40001057983 */ /* 0x000ee20000300800 */
[----:B--2---:R-:W2:Y:S01]  /*21ef0*/  LDL.LU R6, [R1+0xb8] ;  /* 0x0000b80001067983 */ /* 0x004ea20000300800 */
[----:B------:R-:W2:Y:S01]  /*21f00*/  LDL.LU R7, [R1+0xbc] ;  /* 0x0000bc0001077983 */ /* 0x000ea20000300800 */
[----:B----4-:R-:W-:Y:S01]  /*21f10*/  MOV R9, R12 ;  /* 0x0000000c00097202 */ /* 0x010fe20000000f00 */
[----:B------:R-:W-:Y:S01]  /*21f20*/  IMAD.MOV.U32 R8, RZ, RZ, R13 ;  /* 0x000000ffff087224 */ /* 0x000fe200078e000d */
[----:B--2---:R0:W-:Y:S01]  /*21f30*/  STL.64 [R1+0x1e28], R6 ;  /* 0x001e280601007387 */ /* 0x0041e20000100a00 */
[----:B---3--:R-:W-:Y:S03]  /*21f40*/  STL.64 [R1+0x1e20], R4 ;  /* 0x001e200401007387 */ /* 0x008fe60000100a00 */
[----:B0-----:R-:W2:Y:S01]  /*21f50*/  LDL.LU.64 R6, [R1+0x78] ;  /* 0x0000780001067983 */ /* 0x001ea20000300a00 */
[----:B------:R-:W-:Y:S02]  /*21f60*/  STL.64 [R1+0x1c0], R12 ;  /* 0x0001c00c01007387 */ /* 0x000fe40000100a00 */
[----:B------:R-:W-:Y:S02]  /*21f70*/  STL.64 [R1+0x1c8], R14 ;  /* 0x0001c80e01007387 */ /* 0x000fe40000100a00 */
[----:B-----5:R-:W-:Y:S01]  /*21f80*/  STL.64 [R1+0x1e38], R10 ;  /* 0x001e380a01007387 */ /* 0x020fe20000100a00 */
[----:B------:R0:W-:Y:S04]  /*21f90*/  STL.64 [R1+0x1e30], R8 ;  /* 0x001e300801007387 */ /* 0x0001e80000100a00 */
[----:B0-----:R-:W2:Y:S01]  /*21fa0*/  LDL.LU R8, [R1+0xc0] ;  /* 0x0000c00001087983 */ /* 0x001ea20000300800 */
[----:B------:R-:W2:Y:S02]  /*21fb0*/  LDL.LU R9, [R1+0xc4] ;  /* 0x0000c40001097983 */ /* 0x000ea40000300800 */
[----:B------:R-:W2:Y:S02]  /*21fc0*/  LDL.LU R10, [R1+0xc8] ;  /* 0x0000c800010a7983 */ /* 0x000ea40000300800 */
[----:B------:R-:W2:Y:S01]  /*21fd0*/  LDL.LU R11, [R1+0xcc] ;  /* 0x0000cc00010b7983 */ /* 0x000ea20000300800 */
[----:B------:R-:W-:Y:S07]  /*21fe0*/  HMMA.16816.F32 R12, R16, R22, R24 ;  /* 0x00000016100c723c */ /* 0x000fee0000001818 */
[----:B------:R-:W-:-:S02]  /*21ff0*/  MOV R26, R22 ;  /* 0x00000016001a7202 */ /* 0x000fc40000000f00 */
[----:B------:R-:W-:Y:S02]  /*22000*/  MOV R27, R23 ;  /* 0x00000017001b7202 */ /* 0x000fe40000000f00 */
[----:B------:R-:W0:Y:S11]  /*22010*/  LDSM.16.M88.4 R20, [R0+0x2000] ;  /* 0x002000000014783b */ /* 0x000e360000000200 */
[----:B------:R-:W-:Y:S01]  /*22020*/  @!UPT UIADD3 URZ, URZ, URZ, URZ ;  /* 0x0000003f3f3ff290 */ /* 0x000fe2000fffe03f */
[----:B------:R-:W-:Y:S01]  /*22030*/  STL.64 [R1+0x130], R12 ;  /* 0x0001300c01007387 */ /* 0x000fe20000100a00 */
[----:B------:R-:W-:Y:S02]  /*22040*/  STL.64 [R1+0x138], R14 ;  /* 0x0001380e01007387 */ /* 0x000fe40000100a00 */
[----:B------:R-:W1:Y:S01]  /*22050*/  LDSM.16.M88.4 R12, [R0+0x4000] ;  /* 0x00400000000c783b */ /* 0x000e620000000200 */
[----:B0-----:R0:W-:Y:S03]  /*22060*/  STL.64 [R1+0x1b0], R20 ;  /* 0x0001b01401007387 */ /* 0x0011e60000100a00 */
[----:B------:R3:W-:Y:S01]  /*22070*/  STL.64 [R1+0x1b8], R22 ;  /* 0x0001b81601007387 */ /* 0x0007e20000100a00 */
[----:B0-----:R-:W4:Y:S01]  /*22080*/  LDL.LU R20, [R1+0x80] ;  /* 0x0000800001147983 */ /* 0x001f220000300800 */
[----:B-1----:R-:W-:Y:S02]  /*22090*/  STL.64 [R1+0x1e0], R12 ;  /* 0x0001e00c01007387 */ /* 0x002fe40000100a00 */
[----:B------:R0:W-:Y:S02]  /*220a0*/  STL.64 [R1+0x1e8], R14 ;  /* 0x0001e80e01007387 */ /* 0x0001e40000100a00 */
[----:B------:R-:W4:Y:S01]  /*220b0*/  LDL.LU R21, [R1+0x84] ;  /* 0x0000840001157983 */ /* 0x000f220000300800 */
[----:B---3--:R-:W4:Y:S04]  /*220c0*/  LDL.LU R22, [R1+0x88] ;  /* 0x0000880001167983 */ /* 0x008f280000300800 */
[----:B0-----:R-:W4:Y:S01]  /*220d0*/  LDL.LU.64 R14, [R1+0x98] ;  /* 0x00009800010e7983 */ /* 0x001f220000300a00 */
[----:B------:R-:W-:Y:S01]  /*220e0*/  MOV R23, R2 ;  /* 0x0000000200177202 */ /* 0x000fe20000000f00 */
[----:B--2---:R-:W-:Y:S01]  /*220f0*/  HMMA.16816.F32 R8, R16, R6, R8 ;  /* 0x000000061008723c */ /* 0x004fe20000001808 */
[----:B------:R-:W-:Y:S01]  /*22100*/  MOV R25, R6 ;  /* 0x0000000600197202 */ /* 0x000fe20000000f00 */
[----:B------:R-:W-:-:S02]  /*22110*/  IMAD.MOV.U32 R24, RZ, RZ, R7 ;  /* 0x000000ffff187224 */ /* 0x000fc400078e0007 */
[----:B------:R-:W-:Y:S11]  /*22120*/  LDSM.16.M88.4 R4, [R0+0x8000] ;  /* 0x008000000004783b */ /* 0x000ff60000000200 */
[----:B------:R-:W-:Y:S08]  /*22130*/  @!UPT UIADD3 URZ, URZ, URZ, URZ ;  /* 0x0000003f3f3ff290 */ /* 0x000ff0000fffe03f */
[----:B------:R-:W-:Y:S01]  /*22140*/  STL.64 [R1+0x120], R8 ;  /* 0x0001200801007387 */ /* 0x000fe20000100a00 */
[----:B------:R0:W-:Y:S03]  /*22150*/  STL.64 [R1+0x128], R10 ;  /* 0x0001280a01007387 */ /* 0x0001e60000100a00 */
[----:B0-----:R-:W2:Y:S01]  /*22160*/  LDL.LU.64 R10, [R1+0x1e38] ;  /* 0x001e3800010a7983 */ /* 0x001ea20000300a00 */
[----:B------:R-:W3:Y:S02]  /*22170*/  LDL.LU.64 R8, [R1+0x1e30] ;  /* 0x001e300001087983 */ /* 0x000ee40000300a00 */
[----:B------:R-:W-:Y:S02]  /*22180*/  STL.64 [R1+0x1df0], R26 ;  /* 0x001df01a01007387 */ /* 0x000fe40000100a00 */
[----:B------:R-:W-:Y:S02]  /*22190*/  STL.64 [R1+0x1de8], R24 ;  /* 0x001de81801007387 */ /* 0x000fe40000100a00 */
[----:B------:R-:W0:Y:S04]  /*221a0*/  LDSM.16.M88.4 R24, [R0+0x6000] ;  /* 0x006000000018783b */ /* 0x000e280000000200 */
[----:B0-----:R-:W-:Y:S01]  /*221b0*/  STL.64 [R1+0x1d0], R24 ;  /* 0x0001d01801007387 */ /* 0x001fe20000100a00 */
[----:B------:R-:W-:Y:S02]  /*221c0*/  STL.64 [R1+0x1d8], R26 ;  /* 0x0001d81a01007387 */ /* 0x000fe40000100a00 */
[----:B------:R-:W-:Y:S02]  /*221d0*/  STL.64 [R1+0x200], R4 ;  /* 0x0002000401007387 */ /* 0x000fe40000100a00 */
[----:B------:R-:W-:Y:S02]  /*221e0*/  STL.64 [R1+0x208], R6 ;  /* 0x0002080601007387 */ /* 0x000fe40000100a00 */
[----:B------:R-:W0:Y:S04]  /*221f0*/  LDSM.16.M88.4 R4, [R0+0xc000] ;  /* 0x00c000000004783b */ /* 0x000e280000000200 */
[----:B------:R-:W1:Y:S04]  /*22200*/  LDSM.16.M88.4 R24, [R0+0xa000] ;  /* 0x00a000000018783b */ /* 0x000e680000000200 */
[----:B0-----:R-:W-:Y:S01]  /*22210*/  STL [R1+0x240], R4 ;  /* 0x0002400401007387 */ /* 0x001fe20000100800 */
[----:B-1----:R0:W-:Y:S02]  /*22220*/  STL.64 [R1+0x220], R24 ;  /* 0x0002201801007387 */ /* 0x0021e40000100a00 */
[----:B------:R1:W-:Y:S02]  /*22230*/  STL.64 [R1+0x228], R26 ;  /* 0x0002281a01007387 */ /* 0x0003e40000100a00 */
[----:B------:R-:W-:Y:S01]  /*22240*/  STL.64 [R1+0x248], R6 ;  /* 0x0002480601007387 */ /* 0x000fe20000100a00 */
[----:B------:R-:W-:-:S02]  /*22250*/  MOV R2, R5 ;  /* 0x0000000500027202 */ /* 0x000fc40000000f00 */
[----:B------:R-:W5:Y:S04]  /*22260*/  LDSM.16.M88.4 R4, [R0+0xe000] ;  /* 0x00e000000004783b */ /* 0x000f680000000200 */
[----:B0-----:R-:W3:Y:S01]  /*22270*/  LDL.LU R24, [R1+0x1a0] ;  /* 0x0001a00001187983 */ /* 0x001ee20000300800 */
[----:B------:R-:W3:Y:S02]  /*22280*/  LDL.LU R25, [R1+0x1a4] ;  /* 0x0001a40001197983 */ /* 0x000ee40000300800 */
[----:B-1----:R-:W3:Y:S02]  /*22290*/  LDL.LU R26, [R1+0x1a8] ;  /* 0x0001a800011a7983 */ /* 0x002ee40000300800 */
[----:B------:R-:W3:Y:S01]  /*222a0*/  LDL.LU R27, [R1+0x1ac] ;  /* 0x0001ac00011b7983 */ /* 0x000ee20000300800 */
[----:B------:R-:W-:Y:S04]  /*222b0*/  STL [R1+0x1d58], R2 ;  /* 0x001d580201007387 */ /* 0x000fe80000100800 */
[----:B-----5:R0:W-:Y:S01]  /*222c0*/  STL.64 [R1+0x268], R6 ;  /* 0x0002680601007387 */ /* 0x0201e20000100a00 */
[----:B------:R-:W-:-:S02]  /*222d0*/  MOV R28, R4 ;  /* 0x00000004001c7202 */ /* 0x000fc40000000f00 */
[----:B------:R-:W-:Y:S01]  /*222e0*/  MOV R3, R5 ;  /* 0x0000000500037202 */ /* 0x000fe20000000f00 */
[----:B0-----:R-:W5:Y:S01]  /*222f0*/  LDL.LU.64 R6, [R1+0x1e28] ;  /* 0x001e280001067983 */ /* 0x001f620000300a00 */
[----:B------:R-:W5:Y:S02]  /*22300*/  LDL.LU.64 R4, [R1+0x1e20] ;  /* 0x001e200001047983 */ /* 0x000f640000300a00 */
[----:B------:R0:W-:Y:S02]  /*22310*/  STL [R1+0x1978], R0 ;  /* 0x0019780001007387 */ /* 0x0001e40000100800 */
[----:B0-----:R-:W3:Y:S04]  /*22320*/  LDL R0, [R1+0xddc] ;  /* 0x000ddc0001007983 */ /* 0x001ee80000100800 */
[----:B--2---:R-:W-:Y:S01]  /*22330*/  STL.64 [R1+0x1da0], R10 ;  /* 0x001da00a01007387 */ /* 0x004fe20000100a00 */
[C---:B-----5:R-:W-:Y:S11]  /*22340*/  HMMA.16816.F32 R4, R16.reuse, R10, R4 ;  /* 0x0000000a1004723c */ /* 0x060ff60000001804 */
[----:B------:R-:W-:Y:S11]  /*22350*/  @!UPT UIADD3 URZ, URZ, URZ, URZ ;  /* 0x0000003f3f3ff290 */ /* 0x000ff6000fffe03f */
[----:B------:R-:W-:Y:S01]  /*22360*/  @!UPT UIADD3 URZ, URZ, URZ, URZ ;  /* 0x0000003f3f3ff290 */ /* 0x000fe2000fffe03f */
[----:B------:R-:W-:Y:S01]  /*22370*/  STL.64 [R1+0x110], R4 ;  /* 0x0001100401007387 */ /* 0x000fe20000100a00 */
[----:B------:R-:W-:Y:S02]  /*22380*/  STL.64 [R1+0x118], R6 ;  /* 0x0001180601007387 */ /* 0x000fe40000100a00 */
[----:B------:R-:W0:Y:S01]  /*22390*/  LDSM.16.M88.4 R4, [R29+0x15000] ;  /* 0x015000001d04783b */ /* 0x000e220000000200 */
[----:B----4-:R-:W-:Y:S01]  /*223a0*/  HMMA.16816.F32 R16, R16, R14, R20 ;  /* 0x0000000e1010723c */ /* 0x010fe20000001814 */
[----:B0-----:R-:W-:Y:S02]  /*223b0*/  STL [R1+0x1cc4], R4 ;  /* 0x001cc40401007387 */ /* 0x001fe40000100800 */
[----:B------:R-:W-:Y:S02]  /*223c0*/  STL [R1+0x1cc0], R5 ;  /* 0x001cc00501007387 */ /* 0x000fe40000100800 */
[----:B------:R0:W-:Y:S02]  /*223d0*/  STL [R1+0x1cbc], R6 ;  /* 0x001cbc0601007387 */ /* 0x0001e40000100800 */
[----:B------:R1:W-:Y:S01]  /*223e0*/  STL [R1+0x1cb8], R7 ;  /* 0x001cb80701007387 */ /* 0x0003e20000100800 */
[----:B0-----:R-:W2:Y:S01]  /*223f0*/  LDL.LU R6, [R1+0x68] ;  /* 0x0000680001067983 */ /* 0x001ea20000300800 */
[----:B-1----:R-:W2:Y:S02]  /*22400*/  LDL.LU R7, [R1+0x6c] ;  /* 0x00006c0001077983 */ /* 0x002ea40000300800 */
[----:B------:R0:W-:Y:S02]  /*22410*/  STL [R1+0x197c], R29 ;  /* 0x00197c1d01007387 */ /* 0x0001e40000100800 */
[----:B------:R-:W4:Y:S01]  /*22420*/  LDL.LU R22, [R1+0x1e18] ;  /* 0x001e180001167983 */ /* 0x000f220000300800 */
[----:B------:R-:W5:Y:S01]  /*22430*/  LDL.LU.64 R20, [R1+0x1e10] ;  /* 0x001e100001147983 */ /* 0x000f620000300a00 */
[----:B------:R-:W-:Y:S01]  /*22440*/  MOV R23, R14 ;  /* 0x0000000e00177202 */ /* 0x000fe20000000f00 */
[----:B------:R-:W-:-:S02]  /*22450*/  IMAD.MOV.U32 R2, RZ, RZ, R15 ;  /* 0x000000ffff027224 */ /* 0x000fc400078e000f */
[----:B------:R-:W2:Y:S01]  /*22460*/  LDL.LU.64 R14, [R1+0x1e08] ;  /* 0x001e0800010e7983 */ /* 0x000ea20000300a00 */
[----:B------:R-:W2:Y:S04]  /*22470*/  LDL.LU.64 R12, [R1+0x1e00] ;  /* 0x001e0000010c7983 */ /* 0x000ea80000300a00 */
[----:B------:R-:W-:Y:S02]  /*22480*/  STL.64 [R1+0x100], R16 ;  /* 0x0001001001007387 */ /* 0x000fe40000100a00 */
[----:B------:R-:W-:Y:S01]  /*22490*/  STL [R1+0x108], R18 ;  /* 0x0001081201007387 */ /* 0x000fe20000100800 */
[----:B0-----:R-:W-:Y:S02]  /*224a0*/  MOV R29, R19 ;  /* 0x00000013001d7202 */ /* 0x001fe40000000f00 */
[----:B---3--:R-:W0:Y:S04]  /*224b0*/  LDSM.16.M88.4 R16, [R0+0x14000] ;  /* 0x014000000010783b */ /* 0x008e280000000200 */
[----:B----4-:R1:W-:Y:S01]  /*224c0*/  STL.64 [R1+0x1db0], R22 ;  /* 0x001db01601007387 */ /* 0x0103e20000100a00 */
[----:B-----5:R-:W-:Y:S03]  /*224d0*/  STL.64 [R1+0x1da8], R20 ;  /* 0x001da81401007387 */ /* 0x020fe60000100a00 */
[----:B-1----:R-:W3:Y:S01]  /*224e0*/  LDL.LU R22, [R1+0x58] ;  /* 0x0000580001167983 */ /* 0x002ee20000300800 */
[----:B------:R-:W3:Y:S02]  /*224f0*/  LDL.LU R23, [R1+0x5c] ;  /* 0x00005c0001177983 */ /* 0x000ee40000300800 */
[----:B------:R-:W-:Y:S02]  /*22500*/  STL [R1+0x1d5c], R29 ;  /* 0x001d5c1d01007387 */ /* 0x000fe40000100800 */
[----:B0-----:R-:W-:Y:S01]  /*22510*/  STL.64 [R1+0x1c10], R18 ;  /* 0x001c101201007387 */ /* 0x001fe20000100a00 */
[----:B------:R0:W-:Y:S02]  /*22520*/  STL.64 [R1+0x1c08], R16 ;  /* 0x001c081001007387 */ /* 0x0001e40000100a00 */
[----:B0-----:R-:W-:-:S02]  /*22530*/  MOV R16, R28 ;  /* 0x0000001c00107202 */ /* 0x001fc40000000f00 */
[----:B------:R-:W-:Y:S01]  /*22540*/  MOV R17, R3 ;  /* 0x0000000300117202 */ /* 0x000fe20000000f00 */
[----:B------:R-:W4:Y:S02]  /*22550*/  LDL.LU R28, [R1+0x1df8] ;  /* 0x001df800011c7983 */ /* 0x000f240000300800 */
[----:B------:R0:W-:Y:S02]  /*22560*/  STL [R1+0x1cfc], R16 ;  /* 0x001cfc1001007387 */ /* 0x0001e40000100800 */
[----:B------:R1:W-:Y:S04]  /*22570*/  STL [R1+0x1d00], R17 ;  /* 0x001d001101007387 */ /* 0x0003e80000100800 */
[----:B0-----:R-:W3:Y:S01]  /*22580*/  LDL.LU R16, [R1+0x190] ;  /* 0x0001900001107983 */ /* 0x001ee20000300800 */
[----:B-1----:R-:W3:Y:S03]  /*22590*/  LDL.LU R17, [R1+0x194] ;  /* 0x0001940001117983 */ /* 0x002ee60000300800 */
[----:B------:R-:W3:Y:S01]  /*225a0*/  LDL.LU R18, [R1+0x198] ;  /* 0x0001980001127983 */ /* 0x000ee20000300800 */
[----:B------:R-:W3:Y:S01]  /*225b0*/  LDL.LU R19, [R1+0x19c] ;  /* 0x00019c0001137983 */ /* 0x000ee20000300800 */
[C---:B--2---:R-:W-:Y:S02]  /*225c0*/  HMMA.16816.F32 R4, R12.reuse, R6, R24 ;  /* 0x000000060c04723c */ /* 0x044fe40000001818 */
[----:B------:R-:W2:Y:S01]  /*225d0*/  LDL.LU.64 R26, [R1+0x1df0] ;  /* 0x001df000011a7983 */ /* 0x000ea20000300a00 */
[----:B------:R-:W5:Y:S11]  /*225e0*/  LDL.LU.64 R24, [R1+0x1de8] ;  /* 0x001de80001187983 */ /* 0x000f760000300a00 */
[----:B------:R-:W-:Y:S09]  /*225f0*/  @!UPT UIADD3 URZ, URZ, URZ, URZ ;  /* 0x0000003f3f3ff290 */ /* 0x000ff2000fffe03f */
[----:B------:R0:W-:Y:S01]  /*22600*/  STL.64 [R1+0xf0], R4 ;  /* 0x0000f00401007387 */ /* 0x0001e20000100a00 */
[----:B------:R1:W-:Y:S03]  /*22610*/  STL.64 [R1+0xf8], R6 ;  /* 0x0000f80601007387 */ /* 0x0003e60000100a00 */
[----:B0-----:R-:W2:Y:S01]  /*22620*/  LDL.LU R4, [R1+0x180] ;  /* 0x0001800001047983 */ /* 0x001ea20000300800 */
[----:B------:R-:W2:Y:S02]  /*22630*/  LDL.LU R5, [R1+0x184] ;  /* 0x0001840001057983 */ /* 0x000ea40000300800 */
[----:B-1----:R-:W2:Y:S01]  /*22640*/  LDL.LU R6, [R1+0x188] ;  /* 0x0001880001067983 */ /* 0x002ea20000300800 */
[----:B---3--:R-:W-:Y:S01]  /*22650*/  HMMA.16816.F32 R16, R12, R22, R16 ;  /* 0x000000160c10723c */ /* 0x008fe20000001810 */
[----:B----4-:R-:W-:Y:S11]  /*22660*/  MOV R7, R28 ;  /* 0x0000001c00077202 */ /* 0x010ff60000000f00 */
[----:B------:R-:W-:Y:S11]  /*22670*/  @!UPT UIADD3 URZ, URZ, URZ, URZ ;  /* 0x0000003f3f3ff290 */ /* 0x000ff6000fffe03f */
[----:B------:R0:W-:Y:S01]  /*22680*/  STL [R1+0xd0], R16 ;  /* 0x0000d01001007387 */ /* 0x0001e20000100800 */
[----:B------:R-:W-:Y:S01]  /*22690*/  IMAD.MOV.U32 R28, RZ, RZ, R17 ;  /* 0x000000ffff1c7224 */ /* 0x000fe200078e0011 */
[----:B------:R-:W-:Y:S02]  /*226a0*/  MOV R3, R18 ;  /* 0x0000001200037202 */ /* 0x000fe40000000f00 */
[----:B------:R-:W-:Y:S01]  /*226b0*/  MOV R0, R19 ;  /* 0x0000001300007202 */ /* 0x000fe20000000f00 */
[----:B0-----:R-:W3:Y:S01]  /*226c0*/  LDL.LU R16, [R1+0x140] ;  /* 0x0001400001107983 */ /* 0x001ee20000300800 */
[----:B------:R-:W3:Y:S02]  /*226d0*/  LDL.LU R17, [R1+0x144] ;  /* 0x0001440001117983 */ /* 0x000ee40000300800 */
[----:B------:R-:W4:Y:S02]  /*226e0*/  LDL.LU R18, [R1+0x148] ;  /* 0x0001480001127983 */ /* 0x000f240000300800 */
[----:B------:R-:W4:Y:S02]  /*226f0*/  LDL.LU R19, [R1+0x14c] ;  /* 0x00014c0001137983 */ /* 0x000f240000300800 */
[----:B-----5:R-:W-:Y:S01]  /*22700*/  IMAD.MOV.U32 R10, RZ, RZ, R25 ;  /* 0x000000ffff0a7224 */ /* 0x020fe200078e0019 */
[----:B------:R-:W-:Y:S01]  /*22710*/  MOV R11, R24 ;  /* 0x00000018000b7202 */ /* 0x000fe20000000f00 */
[----:B----4-:R2:W-:Y:S01]  /*22720*/  STL.64 [R1+0x1dc0], R18 ;  /* 0x001dc01201007387 */ /* 0x0105e20000100a00 */
[----:B---3--:R-:W-:Y:S01]  /*22730*/  STL.64 [R1+0x1db8], R16 ;  /* 0x001db81001007387 */ /* 0x008fe20000100a00 */
[----:B--2---:R-:W-:-:S02]  /*22740*/  MOV R18, R26 ;  /* 0x0000001a00127202 */ /* 0x004fc40000000f00 */
[----:B------:R-:W-:Y:S01]  /*22750*/  MOV R19, R27 ;  /* 0x0000001b00137202 */ /* 0x000fe20000000f00 */
[----:B------:R-:W2:Y:S01]  /*22760*/  LDL.LU R26, [R1+0x1de4] ;  /* 0x001de400011a7983 */ /* 0x000ea20000300800 */
[----:B------:R-:W2:Y:S03]  /*22770*/  LDL.LU R27, [R1+0x1de0] ;  /* 0x001de000011b7983 */ /* 0x000ea60000300800 */
[----:B------:R0:W-:Y:S04]  /*22780*/  STL.64 [R1+0x1dc8], R18 ;  /* 0x001dc81201007387 */ /* 0x0001e80000100a00 */
[----:B0-----:R-:W3:Y:S01]  /*22790*/  LDL.LU R18, [R1+0x38] ;  /* 0x0000380001127983 */ /* 0x001ee20000300800 */
[----:B------:R-:W3:Y:S02]  /*227a0*/  LDL.LU R19, [R1+0x3c] ;  /* 0x00003c0001137983 */ /* 0x000ee40000300800 */
[----:B------:R-:W-:Y:S02]  /*227b0*/  STL.64 [R1+0x1dd8], R10 ;  /* 0x001dd80a01007387 */ /* 0x000fe40000100a00 */
[----:B------:R0:W-:Y:S02]  /*227c0*/  STL.64 [R1+0x1dd0], R8 ;  /* 0x001dd00801007387 */ /* 0x0001e40000100a00 */
[----:B0-----:R-:W3:Y:S01]  /*227d0*/  LDL.LU R8, [R1+0x170] ;  /* 0x0001700001087983 */ /* 0x001ee20000300800 */
[----:B------:R-:W3:Y:S02]  /*227e0*/  LDL.LU R9, [R1+0x174] ;  /* 0x0001740001097983 */ /* 0x000ee40000300800 */
[----:B------:R-:W3:Y:S02]  /*227f0*/  LDL.LU R10, [R1+0x178] ;  /* 0x00017800010a7983 */ /* 0x000ee40000300800 */
[----:B------:R-:W3:Y:S01]  /*22800*/  LDL.LU R11, [R1+0x17c] ;  /* 0x00017c00010b7983 */ /* 0x000ee20000300800 */
[----:B------:R-:W4:Y:S01]  /*22810*/  LDL.LU R20, [R1+0x150] ;  /* 0x0001500001147983 */ /* 0x000f220000300800 */
[----:B------:R-:W4:Y:S02]  /*22820*/  LDL.LU R21, [R1+0x154] ;  /* 0x0001540001157983 */ /* 0x000f240000300800 */
[----:B------:R-:W4:Y:S02]  /*22830*/  LDL.LU R22, [R1+0x158] ;  /* 0x0001580001167983 */ /* 0x000f240000300800 */
[----:B------:R-:W4:Y:S01]  /*22840*/  LDL.LU R23, [R1+0x15c] ;  /* 0x00015c0001177983 */ /* 0x000f220000300800 */
[----:B------:R-:W-:Y:S01]  /*22850*/  STL [R1+0x1cd0], R0 ;  /* 0x001cd00001007387 */ /* 0x000fe20000100800 */
[----:B------:R-:W-:Y:S02]  /*22860*/  STL [R1+0x1ccc], R3 ;  /* 0x001ccc0301007387 */ /* 0x000fe40000100800 */
[----:B------:R-:W-:Y:S01]  /*22870*/  STL [R1+0x1cc8], R28 ;  /* 0x001cc81c01007387 */ /* 0x000fe20000100800 */
[C---:B--2---:R-:W-:Y:S11]  /*22880*/  HMMA.16816.F32 R24, R12.reuse, R26, R4 ;  /* 0x0000001a0c18723c */ /* 0x044ff60000001804 */
[----:B------:R-:W-:Y:S11]  /*22890*/  @!UPT UIADD3 URZ, URZ, URZ, URZ ;  /* 0x0000003f3f3ff290 */ /* 0x000ff6000fffe03f */
[----:B------:R-:W-:Y:S02]  /*228a0*/  @!UPT UIADD3 URZ, URZ, URZ, URZ ;  /* 0x0000003f3f3ff290 */ /* 0x000fe4000fffe03f */
[----:B------:R-:W-:Y:S01]  /*228b0*/  MOV R4, R24 ;  /* 0x0000001800047202 */ /* 0x000fe20000000f00 */
[----:B---3--:R-:W-:Y:S01]  /*228c0*/  HMMA.16816.F32 R16, R12, R18, R8 ;  /* 0x000000120c10723c */ /* 0x008fe20000001808 */
[----:B------:R-:W-:Y:S01]  /*228d0*/  IMAD.MOV.U32 R7, RZ, RZ, R27 ;  /* 0x000000ffff077224 */ /* 0x000fe200078e001b */
[----:B------:R-:W-:Y:S02]  /*228e0*/  MOV R5, R25 ;  /* 0x0000001900057202 */ /* 0x000fe40000000f00 */
[----:B------:R-:W-:Y:S01]  /*228f0*/  MOV R6, R26 ;  /* 0x0000001a00067202 */ /* 0x000fe20000000f00 */
[----:B------:R-:W2:Y:S01]  /*22900*/  LDL.LU R24, [R1] ;  /* 0x0000000001187983 */ /* 0x000ea20000300800 */
[----:B------:R-:W2:Y:S02]  /*22910*/  LDL.LU R25, [R1+0x4] ;  /* 0x0000040001197983 */ /* 0x000ea40000300800 */
[----:B------:R-:W2:Y:S02]  /*22920*/  LDL.LU R26, [R1+0x8] ;  /* 0x00000800011a7983 */ /* 0x000ea40000300800 */
[----:B------:R-:W2:Y:S01]  /*22930*/  LDL.LU R27, [R1+0xc] ;  /* 0x00000c00011b7983 */ /* 0x000ea20000300800 */
[----:B------:R-:W-:Y:S01]  /*22940*/  STL [R1+0x1ce0], R7 ;  /* 0x001ce00701007387 */ /* 0x000fe20000100800 */
[----:B------:R-:W-:Y:S02]  /*22950*/  STL [R1+0x1cdc], R6 ;  /* 0x001cdc0601007387 */ /* 0x000fe40000100800 */
[----:B------:R-:W-:Y:S02]  /*22960*/  STL [R1+0x1cd8], R5 ;  /* 0x001cd80501007387 */ /* 0x000fe40000100800 */
[----:B------:R0:W-:Y:S02]  /*22970*/  STL [R1+0x1cd4], R4 ;  /* 0x001cd40401007387 */ /* 0x0001e40000100800 */
[----:B0-----:R-:W3:Y:S01]  /*22980*/  LDL.LU R4, [R1+0x160] ;  /* 0x0001600001047983 */ /* 0x001ee20000300800 */
[----:B------:R-:W3:Y:S02]  /*22990*/  LDL.LU R5, [R1+0x164] ;  /* 0x0001640001057983 */ /* 0x000ee40000300800 */
[----:B------:R-:W3:Y:S02]  /*229a0*/  LDL.LU R6, [R1+0x168] ;  /* 0x0001680001067983 */ /* 0x000ee40000300800 */
[----:B------:R-:W3:Y:S01]  /*229b0*/  LDL.LU R7, [R1+0x16c] ;  /* 0x00016c0001077983 */ /* 0x000ee20000300800 */
[----:B------:R-:W4:Y:S01]  /*229c0*/  LDL.LU.64 R10, [R1+0x1dd8] ;  /* 0x001dd800010a7983 */ /* 0x000f220000300a00 */
[----:B------:R-:W5:Y:S01]  /*229d0*/  LDL.LU.64 R8, [R1+0x1dd0] ;  /* 0x001dd00001087983 */ /* 0x000f620000300a00 */
[----:B------:R-:W-:Y:S01]  /*229e0*/  MOV R3, R18 ;  /* 0x0000001200037202 */ /* 0x000fe20000000f00 */
[----:B------:R3:W-:Y:S01]  /*229f0*/  STL [R1+0xb0], R16 ;  /* 0x0000b01001007387 */ /* 0x0007e20000100800 */
[----:B------:R-:W-:-:S02]  /*22a00*/  MOV R28, R19 ;  /* 0x00000013001c7202 */ /* 0x000fc40000000f00 */
[----:B------:R-:W3:Y:S01]  /*22a10*/  LDL.LU.64 R18, [R1+0x1dc8] ;  /* 0x001dc80001127983 */ /* 0x000ee20000300a00 */
[----:B------:R-:W-:Y:S02]  /*22a20*/  MOV R0, R17 ;  /* 0x0000001100007202 */ /* 0x000fe40000000f00 */
[----:B------:R-:W-:Y:S02]  /*22a30*/  STL [R1+0x1cec], R28 ;  /* 0x001cec1c01007387 */ /* 0x000fe40000100800 */
[----:B------:R-:W-:Y:S01]  /*22a40*/  STL [R1+0x1ce8], R3 ;  /* 0x001ce80301007387 */ /* 0x000fe20000100800 */
[----:B------:R-:W-:Y:S01]  /*22a50*/  STL [R1+0x1ce4], R0 ;  /* 0x001ce40001007387 */ /* 0x000fe20000100800 */
[----:B---3--:R-:W-:Y:S11]  /*22a60*/  HMMA.16816.F32 R16, R12, R18, R4 ;  /* 0x000000120c10723c */ /* 0x008ff60000001804 */
[----:B------:R-:W-:Y:S11]  /*22a70*/  @!UPT UIADD3 URZ, URZ, URZ, URZ ;  /* 0x0000003f3f3ff290 */ /* 0x000ff6000fffe03f */
[----:B------:R-:W-:Y:S02]  /*22a80*/  @!UPT UIADD3 URZ, URZ, URZ, URZ ;  /* 0x0000003f3f3ff290 */ /* 0x000fe4000fffe03f */
[----:B------:R-:W-:Y:S02]  /*22a90*/  MOV R4, R19 ;  /* 0x0000001300047202 */ /* 0x000fe40000000f00 */
[----:B------:R-:W-:Y:S02]  /*22aa0*/  MOV R5, R18 ;  /* 0x0000001200057202 */ /* 0x000fe40000000f00 */
[----:B------:R-:W-:Y:S01]  /*22ab0*/  MOV R7, R16 ;  /* 0x0000001000077202 */ /* 0x000fe20000000f00 */
[----:B------:R-:W-:Y:S01]  /*22ac0*/  IMAD.MOV.U32 R6, RZ, RZ, R17 ;  /* 0x000000ffff067224 */ /* 0x000fe200078e0011 */
[----:B------:R-:W3:Y:S01]  /*22ad0*/  LDL.LU.64 R18, [R1+0x1dc0] ;  /* 0x001dc00001127983 */ /* 0x000ee20000300a00 */
[----:B------:R-:W3:Y:S02]  /*22ae0*/  LDL.LU.64 R16, [R1+0x1db8] ;  /* 0x001db80001107983 */ /* 0x000ee40000300a00 */
[----:B------:R5:W-:Y:S02]  /*22af0*/  STL [R1+0x1d04], R4 ;  /* 0x001d040401007387 */ /* 0x000be40000100800 */
[----:B------:R0:W-:Y:S01]  /*22b00*/  STL [R1+0x1cf8], R5 ;  /* 0x001cf80501007387 */ /* 0x0001e20000100800 */
[----:B-----5:R-:W-:-:S02]  /*22b10*/  MOV R4, R9 ;  /* 0x0000000900047202 */ /* 0x020fc40000000f00 */
[----:B0-----:R-:W-:Y:S02]  /*22b20*/  MOV R5, R8 ;  /* 0x0000000800057202 */ /* 0x001fe40000000f00 */
[C---:B----4-:R-:W-:Y:S01]  /*22b30*/  HMMA.16816.F32 R8, R12.reuse, R10, R20 ;  /* 0x0000000a0c08723c */ /* 0x050fe20000001814 */
[----:B------:R-:W-:Y:S01]  /*22b40*/  STL [R1+0x1cf4], R6 ;  /* 0x001cf40601007387 */ /* 0x000fe20000100800 */
[----:B------:R-:W-:Y:S02]  /*22b50*/  STL [R1+0x1cf0], R7 ;  /* 0x001cf00701007387 */ /* 0x000fe40000100800 */
[----:B------:R-:W4:Y:S02]  /*22b60*/  LDL.LU.64 R22, [R1+0x1db0] ;  /* 0x001db00001167983 */ /* 0x000f240000300a00 */
[----:B------:R-:W5:Y:S11]  /*22b70*/  LDL.LU.64 R20, [R1+0x1da8] ;  /* 0x001da80001147983 */ /* 0x000f760000300a00 */
[----:B------:R-:W-:Y:S06]  /*22b80*/  @!UPT UIADD3 URZ, URZ, URZ, URZ ;  /* 0x0000003f3f3ff290 */ /* 0x000fec000fffe03f */
[----:B------:R-:W-:Y:S01]  /*22b90*/  STL.64 [R1+0x70], R8 ;  /* 0x0000700801007387 */ /* 0x000fe20000100a00 */
[----:B------:R0:W-:Y:S03]  /*22ba0*/  STL.64 [R1+0x78], R10 ;  /* 0x0000780a01007387 */ /* 0x0001e60000100a00 */
[----:B0-----:R-:W3:Y:S02]  /*22bb0*/  LDL.LU.64 R10, [R1+0x1da0] ;  /* 0x001da000010a7983 */ /* 0x001ee40000300a00 */
[C---:B---3--:R-:W-:Y:S11]  /*22bc0*/  HMMA.16816.F32 R8, R12.reuse, R10, R16 ;  /* 0x0000000a0c08723c */ /* 0x048ff60000001810 */
[----:B------:R-:W-:Y:S11]  /*22bd0*/  @!UPT UIADD3 URZ, URZ, URZ, URZ ;  /* 0x0000003f3f3ff290 */ /* 0x000ff6000fffe03f */
[----:B------:R-:W-:Y:S02]  /*22be0*/  @!UPT UIADD3 URZ, URZ, URZ, URZ ;  /* 0x0000003f3f3ff290 */ /* 0x000fe4000fffe03f */
[----:B------:R-:W-:Y:S02]  /*22bf0*/  MOV R18, R10 ;  /* 0x0000000a00127202 */ /* 0x000fe40000000f00 */
[----:B------:R-:W-:Y:S01]  /*22c00*/  MOV R19, R11 ;  /* 0x0000000b00137202 */ /* 0x000fe20000000f00 */
[----:B------:R-:W-:Y:S01]  /*22c10*/  IMAD.MOV.U32 R3, RZ, RZ, R8 ;  /* 0x000000ffff037224 */ /* 0x000fe200078e0008 */
[----:B------:R-:W-:Y:S01]  /*22c20*/  MOV R0, R9 ;  /* 0x0000000900007202 */ /* 0x000fe20000000f00 */
[----:B------:R-:W3:Y:S01]  /*22c30*/  LDL.LU.64 R10, [R1+0x1d98] ;  /* 0x001d9800010a7983 */ /* 0x000ee20000300a00 */
[----:B------:R-:W3:Y:S02]  /*22c40*/  LDL.LU.64 R8, [R1+0x1d90] ;  /* 0x001d900001087983 */ /* 0x000ee40000300a00 */
[----:B------:R4:W-:Y:S02]  /*22c50*/  STL.64 [R1+0x1d60], R18 ;  /* 0x001d601201007387 */ /* 0x0009e40000100a00 */
[----:B----4-:R-:W-:Y:S01]  /*22c60*/  MOV R18, R23 ;  /* 0x0000001700127202 */ /* 0x010fe20000000f00 */
[----:B------:R-:W-:Y:S01]  /*22c70*/  IMAD.MOV.U32 R19, RZ, RZ, R2 ;  /* 0x000000ffff137224 */ /* 0x000fe200078e0002 */
[----:B------:R-:W5:Y:S06]  /*22c80*/  LDL.LU R23, [R1+0x1d88] ;  /* 0x001d880001177983 */ /* 0x000f6c0000300800 */
[----:B--2---:R-:W-:Y:S01]  /*22c90*/  HMMA.16816.F32 R12, R12, R18, R24 ;  /* 0x000000120c0c723c */ /* 0x004fe20000001818 */
[----:B------:R0:W-:Y:S01]  /*22ca0*/  STL [R1+0x1d08], R3 ;  /* 0x001d080301007387 */ /* 0x0001e20000100800 */
[----:B------:R-:W3:Y:S02]  /*22cb0*/  LDL.LU.64 R26, [R1+0x1d80] ;  /* 0x001d8000011a7983 */ /* 0x000ee40000300a00 */
[----:B------:R-:W3:Y:S11]  /*22cc0*/  LDL.LU.64 R24, [R1+0x1d78] ;  /* 0x001d780001187983 */ /* 0x000ef60000300a00 */
[----:B------:R-:W-:Y:S08]  /*22cd0*/  @!UPT UIADD3 URZ, URZ, URZ, URZ ;  /* 0x0000003f3f3ff290 */ /* 0x000ff0000fffe03f */
[----:B------:R1:W-:Y:S01]  /*22ce0*/  STL [R1+0x54], R13 ;  /* 0x0000540d01007387 */ /* 0x0003e20000100800 */
[----:B------:R-:W-:Y:S02]  /*22cf0*/  MOV R29, R12 ;  /* 0x0000000c001d7202 */ /* 0x000fe40000000f00 */
[----:B------:R-:W2:Y:S01]  /*22d00*/  LDL.LU R12, [R1+0x20] ;  /* 0x00002000010c7983 */ /* 0x000ea20000300800 */
[----:B------:R-:W-:Y:S02]  /*22d10*/  MOV R2, R14 ;  /* 0x0000000e00027202 */ /* 0x000fe40000000f00 */
[----:B0-----:R-:W-:Y:S01]  /*22d20*/  MOV R3, R15 ;  /* 0x0000000f00037202 */ /* 0x001fe20000000f00 */
[----:B-1----:R-:W2:Y:S01]  /*22d30*/  LDL.LU R13, [R1+0x24] ;  /* 0x00002400010d7983 */ /* 0x002ea20000300800 */
[----:B------:R-:W4:Y:S02]  /*22d40*/  LDL.LU R14, [R1+0x28] ;  /* 0x00002800010e7983 */ /* 0x000f240000300800 */
[----:B------:R-:W4:Y:S02]  /*22d50*/  LDL.LU R15, [R1+0x2c] ;  /* 0x00002c00010f7983 */ /* 0x000f240000300800 */
[----:B----4-:R-:W-:Y:S01]  /*22d60*/  STL.64 [R1+0x1d70], R14 ;  /* 0x001d700e01007387 */ /* 0x010fe20000100a00 */
[----:B--2---:R0:W-:Y:S03]  /*22d70*/  STL.64 [R1+0x1d68], R12 ;  /* 0x001d680c01007387 */ /* 0x0041e60000100a00 */
[----:B0-----:R-:W5:Y:S01]  /*22d80*/  LDL.LU.64 R12, [R1+0x1b0] ;  /* 0x0001b000010c7983 */ /* 0x001f620000300a00 */
[C---:B---3--:R-:W-:Y:S01]  /*22d90*/  HMMA.16816.F32 R4, R8.reuse, R4, R24 ;  /* 0x000000040804723c */ /* 0x048fe20000001818 */
[----:B------:R-:W2:Y:S02]  /*22da0*/  LDL.LU R16, [R1+0xe0] ;  /* 0x0000e00001107983 */ /* 0x000ea40000300800 */
[----:B------:R-:W2:Y:S01]  /*22db0*/  LDL.LU R17, [R1+0xe4] ;  /* 0x0000e40001117983 */ /* 0x000ea20000300800 */
[----:B------:R-:W2:Y:S01]  /*22dc0*/  LDL.LU R18, [R1+0xe8] ;  /* 0x0000e80001127983 */ /* 0x000ea20000300800 */
[----:B------:R-:W2:Y:S02]  /*22dd0*/  LDL.LU R19, [R1+0xec] ;  /* 0x0000ec0001137983 */ /* 0x000ea40000300800 */
[----:B------:R-:W3:Y:S11]  /*22de0*/  LDL.LU.64 R14, [R1+0x1d70] ;  /* 0x001d7000010e7983 */ /* 0x000ef60000300a00 */
[----:B------:R-:W-:Y:S06]  /*22df0*/  @!UPT UIADD3 URZ, URZ, URZ, URZ ;  /* 0x0000003f3f3ff290 */ /* 0x000fec000fffe03f */
[----:B------:R-:W-:Y:S01]  /*22e00*/  MOV R24, R7 ;  /* 0x0000000700187202 */ /* 0x000fe20000000f00 */
[C---:B-----5:R-:W-:Y:S01]  /*22e10*/  HMMA.16816.F32 R20, R8.reuse, R12, R20 ;  /* 0x0000000c0814723c */ /* 0x060fe20000001814 */
[----:B------:R-:W-:Y:S02]  /*22e20*/  MOV R7, R12 ;  /* 0x0000000c00077202 */ /* 0x000fe40000000f00 */
[----:B------:R-:W-:Y:S02]  /*22e30*/  MOV R28, R13 ;  /* 0x0000000d001c7202 */ /* 0x000fe40000000f00 */
[----:B------:R-:W3:Y:S11]  /*22e40*/  LDL.LU.64 R12, [R1+0x1d68] ;  /* 0x001d6800010c7983 */ /* 0x000ef60000300a00 */
[----:B------:R-:W-:Y:S07]  /*22e50*/  @!UPT UIADD3 URZ, URZ, URZ, URZ ;  /* 0x0000003f3f3ff290 */ /* 0x000fee000fffe03f */
[----:B------:R-:W-:Y:S01]  /*22e60*/  STL.64 [R1+0x1bf0], R22 ;  /* 0x001bf01601007387 */ /* 0x000fe20000100a00 */
[----:B------:R0:W-:Y:S03]  /*22e70*/  STL.64 [R1+0x1be8], R20 ;  /* 0x001be81401007387 */ /* 0x0001e60000100a00 */
[----:B0-----:R-:W4:Y:S01]  /*22e80*/  LDL.LU.64 R20, [R1+0x1c0] ;  /* 0x0001c00001147983 */ /* 0x001f220000300a00 */
[----:B------:R-:W5:Y:S03]  /*22e90*/  LDL.64 R22, [R1+0x1c8] ;  /* 0x0001c80001167983 */ /* 0x000f660000100a00 */
[----:B-----5:R-:W-:Y:S01]  /*22ea0*/  STL.64 [R1+0x1d18], R22 ;  /* 0x001d181601007387 */ /* 0x020fe20000100a00 */
[----:B----4-:R0:W-:Y:S03]  /*22eb0*/  STL.64 [R1+0x1d10], R20 ;  /* 0x001d101401007387 */ /* 0x0101e60000100a00 */
[----:B0-----:R-:W4:Y:S01]  /*22ec0*/  LDL.LU.64 R20, [R1+0x1e0] ;  /* 0x0001e00001147983 */ /* 0x001f220000300a00 */
[----:B------:R-:W-:Y:S01]  /*22ed0*/  MOV R25, R6 ;  /* 0x0000000600197202 */ /* 0x000fe20000000f00 */
[----:B------:R-:W-:Y:S01]  /*22ee0*/  IMAD.MOV.U32 R26, RZ, RZ, R5 ;  /* 0x000000ffff1a7224 */ /* 0x000fe200078e0005 */
[----:B----4-:R-:W-:Y:S01]  /*22ef0*/  MOV R6, R21 ;  /* 0x0000001500067202 */ /* 0x010fe20000000f00 */
[----:B------:R-:W-:Y:S01]  /*22f00*/  IMAD.MOV.U32 R5, RZ, RZ, R20 ;  /* 0x000000ffff057224 */ /* 0x000fe200078e0014 */
[----:B---3--:R-:W-:Y:S03]  /*22f10*/  HMMA.16816.F32 R12, R8, R20, R12 ;  /* 0x00000014080c723c */ /* 0x008fe6000000180c */
[----:B------:R-:W-:Y:S01]  /*22f20*/  STL.64 [R1+0x1d50], R6 ;  /* 0x001d500601007387 */ /* 0x000fe20000100a00 */
[----:B------:R-:W-:Y:S02]  /*22f30*/  STL [R1+0x1d48], R5 ;  /* 0x001d480501007387 */ /* 0x000fe40000100800 */
[----:B------:R-:W3:Y:S02]  /*22f40*/  LDL.LU R20, [R1+0x110] ;  /* 0x0001100001147983 */ /* 0x000ee40000300800 */
[----:B------:R-:W3:Y:S01]  /*22f50*/  LDL.LU R21, [R1+0x114] ;  /* 0x0001140001157983 */ /* 0x000ee20000300800 */
[----:B------:R-:W4:Y:S01]  /*22f60*/  LDL.LU R22, [R1+0x118] ;  /* 0x0001180001167983 */ /* 0x000f220000300800 */
[----:B------:R-:W4:Y:S03]  /*22f70*/  LDL.LU R23, [R1+0x11c] ;  /* 0x00011c0001177983 */ /* 0x000f260000300800 */
[----:B----4-:R-:W-:Y:S01]  /*22f80*/  STL.64 [R1+0x1d28], R22 ;  /* 0x001d281601007387 */ /* 0x010fe20000100a00 */
[----:B---3--:R0:W-:Y:S03]  /*22f90*/  STL.64 [R1+0x1d20], R20 ;  /* 0x001d201401007387 */ /* 0x0081e60000100a00 */
[----:B0-----:R-:W3:Y:S04]  /*22fa0*/  LDL R20, [R1+0x220] ;  /* 0x0002200001147983 */ /* 0x001ee80000100800 */
[----:B------:R-:W3:Y:S01]  /*22fb0*/  LDL R21, [R1+0x224] ;  /* 0x0002240001157983 */ /* 0x000ee20000100800 */
[----:B------:R-:W-:-:S02]  /*22fc0*/  MOV R27, R4 ;  /* 0x00000004001b7202 */ /* 0x000fc40000000f00 */
[----:B------:R-:W4:Y:S01]  /*22fd0*/  LDL.LU.64 R4, [R1+0x200] ;  /* 0x0002000001047983 */ /* 0x000f220000300a00 */
[----:B---3--:R0:W-:Y:S04]  /*22fe0*/  STL.64 [R1+0x1d40], R20 ;  /* 0x001d401401007387 */ /* 0x0081e80000100a00 */
[----:B0-----:R-:W4:Y:S01]  /*22ff0*/  LDL.LU R20, [R1+0x130] ;  /* 0x0001300001147983 */ /* 0x001f220000300800 */
[----:B------:R-:W4:Y:S02]  /*23000*/  LDL.LU R21, [R1+0x134] ;  /* 0x0001340001157983 */ /* 0x000f240000300800 */
[----:B------:R-:W4:Y:S02]  /*23010*/  LDL.LU R22, [R1+0x138] ;  /* 0x0001380001167983 */ /* 0x000f240000300800 */
[----:B------:R-:W4:Y:S01]  /*23020*/  LDL.LU R23, [R1+0x13c] ;  /* 0x00013c0001177983 */ /* 0x000f220000300800 */
[----:B------:R-:W-:Y:S01]  /*23030*/  STL.64 [R1+0x1c00], R14 ;  /* 0x001c000e01007387 */ /* 0x000fe20000100a00 */
[----:B------:R0:W-:Y:S03]  /*23040*/  STL.64 [R1+0x1bf8], R12 ;  /* 0x001bf80c01007387 */ /* 0x0001e60000100a00 */
[----:B0-----:R-:W2:Y:S02]  /*23050*/  LDL.LU.64 R12, [R1+0x1d0] ;  /* 0x0001d000010c7983 */ /* 0x001ea40000300a00 */
[----:B--2---:R-:W-:Y:S11]  /*23060*/  HMMA.16816.F32 R16, R8, R12, R16 ;  /* 0x0000000c0810723c */ /* 0x004ff60000001810 */
[----:B------:R-:W-:Y:S11]  /*23070*/  @!UPT UIADD3 URZ, URZ, URZ, URZ ;  /* 0x0000003f3f3ff290 */ /* 0x000ff6000fffe03f */
[----:B------:R-:W-:Y:S01]  /*23080*/  @!UPT UIADD3 URZ, URZ, URZ, URZ ;  /* 0x0000003f3f3ff290 */ /* 0x000fe2000fffe03f */
[----:B------:R-:W-:Y:S01]  /*23090*/  STL.64 [R1+0x30], R16 ;  /* 0x0000301001007387 */ /* 0x000fe20000100a00 */
[----:B------:R0:W-:Y:S03]  /*230a0*/  STL.64 [R1+0x38], R18 ;  /* 0x0000381201007387 */ /* 0x0001e60000100a00 */
[----:B0-----:R-:W2:Y:S01]  /*230b0*/  LDL.LU.64 R18, [R1+0x1d60] ;  /* 0x001d600001127983 */ /* 0x001ea20000300a00 */
[----:B------:R-:W-:Y:S02]  /*230c0*/  MOV R17, R12 ;  /* 0x0000000c00117202 */ /* 0x000fe40000000f00 */
[----:B------:R-:W-:Y:S02]  /*230d0*/  MOV R16, R13 ;  /* 0x0000000d00107202 */ /* 0x000fe40000000f00 */
[----:B------:R-:W-:Y:S02]  /*230e0*/  MOV R14, R25 ;  /* 0x00000019000e7202 */ /* 0x000fe40000000f00 */
[----:B------:R-:W-:Y:S01]  /*230f0*/  MOV R15, R24 ;  /* 0x00000018000f7202 */ /* 0x000fe20000000f00 */
[----:B------:R-:W-:-:S02]  /*23100*/  MOV R12, R27 ;  /* 0x0000001b000c7202 */ /* 0x000fc40000000f00 */
[----:B------:R-:W-:Y:S01]  /*23110*/  IMAD.MOV.U32 R13, RZ, RZ, R26 ;  /* 0x000000ffff0d7224 */ /* 0x000fe200078e001a */
[----:B----4-:R-:W-:Y:S01]  /*23120*/  HMMA.16816.F32 R20, R8, R4, R20 ;  /* 0x000000040814723c */ /* 0x010fe20000001814 */
[----:B--2---:R-:W-:Y:S01]  /*23130*/  STL.64 [R1+0x1d38], R18 ;  /* 0x001d381201007387 */ /* 0x004fe20000100a00 */
[----:B------:R0:W-:Y:S03]  /*23140*/  STL.64 [R1+0x1d30], R16 ;  /* 0x001d301001007387 */ /* 0x0001e60000100a00 */
[----:B0-----:R-:W2:Y:S01]  /*23150*/  LDL.LU R16, [R1+0x120] ;  /* 0x0001200001107983 */ /* 0x001ea20000300800 */
[----:B------:R-:W2:Y:S02]  /*23160*/  LDL.LU R17, [R1+0x124] ;  /* 0x0001240001117983 */ /* 0x000ea40000300800 */
[----:B------:R-:W2:Y:S02]  /*23170*/  LDL.LU R18, [R1+0x128] ;  /* 0x0001280001127983 */ /* 0x000ea40000300800 */
[----:B------:R-:W2:Y:S01]  /*23180*/  LDL.LU R19, [R1+0x12c] ;  /* 0x00012c0001137983 */ /* 0x000ea20000300800 */
[----:B------:R-:W-:Y:S01]  /*23190*/  STL.64 [R1+0x1c20], R14 ;  /* 0x001c200e01007387 */ /* 0x000fe20000100a00 */
[----:B------:R0:W-:Y:S02]  /*231a0*/  STL.64 [R1+0x1c18], R12 ;  /* 0x001c180c01007387 */ /* 0x0001e40000100a00 */
[----:B0-----:R-:W-:-:S02]  /*231b0*/  MOV R12, R29 ;  /* 0x0000001d000c7202 */ /* 0x001fc40000000f00 */
[----:B------:R-:W3:Y:S01]  /*231c0*/  LDL.LU R29, [R1+0x1d5c] ;  /* 0x001d5c00011d7983 */ /* 0x000ee20000300800 */
[----:B------:R-:W4:Y:S01]  /*231d0*/  LDL.LU R13, [R1+0x54] ;  /* 0x00005400010d7983 */ /* 0x000f220000300800 */
[----:B------:R-:W-:Y:S01]  /*231e0*/  MOV R14, R2 ;  /* 0x00000002000e7202 */ /* 0x000fe20000000f00 */
[----:B------:R-:W-:Y:S01]  /*231f0*/  IMAD.MOV.U32 R15, RZ, RZ, R3 ;  /* 0x000000ffff0f7224 */ /* 0x000fe200078e0003 */
[----:B------:R-:W5:Y:S01]  /*23200*/  LDL.LU R2, [R1+0x1d58] ;  /* 0x001d580001027983 */ /* 0x000f620000300800 */
[----:B------:R-:W2:Y:S02]  /*23210*/  LDL.LU R24, [R1+0x100] ;  /* 0x0001000001187983 */ /* 0x000ea40000300800 */
[----:B------:R-:W2:Y:S02]  /*23220*/  LDL.LU R25, [R1+0x104] ;  /* 0x0001040001197983 */ /* 0x000ea40000300800 */
[----:B------:R-:W2:Y:S01]  /*23230*/  LDL.LU R26, [R1+0x108] ;  /* 0x00010800011a7983 */ /* 0x000ea20000300800 */
[----:B------:R-:W-:Y:S01]  /*23240*/  STL.64 [R1+0x1c30], R14 ;  /* 0x001c300e01007387 */ /* 0x000fe20000100a00 */
[----:B------:R-:W-:Y:S01]  /*23250*/  MOV R3, R4 ;  /* 0x0000000400037202 */ /* 0x000fe20000000f00 */
[----:B------:R-:W-:-:S02]  /*23260*/  MOV R4, R5 ;  /* 0x0000000500047202 */ /* 0x000fc40000000f00 */
[----:B----4-:R0:W-:Y:S04]  /*23270*/  STL.64 [R1+0x1c28], R12 ;  /* 0x001c280c01007387 */ /* 0x0101e80000100a00 */
[----:B0-----:R-:W4:Y:S01]  /*23280*/  LDL.LU R12, [R1+0x240] ;  /* 0x00024000010c7983 */ /* 0x001f220000300800 */
[----:B------:R-:W2:Y:S02]  /*23290*/  LDL.LU.64 R6, [R1+0x1d50] ;  /* 0x001d500001067983 */ /* 0x000ea40000300a00 */
[----:B------:R-:W2:Y:S02]  /*232a0*/  LDL.LU R5, [R1+0x1d48] ;  /* 0x001d480001057983 */ /* 0x000ea40000300800 */
[----:B------:R0:W-:Y:S01]  /*232b0*/  STL.64 [R1+0x20], R20 ;  /* 0x0000201401007387 */ /* 0x0001e20000100a00 */
[----:B------:R2:W-:Y:S04]  /*232c0*/  STL [R1+0x28], R22 ;  /* 0x0000281601007387 */ /* 0x0005e80000100800 */
[----:B0-----:R-:W2:Y:S01]  /*232d0*/  LDL.LU.64 R20, [R1+0x1d40] ;  /* 0x001d400001147983 */ /* 0x001ea20000300a00 */
[----:B---3--:R-:W-:Y:S01]  /*232e0*/  MOV R27, R29 ;  /* 0x0000001d001b7202 */ /* 0x008fe20000000f00 */
[----:B------:R-:W-:Y:S01]  /*232f0*/  IMAD.MOV.U32 R29, RZ, RZ, R23 ;  /* 0x000000ffff1d7224 */ /* 0x000fe200078e0017 */
[----:B-----5:R-:W-:-:S04]  /*23300*/  MOV R13, R2 ;  /* 0x00000002000d7202 */ /* 0x020fc80000000f00 */
[----:B------:R-:W-:Y:S01]  /*23310*/  STL [R1+0x1be4], R29 ;  /* 0x001be41d01007387 */ /* 0x000fe20000100800 */
[C---:B--2---:R-:W-:Y:S03]  /*23320*/  HMMA.16816.F32 R20, R8.reuse, R20, R16 ;  /* 0x000000140814723c */ /* 0x044fe60000001810 */
[----:B------:R-:W2:Y:S01]  /*23330*/  LDL.LU.64 R18, [R1+0x1d38] ;  /* 0x001d380001127983 */ /* 0x000ea20000300a00 */
[----:B------:R-:W3:Y:S11]  /*23340*/  LDL.LU.64 R16, [R1+0x1d30] ;  /* 0x001d300001107983 */ /* 0x000ef60000300a00 */
[----:B------:R-:W-:Y:S08]  /*23350*/  @!UPT UIADD3 URZ, URZ, URZ, URZ ;  /* 0x0000003f3f3ff290 */ /* 0x000ff0000fffe03f */
[----:B------:R-:W-:Y:S01]  /*23360*/  STL.64 [R1+0x10], R20 ;  /* 0x0000101401007387 */ /* 0x000fe20000100a00 */
[----:B------:R0:W-:Y:S01]  /*23370*/  STL [R1+0x18], R22 ;  /* 0x0000181601007387 */ /* 0x0001e20000100800 */
[----:B------:R-:W-:Y:S02]  /*23380*/  MOV R2, R23 ;  /* 0x0000001700027202 */ /* 0x000fe40000000f00 */
[----:B0-----:R-:W4:Y:S01]  /*23390*/  LDL.LU.64 R22, [R1+0x1d28] ;  /* 0x001d280001167983 */ /* 0x001f220000300a00 */
[----:B------:R-:W4:Y:S02]  /*233a0*/  LDL.LU.64 R20, [R1+0x1d20] ;  /* 0x001d200001147983 */ /* 0x000f240000300a00 */
[----:B----4-:R-:W-:Y:S11]  /*233b0*/  HMMA.16816.F32 R20, R8, R12, R20 ;  /* 0x0000000c0814723c */ /* 0x010ff60000001814 */
[----:B------:R-:W-:Y:S11]  /*233c0*/  @!UPT UIADD3 URZ, URZ, URZ, URZ ;  /* 0x0000003f3f3ff290 */ /* 0x000ff6000fffe03f */
[----:B------:R-:W-:Y:S01]  /*233d0*/  @!UPT UIADD3 URZ, URZ, URZ, URZ ;  /* 0x0000003f3f3ff290 */ /* 0x000fe2000fffe03f */
[----:B------:R-:W-:Y:S01]  /*233e0*/  STL.64 [R1], R20 ;  /* 0x0000001401007387 */ /* 0x000fe20000100a00 */
[----:B------:R0:W-:Y:S01]  /*233f0*/  STL [R1+0x8], R22 ;  /* 0x0000081601007387 */ /* 0x0001e20000100800 */
[----:B------:R-:W-:Y:S02]  /*23400*/  MOV R29, R23 ;  /* 0x00000017001d7202 */ /* 0x000fe40000000f00 */
[----:B0-----:R-:W4:Y:S01]  /*23410*/  LDL.LU.64 R22, [R1+0x1d18] ;  /* 0x001d180001167983 */ /* 0x001f220000300a00 */
[----:B------:R-:W5:Y:S02]  /*23420*/  LDL.LU.64 R20, [R1+0x1d10] ;  /* 0x001d100001147983 */ /* 0x000f640000300a00 */
[----:B------:R0:W-:Y:S02]  /*23430*/  STL.64 [R1+0x1c40], R12 ;  /* 0x001c400c01007387 */ /* 0x0001e40000100a00 */
[----:B0-----:R-:W2:Y:S01]  /*23440*/  LDL.LU R12, [R1+0x70] ;  /* 0x00007000010c7983 */ /* 0x001ea20000300800 */
[----:B------:R-:W2:Y:S02]  /*23450*/  LDL.LU R13, [R1+0x74] ;  /* 0x00007400010d7983 */ /* 0x000ea40000300800 */
[----:B------:R-:W2:Y:S02]  /*23460*/  LDL.LU R14, [R1+0x78] ;  /* 0x00007800010e7983 */ /* 0x000ea40000300800 */
[----:B------:R-:W2:Y:S02]  /*23470*/  LDL.LU R15, [R1+0x7c] ;  /* 0x00007c00010f7983 */ /* 0x000ea40000300800 */
[----:B--2---:R-:W-:Y:S01]  /*23480*/  STL.64 [R1+0x1c50], R14 ;  /* 0x001c500e01007387 */ /* 0x004fe20000100a00 */
[----:B------:R0:W-:Y:S02]  /*23490*/  STL.64 [R1+0x1c48], R12 ;  /* 0x001c480c01007387 */ /* 0x0001e40000100a00 */
[----:B0-----:R-:W-:-:S02]  /*234a0*/  MOV R12, R3 ;  /* 0x00000003000c7202 */ /* 0x001fc40000000f00 */
[----:B------:R-:W-:Y:S01]  /*234b0*/  MOV R13, R4 ;  /* 0x00000004000d7202 */ /* 0x000fe20000000f00 */
[----:B------:R-:W2:Y:S01]  /*234c0*/  LDL.LU R3, [R1+0x1d08] ;  /* 0x001d080001037983 */ /* 0x000ea20000300800 */
[----:B------:R-:W2:Y:S03]  /*234d0*/  LDL.LU R4, [R1+0x1d04] ;  /* 0x001d040001047983 */ /* 0x000ea60000300800 */
[----:B------:R3:W-:Y:S02]  /*234e0*/  STL.64 [R1+0x1c68], R12 ;  /* 0x001c680c01007387 */ /* 0x0007e40000100a00 */
[----:B---3--:R-:W-:Y:S01]  /*234f0*/  IMAD.MOV.U32 R12, RZ, RZ, R17 ;  /* 0x000000ffff0c7224 */ /* 0x008fe200078e0011 */
[----:B------:R-:W-:Y:S01]  /*23500*/  MOV R13, R16 ;  /* 0x00000010000d7202 */ /* 0x000fe20000000f00 */
[----:B------:R-:W3:Y:S01]  /*23510*/  LDL.LU R17, [R1+0x1d00] ;  /* 0x001d000001117983 */ /* 0x000ee20000300800 */
[----:B------:R-:W3:Y:S03]  /*23520*/  LDL.LU R16, [R1+0x1cfc] ;  /* 0x001cfc0001107983 */ /* 0x000ee60000300800 */
[----:B------:R0:W-:Y:S02]  /*23530*/  STL.64 [R1+0x1c80], R12 ;  /* 0x001c800c01007387 */ /* 0x0001e40000100a00 */
[----:B0-----:R-:W-:-:S02]  /*23540*/  MOV R12, R5 ;  /* 0x00000005000c7202 */ /* 0x001fc40000000f00 */
[----:B------:R-:W-:Y:S01]  /*23550*/  MOV R13, R6 ;  /* 0x00000006000d7202 */ /* 0x000fe20000000f00 */
[----:B------:R-:W4:Y:S01]  /*23560*/  LDL.LU R5, [R1+0x1cf8] ;  /* 0x001cf80001057983 */ /* 0x000f220000300800 */
[----:B------:R-:W4:Y:S03]  /*23570*/  LDL.LU R6, [R1+0x1cf4] ;  /* 0x001cf40001067983 */ /* 0x000f260000300800 */
[----:B------:R0:W-:Y:S02]  /*23580*/  STL.64 [R1+0x1c98], R12 ;  /* 0x001c980c01007387 */ /* 0x0001e40000100a00 */
[----:B0-----:R-:W-:Y:S02]  /*23590*/  MOV R12, R7 ;  /* 0x00000007000c7202 */ /* 0x001fe40000000f00 */
[----:B------:R-:W5:Y:S01]  /*235a0*/  LDL.LU R7, [R1+0x1cf0] ;  /* 0x001cf00001077983 */ /* 0x000f620000300800 */
[----:B------:R-:W-:-:S02]  /*235b0*/  IMAD.MOV.U32 R13, RZ, RZ, R28 ;  /* 0x000000ffff0d7224 */ /* 0x000fc400078e001c */
[----:B------:R-:W5:Y:S03]  /*235c0*/  LDL.LU R28, [R1+0x1cec] ;  /* 0x001cec00011c7983 */ /* 0x000f660000300800 */
[----:B------:R0:W-:Y:S04]  /*235d0*/  STL.64 [R1+0x1cb0], R12 ;  /* 0x001cb00c01007387 */ /* 0x0001e80000100a00 */
[----:B0-----:R-:W5:Y:S01]  /*235e0*/  LDL.LU R12, [R1+0xf0] ;  /* 0x0000f000010c7983 */ /* 0x001f620000300800 */
[----:B------:R-:W5:Y:S02]  /*235f0*/  LDL.LU R13, [R1+0xf4] ;  /* 0x0000f400010d7983 */ /* 0x000f640000300800 */
[----:B------:R-:W5:Y:S02]  /*23600*/  LDL.LU R14, [R1+0xf8] ;  /* 0x0000f800010e7983 */ /* 0x000f640000300800 */
[----:B------:R-:W5:Y:S01]  /*23610*/  LDL.LU R15, [R1+0xfc] ;  /* 0x0000fc00010f7983 */ /* 0x000f620000300800 */
[----:B---3--:R-:W-:Y:S01]  /*23620*/  HMMA.16816.F32 R24, R8, R16, R24 ;  /* 0x000000100818723c */ /* 0x008fe20000001818 */
[----:B------:R2:W-:Y:S06]  /*23630*/  STL.64 [R1+0x1c38], R16 ;  /* 0x001c381001007387 */ /* 0x0005ec0000100a00 */
[----:B--2---:R-:W-:-:S02]  /*23640*/  MOV R16, R3 ;  /* 0x0000000300107202 */ /* 0x004fc40000000f00 */
[----:B------:R-:W-:Y:S01]  /*23650*/  MOV R17, R0 ;  /* 0x0000000000117202 */ /* 0x000fe20000000f00 */
[----:B------:R-:W2:Y:S01]  /*23660*/  LDL.LU R3, [R1+0x1ce8] ;  /* 0x001ce80001037983 */ /* 0x000ea20000300800 */
[----:B------:R-:W3:Y:S02]  /*23670*/  LDL.LU R0, [R1+0x1ce4] ;  /* 0x001ce40001007983 */ /* 0x000ee40000300800 */
[----:B------:R4:W-:Y:S01]  /*23680*/  STL.64 [R1+0x1c60], R18 ;  /* 0x001c601201007387 */ /* 0x0009e20000100a00 */
[----:B------:R0:W-:Y:S01]  /*23690*/  STL.64 [R1+0x1c58], R16 ;  /* 0x001c581001007387 */ /* 0x0001e20000100a00 */
[----:B----4-:R-:W-:Y:S01]  /*236a0*/  IMAD.MOV.U32 R18, RZ, RZ, R5 ;  /* 0x000000ffff127224 */ /* 0x010fe200078e0005 */
[----:B------:R-:W-:Y:S02]  /*236b0*/  MOV R19, R4 ;  /* 0x0000000400137202 */ /* 0x000fe40000000f00 */
[----:B0-----:R-:W-:Y:S02]  /*236c0*/  MOV R17, R6 ;  /* 0x0000000600117202 */ /* 0x001fe40000000f00 */
[----:B-----5:R-:W-:-:S02]  /*236d0*/  MOV R16, R7 ;  /* 0x0000000700107202 */ /* 0x020fc40000000f00 */
[----:B------:R-:W4:Y:S01]  /*236e0*/  LDL.LU R7, [R1+0x1ce0] ;  /* 0x001ce00001077983 */ /* 0x000f220000300800 */
[----:B------:R-:W5:Y:S02]  /*236f0*/  LDL.LU R6, [R1+0x1cdc] ;  /* 0x001cdc0001067983 */ /* 0x000f640000300800 */
[----:B------:R-:W5:Y:S02]  /*23700*/  LDL.LU R5, [R1+0x1cd8] ;  /* 0x001cd80001057983 */ /* 0x000f640000300800 */
[----:B------:R-:W5:Y:S01]  /*23710*/  LDL.LU R4, [R1+0x1cd4] ;  /* 0x001cd40001047983 */ /* 0x000f620000300800 */
[----:B------:R-:W-:Y:S01]  /*23720*/  STL.64 [R1+0x1c78], R18 ;  /* 0x001c781201007387 */ /* 0x000fe20000100a00 */
[----:B------:R0:W-:Y:S03]  /*23730*/  STL.64 [R1+0x1c70], R16 ;  /* 0x001c701001007387 */ /* 0x0001e60000100a00 */
[----:B0-----:R-:W5:Y:S01]  /*23740*/  LDL.LU R16, [R1+0xb0] ;  /* 0x0000b00001107983 */ /* 0x001f620000300800 */
[----:B------:R-:W-:-:S02]  /*23750*/  MOV R19, R28 ;  /* 0x0000001c00137202 */ /* 0x000fc40000000f00 */
[----:B--2---:R-:W-:Y:S02]  /*23760*/  MOV R18, R3 ;  /* 0x0000000300127202 */ /* 0x004fe40000000f00 */
[----:B---3--:R-:W-:Y:S02]  /*23770*/  MOV R17, R0 ;  /* 0x0000000000117202 */ /* 0x008fe40000000f00 */
[----:B------:R-:W2:Y:S01]  /*23780*/  LDL.LU R0, [R1+0x1cd0] ;  /* 0x001cd00001007983 */ /* 0x000ea20000300800 */
[----:B------:R-:W3:Y:S02]  /*23790*/  LDL.LU R3, [R1+0x1ccc] ;  /* 0x001ccc0001037983 */ /* 0x000ee40000300800 */
[----:B------:R-:W2:Y:S02]  /*237a0*/  LDL.LU R28, [R1+0x1cc8] ;  /* 0x001cc800011c7983 */ /* 0x000ea40000300800 */
[----:B------:R4:W-:Y:S02]  /*237b0*/  STL.64 [R1+0x1c90], R18 ;  /* 0x001c901201007387 */ /* 0x0009e40000100a00 */
[----:B----4-:R-:W-:-:S02]  /*237c0*/  MOV R19, R7 ;  /* 0x0000000700137202 */ /* 0x010fc40000000f00 */
[----:B-----5:R-:W-:Y:S01]  /*237d0*/  MOV R18, R6 ;  /* 0x0000000600127202 */ /* 0x020fe20000000f00 */
[----:B------:R0:W-:Y:S02]  /*237e0*/  STL.64 [R1+0x1c88], R16 ;  /* 0x001c881001007387 */ /* 0x0001e40000100a00 */
[----:B0-----:R-:W-:Y:S01]  /*237f0*/  IMAD.MOV.U32 R16, RZ, RZ, R4 ;  /* 0x000000ffff107224 */ /* 0x001fe200078e0004 */
[----:B------:R-:W-:Y:S01]  /*23800*/  MOV R17, R5 ;  /* 0x0000000500117202 */ /* 0x000fe20000000f00 */
[----:B------:R-:W4:Y:S01]  /*23810*/  LDL.LU R4, [R1+0x1cc4] ;  /* 0x001cc40001047983 */ /* 0x000f220000300800 */
[----:B------:R-:W4:Y:S02]  /*23820*/  LDL.LU R5, [R1+0x1cc0] ;  /* 0x001cc00001057983 */ /* 0x000f240000300800 */
[----:B------:R-:W4:Y:S02]  /*23830*/  LDL.LU R6, [R1+0x1cbc] ;  /* 0x001cbc0001067983 */ /* 0x000f240000300800 */
[----:B------:R-:W4:Y:S01]  /*23840*/  LDL.LU R7, [R1+0x1cb8] ;  /* 0x001cb80001077983 */ /* 0x000f220000300800 */
[----:B------:R-:W-:Y:S01]  /*23850*/  STL.64 [R1+0x1ca8], R18 ;  /* 0x001ca81201007387 */ /* 0x000fe20000100a00 */
[----:B------:R0:W-:Y:S03]  /*23860*/  STL.64 [R1+0x1ca0], R16 ;  /* 0x001ca01001007387 */ /* 0x0001e60000100a00 */
[----:B0-----:R-:W5:Y:S01]  /*23870*/  LDL.LU R16, [R1+0xd0] ;  /* 0x0000d00001107983 */ /* 0x001f620000300800 */
[----:B------:R-:W2:Y:S02]  /*23880*/  LDL R11, [R1+0xddc] ;  /* 0x000ddc00010b7983 */ /* 0x000ea40000100800 */
[----:B------:R-:W-:Y:S02]  /*23890*/  STL.64 [R1+0x1ba8], R26 ;  /* 0x001ba81a01007387 */ /* 0x000fe40000100a00 */
[----:B------:R0:W-:Y:S02]  /*238a0*/  STL.64 [R1+0x1ba0], R24 ;  /* 0x001ba01801007387 */ /* 0x0001e40000100a00 */
[----:B0-----:R-:W2:Y:S01]  /*238b0*/  LDL.LU.64 R24, [R1+0x220] ;  /* 0x0002200001187983 */ /* 0x001ea20000300a00 */
[----:B------:R-:W2:Y:S01]  /*238c0*/  LDL.LU.64 R26, [R1+0x228] ;  /* 0x00022800011a7983 */ /* 0x000ea20000300a00 */
[----:B----4-:R-:W-:Y:S11]  /*238d0*/  HMMA.16816.F32 R12, R4, R20, R12 ;  /* 0x00000014040c723c */ /* 0x010ff6000000180c */
[----:B------:R-:W-:Y:S11]  /*238e0*/  @!UPT UIADD3 URZ, URZ, URZ, URZ ;  /* 0x0000003f3f3ff290 */ /* 0x000ff6000fffe03f */
[----:B------:R-:W-:Y:S01]  /*238f0*/  @!UPT UIADD3 URZ, URZ, URZ, URZ ;  /* 0x0000003f3f3ff290 */ /* 0x000fe2000fffe03f */
[----:B------:R0:W-:Y:S01]  /*23900*/  STL.64 [R1+0x160], R12 ;  /* 0x0001600c01007387 */ /* 0x0001e20000100a00 */
[----:B------:R5:W-:Y:S03]  /*23910*/  STL.64 [R1+0x168], R14 ;  /* 0x0001680e01007387 */ /* 0x000be60000100a00 */
[----:B0-----:R-:W5:Y:S01]  /*23920*/  LDL.LU.64 R12, [R1+0x1cb0] ;  /* 0x001cb000010c7983 */ /* 0x001f620000300a00 */
[----:B--2---:R-:W-:Y:S01]  /*23930*/  MOV R17, R28 ;  /* 0x0000001c00117202 */ /* 0x004fe20000000f00 */
[----:B---3--:R-:W-:Y:S01]  /*23940*/  IMAD.MOV.U32 R18, RZ, RZ, R3 ;  /* 0x000000ffff127224 */ /* 0x008fe200078e0003 */
[----:B------:R-:W-:-:S07]  /*23950*/  MOV R19, R0 ;  /* 0x0000000000137202 */ /* 0x000fce0000000f00 */
[C---:B-----5:R-:W-:Y:S01]  /*23960*/  HMMA.16816.F32 R12, R4.reuse, R12, R16 ;  /* 0x0000000c040c723c */ /* 0x060fe20000001810 */
[----:B------:R-:W2:Y:S01]  /*23970*/  LDL.LU.64 R18, [R1+0x1ca8] ;  /* 0x001ca80001127983 */ /* 0x000ea20000300a00 */
[----:B------:R-:W2:Y:S11]  /*23980*/  LDL.LU.64 R16, [R1+0x1ca0] ;  /* 0x001ca00001107983 */ /* 0x000eb60000300a00 */
[----:B------:R-:W-:Y:S10]  /*23990*/  @!UPT UIADD3 URZ, URZ, URZ, URZ ;  /* 0x0000003f3f3ff290 */ /* 0x000ff4000fffe03f */
[----:B------:R0:W-:Y:S01]  /*239a0*/  STL.64 [R1+0x150], R12 ;  /* 0x0001500c01007387 */ /* 0x0001e20000100a00 */
[----:B------:R2:W-:Y:S03]  /*239b0*/  STL.64 [R1+0x158], R14 ;  /* 0x0001580e01007387 */ /* 0x0005e60000100a00 */
[----:B0-----:R-:W2:Y:S02]  /*239c0*/  LDL.LU.64 R12, [R1+0x1c98] ;  /* 0x001c9800010c7983 */ /* 0x001ea40000300a00 */
[----:B--2---:R-:W-:Y:S02]  /*239d0*/  HMMA.16816.F32 R12, R4, R12, R16 ;  /* 0x0000000c040c723c */ /* 0x004fe40000001810 */
[----:B------:R-:W2:Y:S01]  /*239e0*/  LDL.LU.64 R18, [R1+0x1c90] ;  /* 0x001c900001127983 */ /* 0x000ea20000300a00 */
[----:B------:R-:W2:Y:S11]  /*239f0*/  LDL.LU.64 R16, [R1+0x1c88] ;  /* 0x001c880001107983 */ /* 0x000eb60000300a00 */
[----:B------:R-:W-:Y:S09]  /*23a00*/  @!UPT UIADD3 URZ, URZ, URZ, URZ ;  /* 0x0000003f3f3ff290 */ /* 0x000ff2000fffe03f */
[----:B------:R0:W-:Y:S01]  /*23a10*/  STL.64 [R1+0x140], R12 ;  /* 0x0001400c01007387 */ /* 0x0001e20000100a00 */
[----:B------:R2:W-:Y:S03]  /*23a20*/  STL [R1+0x148], R14 ;  /* 0x0001480e01007387 */ /* 0x0005e60000100800 */
[----:B0-----:R-:W2:Y:S01]  /*23a30*/  LDL.LU.64 R12, [R1+0x1c80] ;  /* 0x001c8000010c7983 */ /* 0x001ea20000300a00 */
[----:B------:R-:W-:-:S05]  /*23a40*/  MOV R3, R15 ;  /* 0x0000000f00037202 */ /* 0x000fca0000000f00 */
[----:B------:R-:W-:Y:S01]  /*23a50*/  STL [R1+0x1b80], R3 ;  /* 0x001b800301007387 */ /* 0x000fe20000100800 */
[C---:B--2---:R-:W-:Y:S03]  /*23a60*/  HMMA.16816.F32 R12, R4.reuse, R12, R16 ;  /* 0x0000000c040c723c */ /* 0x044fe60000001810 */
[----:B------:R-:W2:Y:S01]  /*23a70*/  LDL.LU.64 R18, [R1+0x1c78] ;  /* 0x001c780001127983 */ /* 0x000ea20000300a00 */
[----:B------:R-:W2:Y:S11]  /*23a80*/  LDL.LU.64 R16, [R1+0x1c70] ;  /* 0x001c700001107983 */ /* 0x000eb60000300a00 */
[----:B------:R-:W-:Y:S08]  /*23a90*/  @!UPT UIADD3 URZ, URZ, URZ, URZ ;  /* 0x0000003f3f3ff290 */ /* 0x000ff0000fffe03f */
[----:B------:R0:W-:Y:S01]  /*23aa0*/  STL.64 [R1+0x130], R12 ;  /* 0x0001300c01007387 */ /* 0x0001e20000100a00 */
[----:B------:R2:W-:Y:S03]  /*23ab0*/  STL.64 [R1+0x138], R14 ;  /* 0x0001380e01007387 */ /* 0x0005e60000100a00 */
[----:B0-----:R-:W2:Y:S02]  /*23ac0*/  LDL.LU.64 R12, [R1+0x1c68] ;  /* 0x001c6800010c7983 */ /* 0x001ea40000300a00 */
[C---:B--2---:R-:W-:Y:S02]  /*23ad0*/  HMMA.16816.F32 R12, R4.reuse, R12, R16 ;  /* 0x0000000c040c723c */ /* 0x044fe40000001810 */
[----:B------:R-:W2:Y:S01]  /*23ae0*/  LDL.LU.64 R18, [R1+0x1c60] ;  /* 0x001c600001127983 */ /* 0x000ea20000300a00 */
[----:B------:R-:W2:Y:S11]  /*23af0*/  LDL.LU.64 R16, [R1+0x1c58] ;  /* 0x001c580001107983 */ /* 0x000eb60000300a00 */
[----:B------:R-:W-:Y:S09]  /*23b00*/  @!UPT UIADD3 URZ, URZ, URZ, URZ ;  /* 0x0000003f3f3ff290 */ /* 0x000ff2000fffe03f */
[----:B------:R-:W-:Y:S01]  /*23b10*/  STL.64 [R1+0x120], R12 ;  /* 0x0001200c01007387 */ /* 0x000fe20000100a00 */
[----:B------:R0:W-:Y:S01]  /*23b20*/  STL [R1+0x128], R14 ;  /* 0x0001280e01007387 */ /* 0x0001e20000100800 */
[----:B------:R-:W-:Y:S02]  /*23b30*/  MOV R3, R15 ;  /* 0x0000000f00037202 */ /* 0x000fe40000000f00 */
[----:B0-----:R-:W3:Y:S01]  /*23b40*/  LDL.LU.64 R14, [R1+0x1c50] ;  /* 0x001c5000010e7983 */ /* 0x001ee20000300a00 */
[----:B------:R-:W3:Y:S02]  /*23b50*/  LDL.LU.64 R12, [R1+0x1c48] ;  /* 0x001c4800010c7983 */ /* 0x000ee40000300a00 */
[----:B------:R-:W-:Y:S01]  /*23b60*/  STL [R1+0x1b84], R3 ;  /* 0x001b840301007387 */ /* 0x000fe20000100800 */
[C---:B---3--:R-:W-:Y:S11]  /*23b70*/  HMMA.16816.F32 R12, R4.reuse, R24, R12 ;  /* 0x00000018040c723c */ /* 0x048ff6000000180c */
[----:B------:R-:W-:Y:S11]  /*23b80*/  @!UPT UIADD3 URZ, URZ, URZ, URZ ;  /* 0x0000003f3f3ff290 */ /* 0x000ff6000fffe03f */
[----:B------:R-:W-:Y:S01]  /*23b90*/  @!UPT UIADD3 URZ, URZ, URZ, URZ ;  /* 0x0000003f3f3ff290 */ /* 0x000fe2000fffe03f */
[----:B------:R0:W-:Y:S01]  /*23ba0*/  STL.64 [R1+0x110], R12 ;  /* 0x0001100c01007387 */ /* 0x0001e20000100a00 */
[----:B------:R-:W-:Y:S03]  /*23bb0*/  STL.64 [R1+0x118], R14 ;  /* 0x0001180e01007387 */ /* 0x000fe60000100a00 */
[----:B0-----:R-:W2:Y:S01]  /*23bc0*/  LDL.LU.64 R12, [R1+0x1c40] ;  /* 0x001c4000010c7983 */ /* 0x001ea20000300a00 */
[----:B------:R0:W-:Y:S03]  /*23bd0*/  STL.64 [R1+0x1bc0], R26 ;  /* 0x001bc01a01007387 */ /* 0x0001e60000100a00 */
[----:B0-----:R-:W3:Y:S01]  /*23be0*/  LDL.64 R26, [R1+0x1e8] ;  /* 0x0001e800011a7983 */ /* 0x001ee20000100a00 */
[C---:B--2---:R-:W-:Y:S03]  /*23bf0*/  HMMA.16816.F32 R12, R4.reuse, R12, R16 ;  /* 0x0000000c040c723c */ /* 0x044fe60000001810 */
[----:B------:R-:W2:Y:S11]  /*23c00*/  LDL.LU.64 R16, [R1+0x1c38] ;  /* 0x001c380001107983 */ /* 0x000eb60000300a00 */
[----:B------:R-:W-:Y:S09]  /*23c10*/  @!UPT UIADD3 URZ, URZ, URZ, URZ ;  /* 0x0000003f3f3ff290 */ /* 0x000ff2000fffe03f */
[----:B------:R-:W-:Y:S01]  /*23c20*/  STL.64 [R1+0x100], R12 ;  /* 0x0001000c01007387 */ /* 0x000fe20000100a00 */
[----:B------:R0:W-:Y:S03]  /*23c30*/  STL.64 [R1+0x108], R14 ;  /* 0x0001080e01007387 */ /* 0x0001e60000100a00 */
[----:B0-----:R-:W2:Y:S01]  /*23c40*/  LDL.LU.64 R14, [R1+0x1c30] ;  /* 0x001c3000010e7983 */ /* 0x001ea20000300a00 */
[----:B------:R-:W2:Y:S02]  /*23c50*/  LDL.LU.64 R12, [R1+0x1c28] ;  /* 0x001c2800010c7983 */ /* 0x000ea40000300a00 */
[----:B--2---:R-:W-:Y:S01]  /*23c60*/  HMMA.16816.F32 R4, R4, R16, R12 ;  /* 0x000000100404723c */ /* 0x004fe2000000180c */
[----:B------:R-:W2:Y:S01]  /*23c70*/  LDL.LU.64 R14, [R1+0x1c20] ;  /* 0x001c2000010e7983 */ /* 0x000ea20000300a00 */
[----:B------:R-:W2:Y:S02]  /*23c80*/  LDL.LU.64 R12, [R1+0x1c18] ;  /* 0x001c1800010c7983 */ /* 0x000ea40000300a00 */
[----:B------:R-:W2:Y:S02]  /*23c90*/  LDL.LU.64 R18, [R1+0x1c10] ;  /* 0x001c100001127983 */ /* 0x000ea40000300a00 */
[----:B------:R-:W2:Y:S02]  /*23ca0*/  LDL.LU.64 R16, [R1+0x1c08] ;  /* 0x001c080001107983 */ /* 0x000ea40000300a00 */
[----:B------:R-:W-:Y:S11]  /*23cb0*/  IMAD.MOV.U32 R3, RZ, RZ, R23 ;  /* 0x000000ffff037224 */ /* 0x000ff600078e0017 */
[----:B------:R-:W-:Y:S05]  /*23cc0*/  @!UPT UIADD3 URZ, URZ, URZ, URZ ;  /* 0x0000003f3f3ff290 */ /* 0x000fea000fffe03f */
[----:B------:R-:W-:Y:S01]  /*23cd0*/  MOV R28, R7 ;  /* 0x00000007001c7202 */ /* 0x000fe20000000f00 */
[----:B------:R-:W-:Y:S01]  /*23ce0*/  STL.64 [R1+0xf0], R4 ;  /* 0x0000f00401007387 */ /* 0x000fe20000100a00 */
[----:B------:R0:W-:Y:S02]  /*23cf0*/  STL [R1+0xf8], R6 ;  /* 0x0000f80601007387 */ /* 0x0001e40000100800 */
[----:B------:R-:W4:Y:S01]  /*23d00*/  LDL R7, [R1+0x1bc] ;  /* 0x0001bc0001077983 */ /* 0x000f220000100800 */
[----:B0-----:R-:W4:Y:S01]  /*23d10*/  LDL R6, [R1+0x1b8] ;  /* 0x0001b80001067983 */ /* 0x001f220000100800 */
[----:B------:R-:W-:Y:S01]  /*23d20*/  STL [R1+0x1b88], R28 ;  /* 0x001b881c01007387 */ /* 0x000fe20000100800 */
[C---:B--2---:R-:W-:Y:S11]  /*23d30*/  HMMA.16816.F32 R12, R16.reuse, R22, R12 ;  /* 0x00000016100c723c */ /* 0x044ff6000000180c */
[----:B------:R-:W-:Y:S11]  /*23d40*/  @!UPT UIADD3 URZ, URZ, URZ, URZ ;  /* 0x0000003f3f3ff290 */ /* 0x000ff6000fffe03f */
[----:B------:R-:W-:Y:S01]  /*23d50*/  @!UPT UIADD3 URZ, URZ, URZ, URZ ;  /* 0x0000003f3f3ff290 */ /* 0x000fe2000fffe03f */
[----:B------:R-:W-:Y:S01]  /*23d60*/  STL.64 [R1+0xe0], R12 ;  /* 0x0000e00c01007387 */ /* 0x000fe20000100a00 */
[----:B------:R0:W-:Y:S03]  /*23d70*/  STL.64 [R1+0xe8], R14 ;  /* 0x0000e80e01007387 */ /* 0x0001e60000100a00 */
[----:B0-----:R-:W2:Y:S01]  /*23d80*/  LDL.LU.64 R14, [R1+0x1c00] ;  /* 0x001c0000010e7983 */ /* 0x001ea20000300a00 */
[----:B------:R-:W2:Y:S02]  /*23d90*/  LDL.LU.64 R12, [R1+0x1bf8] ;  /* 0x001bf800010c7983 */ /* 0x000ea40000300a00 */
[----:B------:R-:W4:Y:S02]  /*23da0*/  LDL.LU.64 R22, [R1+0x1bf0] ;  /* 0x001bf00001167983 */ /* 0x000f240000300a00 */
[----:B------:R-:W4:Y:S01]  /*23db0*/  LDL.LU.64 R20, [R1+0x1be8] ;  /* 0x001be80001147983 */ /* 0x000f220000300a00 */
[----:B------:R-:W5:Y:S01]  /*23dc0*/  LDL R0, [R1+0x294] ;  /* 0x0002940001007983 */ /* 0x000f620000100800 */
[----:B------:R-:W-:Y:S01]  /*23dd0*/  STL [R1+0x1b8c], R3 ;  /* 0x001b8c0301007387 */ /* 0x000fe20000100800 */
[----:B---3--:R-:W-:Y:S01]  /*23de0*/  MOV R28, R27 ;  /* 0x0000001b001c7202 */ /* 0x008fe20000000f00 */
[C---:B----4-:R-:W-:Y:S08]  /*23df0*/  HMMA.16816.F32 R20, R16.reuse, R6, R20 ;  /* 0x000000061014723c */ /* 0x050ff00000001814 */
[----:B--2---:R-:W-:Y:S01]  /*23e00*/  HMMA.16816.F32 R4, R16, R26, R12 ;  /* 0x0000001a1004723c */ /* 0x004fe2000000180c */
[----:B------:R0:W1:Y:S02]  /*23e10*/  LDSM.16.M88.4 R12, [R11+0x15000] ;  /* 0x015000000b0c783b */ /* 0x0000640000000200 */
[----:B0-----:R-:W-:Y:S11]  /*23e20*/  MOV R11, R29 ;  /* 0x0000001d000b7202 */ /* 0x001ff60000000f00 */
[----:B------:R-:W-:Y:S01]  /*23e30*/  @!UPT UIADD3 URZ, URZ, URZ, URZ ;  /* 0x0000003f3f3ff290 */ /* 0x000fe2000fffe03f */
[----:B------:R-:W-:Y:S01]  /*23e40*/  STL [R1+0x1ad4], R20 ;  /* 0x001ad41401007387 */ /* 0x000fe20000100800 */
[----:B------:R-:W-:Y:S02]  /*23e50*/  STL [R1+0x1ad0], R21 ;  /* 0x001ad01501007387 */ /* 0x000fe40000100800 */
[----:B------:R-:W-:Y:S02]  /*23e60*/  STL [R1+0x1acc], R22 ;  /* 0x001acc1601007387 */ /* 0x000fe40000100800 */
[----:B------:R0:W-:Y:S02]  /*23e70*/  STL [R1+0x1ac8], R23 ;  /* 0x001ac81701007387 */ /* 0x0001e40000100800 */
[----:B0-----:R-:W2:Y:S01]  /*23e80*/  LDL.64 R22, [R1+0x1d8] ;  /* 0x0001d80001167983 */ /* 0x001ea20000100a00 */
[----:B------:R-:W-:Y:S02]  /*23e90*/  STL [R1+0x1b90], R28 ;  /* 0x001b901c01007387 */ /* 0x000fe40000100800 */
[----:B------:R-:W-:Y:S02]  /*23ea0*/  STL.64 [R1+0xd0], R4 ;  /* 0x0000d00401007387 */ /* 0x000fe40000100a00 */
[----:B------:R-:W-:Y:S01]  /*23eb0*/  STL.64 [R1+0xd8], R6 ;  /* 0x0000d80601007387 */ /* 0x000fe20000100a00 */
[----:B------:R-:W3:Y:S01]  /*23ec0*/  LDL.LU R8, [R1] ;  /* 0x0000000001087983 */ /* 0x000ee20000300800 */
[----:B------:R-:W3:Y:S02]  /*23ed0*/  LDL.LU R9, [R1+0x4] ;  /* 0x0000040001097983 */ /* 0x000ee40000300800 */
[----:B------:R-:W4:Y:S02]  /*23ee0*/  LDL.LU R10, [R1+0x8] ;  /* 0x00000800010a7983 */ /* 0x000f240000300800 */
[----:B------:R-:W2:Y:S01]  /*23ef0*/  LDL.LU R29, [R1+0x1be4] ;  /* 0x001be400011d7983 */ /* 0x000ea20000300800 */
[----:B------:R-:W2:Y:S04]  /*23f00*/  LDL.LU.64 R26, [R1+0x208] ;  /* 0x00020800011a7983 */ /* 0x000ea80000300a00 */
[----:B--2---:R0:W-:Y:S01]  /*23f10*/  STL.64 [R1+0x1bd8], R26 ;  /* 0x001bd81a01007387 */ /* 0x0041e20000100a00 */
[----:B------:R-:W2:Y:S02]  /*23f20*/  LDL.LU R24, [R1+0x30] ;  /* 0x0000300001187983 */ /* 0x000ea40000300800 */
[----:B------:R-:W2:Y:S01]  /*23f30*/  LDL.LU R25, [R1+0x34] ;  /* 0x0000340001197983 */ /* 0x000ea20000300800 */
[----:B0-----:R-:W2:Y:S01]  /*23f40*/  LDL.LU R26, [R1+0x38] ;  /* 0x00003800011a7983 */ /* 0x001ea20000300800 */
[----:B------:R-:W2:Y:S02]  /*23f50*/  LDL.LU R27, [R1+0x3c] ;  /* 0x00003c00011b7983 */ /* 0x000ea40000300800 */
[----:B----4-:R-:W-:Y:S02]  /*23f60*/  STL.64 [R1+0x1bb8], R10 ;  /* 0x001bb80a01007387 */ /* 0x010fe40000100a00 */
[----:B---3--:R0:W-:Y:S02]  /*23f70*/  STL.64 [R1+0x1bb0], R8 ;  /* 0x001bb00801007387 */ /* 0x0081e40000100a00 */
[----:B0-----:R-:W3:Y:S01]  /*23f80*/  LDL.LU R8, [R1+0x10] ;  /* 0x0000100001087983 */ /* 0x001ee20000300800 */
[----:B------:R-:W3:Y:S02]  /*23f90*/  LDL.LU R9, [R1+0x14] ;  /* 0x0000140001097983 */ /* 0x000ee40000300800 */
[----:B------:R-:W4:Y:S01]  /*23fa0*/  LDL.LU R10, [R1+0x18] ;  /* 0x00001800010a7983 */ /* 0x000f220000300800 */
[----:B------:R-:W-:-:S02]  /*23fb0*/  MOV R11, R2 ;  /* 0x00000002000b7202 */ /* 0x000fc40000000f00 */
[----:B------:R-:W2:Y:S01]  /*23fc0*/  LDL.LU R2, [R1+0x1be0] ;  /* 0x001be00001027983 */ /* 0x000ea20000300800 */
[----:B------:R-:W-:-:S03]  /*23fd0*/  IMAD.MOV.U32 R3, RZ, RZ, R23 ;  /* 0x000000ffff037224 */ /* 0x000fc600078e0017 */
[----:B--2---:R-:W0:Y:S01]  /*23fe0*/  LDSM.16.M88.4 R4, [R2+0x14080] ;  /* 0x014080000204783b */ /* 0x004e220000000200 */
[----:B------:R-:W-:Y:S03]  /*23ff0*/  HMMA.16816.F32 R24, R16, R22, R24 ;  /* 0x000000161018723c */ /* 0x000fe60000001818 */
[----:B----4-:R-:W-:Y:S01]  /*24000*/  STL.64 [R1+0x1bd0], R10 ;  /* 0x001bd00a01007387 */ /* 0x010fe20000100a00 */
[----:B---3--:R2:W-:Y:S02]  /*24010*/  STL.64 [R1+0x1bc8], R8 ;  /* 0x001bc80801007387 */ /* 0x0085e40000100a00 */
[----:B-----5:R-:W3:Y:S01]  /*24020*/  LDSM.16.M88.4 R20, [R0+0x80] ;  /* 0x000080000014783b */ /* 0x020ee20000000200 */
[----:B--2---:R-:W2:Y:S03]  /*24030*/  LDL.LU R8, [R1+0x20] ;  /* 0x0000200001087983 */ /* 0x004ea60000300800 */
[----:B------:R-:W2:Y:S02]  /*24040*/  LDL.LU R9, [R1+0x24] ;  /* 0x0000240001097983 */ /* 0x000ea40000300800 */
[----:B------:R-:W2:Y:S02]  /*24050*/  LDL.LU R10, [R1+0x28] ;  /* 0x00002800010a7983 */ /* 0x000ea40000300800 */
[----:B-1----:R-:W-:Y:S01]  /*24060*/  STL [R1+0x1b9c], R13 ;  /* 0x001b9c0d01007387 */ /* 0x002fe20000100800 */
[----:B------:R-:W-:Y:S01]  /*24070*/  STL [R1+0x1b98], R14 ;  /* 0x001b980e01007387 */ /* 0x000fe20000100800 */
[----:B------:R-:W-:Y:S03]  /*24080*/  STL [R1+0x1b94], R15 ;  /* 0x001b940f01007387 */ /* 0x000fe60000100800 */
[----:B0-----:R0:W-:Y:S01]  /*24090*/  STL.64 [R1+0x1ae0], R6 ;  /* 0x001ae00601007387 */ /* 0x0011e20000100a00 */
[----:B------:R1:W-:Y:S03]  /*240a0*/  STL.64 [R1+0x1ad8], R4 ;  /* 0x001ad80401007387 */ /* 0x0003e60000100a00 */
[----:B0-----:R-:W4:Y:S01]  /*240b0*/  LDL.LU R6, [R1+0x248] ;  /* 0x0002480001067983 */ /* 0x001f220000300800 */
[----:B------:R-:W4:Y:S02]  /*240c0*/  LDL.LU R7, [R1+0x24c] ;  /* 0x00024c0001077983 */ /* 0x000f240000300800 */
[----:B------:R-:W-:Y:S02]  /*240d0*/  STL.64 [R1+0xc0], R24 ;  /* 0x0000c01801007387 */ /* 0x000fe40000100a00 */
[----:B------:R-:W-:Y:S02]  /*240e0*/  STL.64 [R1+0xc8], R26 ;  /* 0x0000c81a01007387 */ /* 0x000fe40000100a00 */
[----:B------:R-:W0:Y:S04]  /*240f0*/  LDSM.16.M88.4 R24, [R0+0x2080] ;  /* 0x002080000018783b */ /* 0x000e280000000200 */
[----:B---3--:R3:W-:Y:S01]  /*24100*/  STL.64 [R1+0x170], R20 ;  /* 0x0001701401007387 */ /* 0x0087e20000100a00 */
[----:B------:R-:W-:Y:S01]  /*24110*/  STL.64 [R1+0x178], R22 ;  /* 0x0001781601007387 */ /* 0x000fe20000100a00 */
[----:B-1----:R-:W-:-:S02]  /*24120*/  MOV R5, R20 ;  /* 0x0000001400057202 */ /* 0x002fc40000000f00 */
[----:B------:R-:W-:Y:S01]  /*24130*/  MOV R4, R21 ;  /* 0x0000001500047202 */ /* 0x000fe20000000f00 */
[----:B0-----:R-:W-:Y:S01]  /*24140*/  STL.64 [R1+0x190], R24 ;  /* 0x0001901801007387 */ /* 0x001fe20000100a00 */
[----:B---3--:R-:W-:Y:S01]  /*24150*/  MOV R20, R24 ;  /* 0x0000001800147202 */ /* 0x008fe20000000f00 */
[----:B------:R-:W-:Y:S01]  /*24160*/  STL.64 [R1+0x198], R26 ;  /* 0x0001981a01007387 */ /* 0x000fe20000100a00 */
[----:B------:R-:W-:Y:S02]  /*24170*/  MOV R21, R25 ;  /* 0x0000001900157202 */ /* 0x000fe40000000f00 */
[----:B------:R-:W0:Y:S04]  /*24180*/  LDSM.16.M88.4 R24, [R0+0x4080] ;  /* 0x004080000018783b */ /* 0x000e280000000200 */
[----:B0-----:R-:W-:Y:S01]  /*24190*/  STL.64 [R1+0x1f0], R24 ;  /* 0x0001f01801007387 */ /* 0x001fe20000100a00 */
[----:B------:R-:W-:Y:S02]  /*241a0*/  STL.64 [R1+0x1f8], R26 ;  /* 0x0001f81a01007387 */ /* 0x000fe40000100a00 */
[----:B------:R-:W0:Y:S02]  /*241b0*/  LDSM.16.M88.4 R24, [R0+0x6080] ;  /* 0x006080000018783b */ /* 0x000e240000000200 */
[----:B0-----:R-:W-:Y:S02]  /*241c0*/  STL.64 [R1+0x210], R24 ;  /* 0x0002101801007387 */ /* 0x001fe40000100a00 */
        /* <DEDUP_REMOVED lines=8> */
[----:B0-----:R0:W-:Y:S04]  /*24250*/  STL.64 [R1+0x278], R26 ;  /* 0x0002781a01007387 */ /* 0x0011e80000100a00 */
[----:B0-----:R-:W2:Y:S01]  /*24260*/  LDL.LU.64 R26, [R1+0x1bd8] ;  /* 0x001bd800011a7983 */ /* 0x001ea20000300a00 */
[----:B------:R-:W-:Y:S01]  /*24270*/  MOV R11, R29 ;  /* 0x0000001d000b7202 */ /* 0x000fe20000000f00 */
[----:B------:R-:W-:Y:S01]  /*24280*/  IMAD.MOV.U32 R22, RZ, RZ, R24 ;  /* 0x000000ffff167224 */ /* 0x000fe200078e0018 */
[----:B------:R-:W-:-:S05]  /*24290*/  MOV R23, R25 ;  /* 0x0000001900177202 */ /* 0x000fca0000000f00 */
[----:B------:R0:W-:Y:S01]  /*242a0*/  STL.64 [R1+0x1af0], R22 ;  /* 0x001af01601007387 */ /* 0x0001e20000100a00 */
[----:B------:R-:W-:Y:S03]  /*242b0*/  STL.64 [R1+0x1ae8], R20 ;  /* 0x001ae81401007387 */ /* 0x000fe60000100a00 */
[----:B0-----:R-:W3:Y:S01]  /*242c0*/  LDL.LU.64 R22, [R1+0x268] ;  /* 0x0002680001167983 */ /* 0x001ee20000300a00 */
[----:B--2---:R-:W-:Y:S01]  /*242d0*/  HMMA.16816.F32 R8, R16, R26, R8 ;  /* 0x0000001a1008723c */ /* 0x004fe20000001808 */
[----:B------:R-:W-:Y:S02]  /*242e0*/  MOV R15, R26 ;  /* 0x0000001a000f7202 */ /* 0x000fe40000000f00 */
[----:B------:R-:W-:Y:S02]  /*242f0*/  MOV R28, R27 ;  /* 0x0000001b001c7202 */ /* 0x000fe40000000f00 */
[----:B------:R-:W0:Y:S11]  /*24300*/  LDSM.16.M88.4 R24, [R0+0xe080] ;  /* 0x00e080000018783b */ /* 0x000e360000000200 */
[----:B------:R-:W-:Y:S07]  /*24310*/  @!UPT UIADD3 URZ, URZ, URZ, URZ ;  /* 0x0000003f3f3ff290 */ /* 0x000fee000fffe03f */
[----:B------:R-:W-:Y:S01]  /*24320*/  STL.64 [R1+0xb0], R8 ;  /* 0x0000b00801007387 */ /* 0x000fe20000100a00 */
[----:B------:R1:W-:Y:S03]  /*24330*/  STL.64 [R1+0xb8], R10 ;  /* 0x0000b80a01007387 */ /* 0x0003e60000100a00 */
[----:B-1----:R-:W2:Y:S01]  /*24340*/  LDL.LU.64 R10, [R1+0x1bd0] ;  /* 0x001bd000010a7983 */ /* 0x002ea20000300a00 */
[----:B------:R-:W2:Y:S03]  /*24350*/  LDL.LU.64 R8, [R1+0x1bc8] ;  /* 0x001bc80001087983 */ /* 0x000ea60000300a00 */
[----:B0-----:R-:W-:Y:S01]  /*24360*/  STL.64 [R1+0x280], R24 ;  /* 0x0002801801007387 */ /* 0x001fe20000100a00 */
[----:B------:R0:W-:Y:S01]  /*24370*/  STL [R1+0x28c], R27 ;  /* 0x00028c1b01007387 */ /* 0x0001e20000100800 */
[----:B------:R-:W-:-:S02]  /*24380*/  MOV R0, R26 ;  /* 0x0000001a00007202 */ /* 0x000fc40000000f00 */
[----:B0-----:R-:W2:Y:S03]  /*24390*/  LDL.LU.64 R26, [R1+0x1bc0] ;  /* 0x001bc000011a7983 */ /* 0x001ea60000300a00 */
[----:B------:R-:W-:Y:S01]  /*243a0*/  STL [R1+0x1980], R0 ;  /* 0x0019800001007387 */ /* 0x000fe20000100800 */
[C---:B--2---:R-:W-:Y:S11]  /*243b0*/  HMMA.16816.F32 R8, R16.reuse, R26, R8 ;  /* 0x0000001a1008723c */ /* 0x044ff60000001808 */
[----:B------:R-:W-:Y:S11]  /*243c0*/  @!UPT UIADD3 URZ, URZ, URZ, URZ ;  /* 0x0000003f3f3ff290 */ /* 0x000ff6000fffe03f */
[----:B------:R-:W-:Y:S01]  /*243d0*/  @!UPT UIADD3 URZ, URZ, URZ, URZ ;  /* 0x0000003f3f3ff290 */ /* 0x000fe2000fffe03f */
[----:B------:R-:W-:Y:S01]  /*243e0*/  STL.64 [R1+0xa0], R8 ;  /* 0x0000a00801007387 */ /* 0x000fe20000100a00 */
[----:B------:R0:W-:Y:S03]  /*243f0*/  STL.64 [R1+0xa8], R10 ;  /* 0x0000a80a01007387 */ /* 0x0001e60000100a00 */
[----:B0-----:R-:W4:Y:S01]  /*24400*/  LDL.LU.64 R10, [R1+0x1bb8] ;  /* 0x001bb800010a7983 */ /* 0x001f220000300a00 */
[----:B------:R-:W4:Y:S02]  /*24410*/  LDL.LU.64 R8, [R1+0x1bb0] ;  /* 0x001bb00001087983 */ /* 0x000f240000300a00 */
[----:B------:R-:W-:Y:S01]  /*24420*/  IMAD.MOV.U32 R13, RZ, RZ, R26 ;  /* 0x000000ffff0d7224 */ /* 0x000fe200078e001a */
[----:B------:R-:W-:Y:S02]  /*24430*/  MOV R14, R27 ;  /* 0x0000001b000e7202 */ /* 0x000fe40000000f00 */
[----:B------:R-:W3:Y:S01]  /*24440*/  LDL.LU.64 R26, [R1+0x1ba8] ;  /* 0x001ba800011a7983 */ /* 0x000ee20000300a00 */
[----:B------:R-:W3:Y:S01]  /*24450*/  LDL.LU.64 R24, [R1+0x1ba0] ;  /* 0x001ba00001187983 */ /* 0x000ee20000300a00 */
[C---:B----4-:R-:W-:Y:S11]  /*24460*/  HMMA.16816.F32 R8, R16.reuse, R6, R8 ;  /* 0x000000061008723c */ /* 0x050ff60000001808 */
[----:B------:R-:W-:Y:S11]  /*24470*/  @!UPT UIADD3 URZ, URZ, URZ, URZ ;  /* 0x0000003f3f3ff290 */ /* 0x000ff6000fffe03f */
[----:B------:R-:W-:Y:S01]  /*24480*/  @!UPT UIADD3 URZ, URZ, URZ, URZ ;  /* 0x0000003f3f3ff290 */ /* 0x000fe2000fffe03f */
[----:B------:R-:W-:Y:S01]  /*24490*/  STL.64 [R1+0x90], R8 ;  /* 0x0000900801007387 */ /* 0x000fe20000100a00 */
[----:B------:R-:W-:Y:S02]  /*244a0*/  MOV R29, R10 ;  /* 0x0000000a001d7202 */ /* 0x000fe40000000f00 */
[----:B------:R-:W-:Y:S02]  /*244b0*/  MOV R0, R11 ;  /* 0x0000000b00007202 */ /* 0x000fe40000000f00 */
[----:B------:R0:W1:Y:S01]  /*244c0*/  LDSM.16.M88.4 R8, [R2+0x15080] ;  /* 0x015080000208783b */ /* 0x0000620000000200 */
[----:B---3--:R-:W-:Y:S01]  /*244d0*/  HMMA.16816.F32 R16, R16, R22, R24 ;  /* 0x000000161010723c */ /* 0x008fe20000001818 */
[----:B------:R-:W-:Y:S02]  /*244e0*/  STL.64 [R1+0x1af8], R6 ;  /* 0x001af80601007387 */ /* 0x000fe40000100a00 */
[----:B------:R2:W-:Y:S01]  /*244f0*/  STL [R1+0x1abc], R0 ;  /* 0x001abc0001007387 */ /* 0x0005e20000100800 */
[----:B------:R-:W-:Y:S01]  /*24500*/  STL [R1+0x1ab8], R29 ;  /* 0x001ab81d01007387 */ /* 0x000fe20000100800 */
[----:B0-----:R-:W-:Y:S01]  /*24510*/  MOV R2, R22 ;  /* 0x0000001600027202 */ /* 0x001fe20000000f00 */
[----:B--2---:R-:W-:-:S02]  /*24520*/  IMAD.MOV.U32 R0, RZ, RZ, R23 ;  /* 0x000000ffff007224 */ /* 0x004fc400078e0017 */
[----:B-1----:R-:W-:Y:S01]  /*24530*/  STL [R1+0x1a54], R8 ;  /* 0x001a540801007387 */ /* 0x002fe20000100800 */
[----:B------:R-:W-:Y:S02]  /*24540*/  STL [R1+0x1a50], R9 ;  /* 0x001a500901007387 */ /* 0x000fe40000100800 */
[----:B------:R-:W-:Y:S02]  /*24550*/  STL [R1+0x1a4c], R10 ;  /* 0x001a4c0a01007387 */ /* 0x000fe40000100800 */
[----:B------:R0:W-:Y:S02]  /*24560*/  STL [R1+0x1a48], R11 ;  /* 0x001a480b01007387 */ /* 0x0001e40000100800 */
[----:B0-----:R-:W2:Y:S08]  /*24570*/  LDL R11, [R1+0x15d4] ;  /* 0x0015d400010b7983 */ /* 0x001eb00000100800 */
[----:B------:R-:W-:Y:S02]  /*24580*/  STL.64 [R1+0x10], R16 ;  /* 0x0000101001007387 */ /* 0x000fe40000100a00 */
[----:B------:R-:W-:Y:S02]  /*24590*/  STL.64 [R1+0x18], R18 ;  /* 0x0000181201007387 */ /* 0x000fe40000100a00 */
[----:B------:R-:W3:Y:S01]  /*245a0*/  LDL.LU R20, [R1+0x100] ;  /* 0x0001000001147983 */ /* 0x000ee20000300800 */
[----:B------:R-:W3:Y:S01]  /*245b0*/  LDL.LU R21, [R1+0x104] ;  /* 0x0001040001157983 */ /* 0x000ee20000300800 */
[----:B------:R-:W4:Y:S02]  /*245c0*/  LDL.LU R22, [R1+0x108] ;  /* 0x0001080001167983 */ /* 0x000f240000300800 */
[----:B------:R-:W4:Y:S01]  /*245d0*/  LDL.LU R23, [R1+0x10c] ;  /* 0x00010c0001177983 */ /* 0x000f220000300800 */
[----:B------:R-:W-:-:S02]  /*245e0*/  MOV R6, R13 ;  /* 0x0000000d00067202 */ /* 0x000fc40000000f00 */
[----:B------:R-:W-:Y:S01]  /*245f0*/  MOV R7, R14 ;  /* 0x0000000e00077202 */ /* 0x000fe20000000f00 */
[----:B--2---:R-:W0:Y:S04]  /*24600*/  LDSM.16.M88.4 R16, [R11+0x14080] ;  /* 0x014080000b10783b */ /* 0x004e280000000200 */
[----:B----4-:R-:W-:Y:S01]  /*24610*/  STL.64 [R1+0x1b08], R22 ;  /* 0x001b081601007387 */ /* 0x010fe20000100a00 */
[----:B---3--:R-:W-:Y:S02]  /*24620*/  STL.64 [R1+0x1b00], R20 ;  /* 0x001b001401007387 */ /* 0x008fe40000100a00 */
[----:B------:R-:W2:Y:S02]  /*24630*/  LDL.LU R13, [R1+0x1b9c] ;  /* 0x001b9c00010d7983 */ /* 0x000ea40000300800 */
[----:B------:R-:W2:Y:S01]  /*24640*/  LDL.LU R14, [R1+0x1b98] ;  /* 0x001b9800010e7983 */ /* 0x000ea20000300800 */
[----:B------:R1:W-:Y:S02]  /*24650*/  STL.64 [R1+0x1b10], R6 ;  /* 0x001b100601007387 */ /* 0x0003e40000100a00 */
[----:B-1----:R-:W-:-:S02]  /*24660*/  MOV R6, R15 ;  /* 0x0000000f00067202 */ /* 0x002fc40000000f00 */
[----:B------:R-:W-:Y:S01]  /*24670*/  MOV R7, R28 ;  /* 0x0000001c00077202 */ /* 0x000fe20000000f00 */
[----:B------:R-:W2:Y:S01]  /*24680*/  LDL.LU R15, [R1+0x1b94] ;  /* 0x001b9400010f7983 */ /* 0x000ea20000300800 */
[----:B------:R-:W3:Y:S03]  /*24690*/  LDL.LU R28, [R1+0x1b90] ;  /* 0x001b9000011c7983 */ /* 0x000ee60000300800 */
[----:B------:R1:W-:Y:S04]  /*246a0*/  STL.64 [R1+0x1b28], R6 ;  /* 0x001b280601007387 */ /* 0x0003e80000100a00 */
[----:B-1----:R-:W4:Y:S01]  /*246b0*/  LDL.LU R6, [R1+0x1d8] ;  /* 0x0001d80001067983 */ /* 0x002f220000300800 */
[----:B------:R-:W-:-:S02]  /*246c0*/  IMAD.MOV.U32 R7, RZ, RZ, R3 ;  /* 0x000000ffff077224 */ /* 0x000fc400078e0003 */
[----:B------:R-:W5:Y:S02]  /*246d0*/  LDL.LU R3, [R1+0x1b8c] ;  /* 0x001b8c0001037983 */ /* 0x000f640000300800 */
[----:B------:R-:W2:Y:S01]  /*246e0*/  LDL.LU R26, [R1+0x1b8] ;  /* 0x0001b800011a7983 */ /* 0x000ea20000300800 */
[----:B------:R-:W2:Y:S04]  /*246f0*/  LDL.LU R27, [R1+0x1bc] ;  /* 0x0001bc00011b7983 */ /* 0x000ea80000300800 */
[----:B--2---:R-:W-:Y:S01]  /*24700*/  STL.64 [R1+0x1b68], R26 ;  /* 0x001b681a01007387 */ /* 0x004fe20000100a00 */
[----:B----4-:R1:W-:Y:S03]  /*24710*/  STL.64 [R1+0x1b40], R6 ;  /* 0x001b400601007387 */ /* 0x0103e60000100a00 */
[----:B-1----:R-:W2:Y:S01]  /*24720*/  LDL.LU R6, [R1+0x1e8] ;  /* 0x0001e80001067983 */ /* 0x002ea20000300800 */
[----:B---3--:R-:W-:-:S02]  /*24730*/  MOV R7, R28 ;  /* 0x0000001c00077202 */ /* 0x008fc40000000f00 */
[----:B------:R-:W3:Y:S02]  /*24740*/  LDL.LU R28, [R1+0x1b88] ;  /* 0x001b8800011c7983 */ /* 0x000ee40000300800 */
[----:B------:R-:W4:Y:S01]  /*24750*/  LDL.LU R26, [R1+0x1c8] ;  /* 0x0001c800011a7983 */ /* 0x000f220000300800 */
[----:B-----5:R-:W-:Y:S02]  /*24760*/  MOV R27, R3 ;  /* 0x00000003001b7202 */ /* 0x020fe40000000f00 */
[----:B------:R-:W5:Y:S04]  /*24770*/  LDL.LU R3, [R1+0x1b84] ;  /* 0x001b840001037983 */ /* 0x000f680000300800 */
[----:B--2---:R-:W-:Y:S01]  /*24780*/  STL.64 [R1+0x1b60], R6 ;  /* 0x001b600601007387 */ /* 0x004fe20000100a00 */
[----:B------:R1:W-:Y:S03]  /*24790*/  STL.64 [R1+0x1b58], R4 ;  /* 0x001b580401007387 */ /* 0x0003e60000100a00 */
[----:B-1----:R-:W2:Y:S01]  /*247a0*/  LDL.LU R4, [R1+0x150] ;  /* 0x0001500001047983 */ /* 0x002ea20000300800 */
[----:B------:R-:W2:Y:S02]  /*247b0*/  LDL.LU R5, [R1+0x154] ;  /* 0x0001540001057983 */ /* 0x000ea40000300800 */
[----:B------:R-:W2:Y:S02]  /*247c0*/  LDL.LU R6, [R1+0x158] ;  /* 0x0001580001067983 */ /* 0x000ea40000300800 */
[----:B------:R-:W2:Y:S02]  /*247d0*/  LDL.LU R7, [R1+0x15c] ;  /* 0x00015c0001077983 */ /* 0x000ea40000300800 */
[----:B--2---:R-:W-:Y:S01]  /*247e0*/  STL.64 [R1+0x1b78], R6 ;  /* 0x001b780601007387 */ /* 0x004fe20000100a00 */
[----:B------:R1:W-:Y:S03]  /*247f0*/  STL.64 [R1+0x1b70], R4 ;  /* 0x001b700401007387 */ /* 0x0003e60000100a00 */
[----:B-1----:R-:W4:Y:S01]  /*24800*/  LDL.LU R4, [R1+0x160] ;  /* 0x0001600001047983 */ /* 0x002f220000300800 */
[----:B------:R-:W4:Y:S02]  /*24810*/  LDL.LU R5, [R1+0x164] ;  /* 0x0001640001057983 */ /* 0x000f240000300800 */
[----:B------:R-:W4:Y:S02]  /*24820*/  LDL.LU R6, [R1+0x168] ;  /* 0x0001680001067983 */ /* 0x000f240000300800 */
[----:B------:R-:W4:Y:S01]  /*24830*/  LDL.LU R7, [R1+0x16c] ;  /* 0x00016c0001077983 */ /* 0x000f220000300800 */
[----:B------:R-:W2:Y:S01]  /*24840*/  LDL.LU R20, [R1+0x110] ;  /* 0x0001100001147983 */ /* 0x000ea20000300800 */
[----:B------:R-:W2:Y:S02]  /*24850*/  LDL.LU R21, [R1+0x114] ;  /* 0x0001140001157983 */ /* 0x000ea40000300800 */
[----:B------:R-:W2:Y:S02]  /*24860*/  LDL.LU R22, [R1+0x118] ;  /* 0x0001180001167983 */ /* 0x000ea40000300800 */
[----:B------:R-:W2:Y:S02]  /*24870*/  LDL.LU R23, [R1+0x11c] ;  /* 0x00011c0001177983 */ /* 0x000ea40000300800 */
[----:B--2---:R-:W-:Y:S01]  /*24880*/  STL.64 [R1+0x1b20], R22 ;  /* 0x001b201601007387 */ /* 0x004fe20000100a00 */
[----:B------:R1:W-:Y:S03]  /*24890*/  STL.64 [R1+0x1b18], R20 ;  /* 0x001b181401007387 */ /* 0x0003e60000100a00 */
[----:B-1----:R-:W2:Y:S01]  /*248a0*/  LDL.LU R20, [R1+0x120] ;  /* 0x0001200001147983 */ /* 0x002ea20000300800 */
[----:B------:R-:W2:Y:S02]  /*248b0*/  LDL.LU R21, [R1+0x124] ;  /* 0x0001240001157983 */ /* 0x000ea40000300800 */
[----:B------:R-:W2:Y:S01]  /*248c0*/  LDL.LU R22, [R1+0x128] ;  /* 0x0001280001167983 */ /* 0x000ea20000300800 */
[----:B-----5:R-:W-:-:S02]  /*248d0*/  MOV R23, R3 ;  /* 0x0000000300177202 */ /* 0x020fc40000000f00 */
[----:B------:R-:W5:Y:S01]  /*248e0*/  LDL.LU R3, [R1+0x1b80] ;  /* 0x001b800001037983 */ /* 0x000f620000300800 */
[C---:B----4-:R-:W-:Y:S03]  /*248f0*/  HMMA.16816.F32 R24, R12.reuse, R26, R4 ;  /* 0x0000001a0c18723c */ /* 0x050fe60000001804 */
[----:B--2---:R-:W-:Y:S01]  /*24900*/  STL.64 [R1+0x1b38], R22 ;  /* 0x001b381601007387 */ /* 0x004fe20000100a00 */
[----:B------:R1:W-:Y:S03]  /*24910*/  STL.64 [R1+0x1b30], R20 ;  /* 0x001b301401007387 */ /* 0x0003e60000100a00 */
[----:B-1----:R-:W2:Y:S01]  /*24920*/  LDL.LU R20, [R1+0x130] ;  /* 0x0001300001147983 */ /* 0x002ea20000300800 */
[----:B------:R-:W2:Y:S02]  /*24930*/  LDL.LU R21, [R1+0x134] ;  /* 0x0001340001157983 */ /* 0x000ea40000300800 */
[----:B------:R-:W4:Y:S02]  /*24940*/  LDL.LU R22, [R1+0x138] ;  /* 0x0001380001167983 */ /* 0x000f240000300800 */
[----:B------:R-:W4:Y:S02]  /*24950*/  LDL.LU R23, [R1+0x13c] ;  /* 0x00013c0001177983 */ /* 0x000f240000300800 */
[----:B----4-:R-:W-:Y:S01]  /*24960*/  STL.64 [R1+0x1b50], R22 ;  /* 0x001b501601007387 */ /* 0x010fe20000100a00 */
[----:B--2---:R1:W-:Y:S03]  /*24970*/  STL.64 [R1+0x1b48], R20 ;  /* 0x001b481401007387 */ /* 0x0043e60000100a00 */
[----:B-1----:R-:W2:Y:S01]  /*24980*/  LDL.LU R20, [R1+0x140] ;  /* 0x0001400001147983 */ /* 0x002ea20000300800 */
[----:B------:R-:W2:Y:S02]  /*24990*/  LDL.LU R21, [R1+0x144] ;  /* 0x0001440001157983 */ /* 0x000ea40000300800 */
[----:B------:R-:W2:Y:S02]  /*249a0*/  LDL.LU R22, [R1+0x148] ;  /* 0x0001480001167983 */ /* 0x000ea40000300800 */
[----:B0-----:R-:W-:Y:S01]  /*249b0*/  STL.64 [R1+0x19b0], R18 ;  /* 0x0019b01201007387 */ /* 0x001fe20000100a00 */
[----:B------:R-:W-:Y:S01]  /*249c0*/  STL.64 [R1+0x19a8], R16 ;  /* 0x0019a81001007387 */ /* 0x000fe20000100a00 */
[----:B------:R-:W4:Y:S02]  /*249d0*/  LDL.LU.64 R6, [R1+0x1b78] ;  /* 0x001b780001067983 */ /* 0x000f240000300a00 */
[----:B------:R-:W4:Y:S02]  /*249e0*/  LDL.LU.64 R4, [R1+0x1b70] ;  /* 0x001b700001047983 */ /* 0x000f240000300a00 */
[----:B------:R-:W-:Y:S01]  /*249f0*/  STL.64 [R1+0x80], R24 ;  /* 0x0000801801007387 */ /* 0x000fe20000100a00 */
[----:B------:R0:W-:Y:S04]  /*24a00*/  STL.64 [R1+0x88], R26 ;  /* 0x0000881a01007387 */ /* 0x0001e80000100a00 */
[----:B0-----:R-:W4:Y:S01]  /*24a10*/  LDL.LU.64 R26, [R1+0x1b68] ;  /* 0x001b6800011a7983 */ /* 0x001f220000300a00 */
[----:B-----5:R-:W-:Y:S01]  /*24a20*/  MOV R23, R3 ;  /* 0x0000000300177202 */ /* 0x020fe20000000f00 */
[----:B----4-:R-:W-:Y:S02]  /*24a30*/  HMMA.16816.F32 R24, R12, R26, R4 ;  /* 0x0000001a0c18723c */ /* 0x010fe40000001804 */
[----:B------:R-:W2:Y:S01]  /*24a40*/  LDL.LU.64 R6, [R1+0x1b60] ;  /* 0x001b600001067983 */ /* 0x000ea20000300a00 */
[----:B------:R-:W4:Y:S02]  /*24a50*/  LDL.LU.64 R4, [R1+0x1b58] ;  /* 0x001b580001047983 */ /* 0x000f240000300a00 */
[----:B------:R-:W-:Y:S11]  /*24a60*/  IMAD.MOV.U32 R18, RZ, RZ, R2 ;  /* 0x000000ffff127224 */ /* 0x000ff600078e0002 */
[----:B------:R-:W-:Y:S07]  /*24a70*/  @!UPT UIADD3 URZ, URZ, URZ, URZ ;  /* 0x0000003f3f3ff290 */ /* 0x000fee000fffe03f */
[----:B------:R4:W-:Y:S01]  /*24a80*/  STL.64 [R1+0x70], R24 ;  /* 0x0000701801007387 */ /* 0x0009e20000100a00 */
[----:B------:R-:W-:Y:S02]  /*24a90*/  MOV R2, R27 ;  /* 0x0000001b00027202 */ /* 0x000fe40000000f00 */
[----:B------:R-:W-:-:S03]  /*24aa0*/  MOV R3, R26 ;  /* 0x0000001a00037202 */ /* 0x000fc60000000f00 */
[----:B------:R-:W-:Y:S02]  /*24ab0*/  STL [R1+0x1a7c], R2 ;  /* 0x001a7c0201007387 */ /* 0x000fe40000100800 */
[----:B------:R-:W-:Y:S01]  /*24ac0*/  STL [R1+0x1a78], R3 ;  /* 0x001a780301007387 */ /* 0x000fe20000100800 */
[----:B----4-:R-:W-:Y:S01]  /*24ad0*/  MOV R24, R5 ;  /* 0x0000000500187202 */ /* 0x010fe20000000f00 */
[----:B------:R-:W-:Y:S02]  /*24ae0*/  IMAD.MOV.U32 R25, RZ, RZ, R4 ;  /* 0x000000ffff197224 */ /* 0x000fe400078e0004 */
[C---:B--2---:R-:W-:Y:S01]  /*24af0*/  HMMA.16816.F32 R4, R12.reuse, R6, R20 ;  /* 0x000000060c04723c */ /* 0x044fe20000001814 */
[----:B------:R-:W2:Y:S01]  /*24b00*/  LDL.LU.64 R22, [R1+0x1b50] ;  /* 0x001b500001167983 */ /* 0x000ea20000300a00 */
[----:B------:R-:W2:Y:S11]  /*24b10*/  LDL.LU.64 R20, [R1+0x1b48] ;  /* 0x001b480001147983 */ /* 0x000eb60000300a00 */
[----:B------:R-:W-:Y:S10]  /*24b20*/  @!UPT UIADD3 URZ, URZ, URZ, URZ ;  /* 0x0000003f3f3ff290 */ /* 0x000ff4000fffe03f */
[----:B------:R-:W-:Y:S01]  /*24b30*/  STL [R1+0x60], R4 ;  /* 0x0000600401007387 */ /* 0x000fe20000100800 */
[----:B------:R-:W-:Y:S02]  /*24b40*/  MOV R9, R6 ;  /* 0x0000000600097202 */ /* 0x000fe40000000f00 */
[----:B------:R-:W-:Y:S02]  /*24b50*/  MOV R10, R7 ;  /* 0x00000007000a7202 */ /* 0x000fe40000000f00 */
[----:B------:R-:W2:Y:S01]  /*24b60*/  LDL.LU.64 R6, [R1+0x1b40] ;  /* 0x001b400001067983 */ /* 0x000ea20000300a00 */
[----:B------:R-:W-:Y:S02]  /*24b70*/  MOV R8, R5 ;  /* 0x0000000500087202 */ /* 0x000fe40000000f00 */
[----:B------:R-:W-:Y:S03]  /*24b80*/  STL.64 [R1+0x1a60], R10 ;  /* 0x001a600a01007387 */ /* 0x000fe60000100a00 */
[----:B------:R0:W-:Y:S04]  /*24b90*/  STL.64 [R1+0x1a58], R8 ;  /* 0x001a580801007387 */ /* 0x0001e80000100a00 */
[----:B0-----:R-:W4:Y:S01]  /*24ba0*/  LDL.LU R8, [R1+0xf0] ;  /* 0x0000f00001087983 */ /* 0x001f220000300800 */
[----:B------:R-:W4:Y:S02]  /*24bb0*/  LDL.LU R9, [R1+0xf4] ;  /* 0x0000f40001097983 */ /* 0x000f240000300800 */
[----:B------:R-:W4:Y:S01]  /*24bc0*/  LDL.LU R10, [R1+0xf8] ;  /* 0x0000f800010a7983 */ /* 0x000f220000300800 */
[----:B---3--:R-:W-:Y:S01]  /*24bd0*/  MOV R11, R28 ;  /* 0x0000001c000b7202 */ /* 0x008fe20000000f00 */
[C---:B--2---:R-:W-:Y:S01]  /*24be0*/  HMMA.16816.F32 R4, R12.reuse, R6, R20 ;  /* 0x000000060c04723c */ /* 0x044fe20000001814 */
[----:B------:R-:W2:Y:S01]  /*24bf0*/  LDL.LU.64 R22, [R1+0x1b38] ;  /* 0x001b380001167983 */ /* 0x000ea20000300a00 */
[----:B------:R-:W2:Y:S11]  /*24c00*/  LDL.LU.64 R20, [R1+0x1b30] ;  /* 0x001b300001147983 */ /* 0x000eb60000300a00 */
[----:B------:R-:W-:Y:S10]  /*24c10*/  @!UPT UIADD3 URZ, URZ, URZ, URZ ;  /* 0x0000003f3f3ff290 */ /* 0x000ff4000fffe03f */
[----:B------:R-:W-:Y:S01]  /*24c20*/  STL.64 [R1+0x50], R4 ;  /* 0x0000500401007387 */ /* 0x000fe20000100a00 */
[----:B------:R0:W-:Y:S02]  /*24c30*/  STL [R1+0x58], R6 ;  /* 0x0000580601007387 */ /* 0x0001e40000100800 */
[----:B------:R-:W-:Y:S02]  /*24c40*/  IMAD.MOV.U32 R28, RZ, RZ, R7 ;  /* 0x000000ffff1c7224 */ /* 0x000fe400078e0007 */
[----:B0-----:R-:W2:Y:S03]  /*24c50*/  LDL.LU.64 R6, [R1+0x1b28] ;  /* 0x001b280001067983 */ /* 0x001ea60000300a00 */
[----:B------:R-:W-:Y:S01]  /*24c60*/  STL [R1+0x1a80], R28 ;  /* 0x001a801c01007387 */ /* 0x000fe20000100800 */
[C---:B--2---:R-:W-:Y:S01]  /*24c70*/  HMMA.16816.F32 R4, R12.reuse, R6, R20 ;  /* 0x000000060c04723c */ /* 0x044fe20000001814 */
[----:B------:R-:W2:Y:S01]  /*24c80*/  LDL.LU.64 R22, [R1+0x1b20] ;  /* 0x001b200001167983 */ /* 0x000ea20000300a00 */
[----:B------:R-:W2:Y:S11]  /*24c90*/  LDL.LU.64 R20, [R1+0x1b18] ;  /* 0x001b180001147983 */ /* 0x000eb60000300a00 */
[----:B------:R-:W-:Y:S10]  /*24ca0*/  @!UPT UIADD3 URZ, URZ, URZ, URZ ;  /* 0x0000003f3f3ff290 */ /* 0x000ff4000fffe03f */
[----:B------:R2:W-:Y:S01]  /*24cb0*/  STL.64 [R1+0x40], R4 ;  /* 0x0000400401007387 */ /* 0x0005e20000100a00 */
[----:B------:R-:W-:Y:S02]  /*24cc0*/  MOV R2, R6 ;  /* 0x0000000600027202 */ /* 0x000fe40000000f00 */
[----:B------:R-:W-:Y:S02]  /*24cd0*/  MOV R3, R7 ;  /* 0x0000000700037202 */ /* 0x000fe40000000f00 */
[----:B------:R-:W2:Y:S03]  /*24ce0*/  LDL.LU.64 R6, [R1+0x1b10] ;  /* 0x001b100001067983 */ /* 0x000ea60000300a00 */
[----:B------:R-:W-:Y:S02]  /*24cf0*/  STL [R1+0x1ac4], R3 ;  /* 0x001ac40301007387 */ /* 0x000fe40000100800 */
[----:B------:R-:W-:Y:S01]  /*24d00*/  STL [R1+0x1ac0], R2 ;  /* 0x001ac00201007387 */ /* 0x000fe20000100800 */
[----:B--2---:R-:W-:Y:S01]  /*24d10*/  HMMA.16816.F32 R4, R12, R6, R20 ;  /* 0x000000060c04723c */ /* 0x004fe20000001814 */
[----:B------:R-:W2:Y:S01]  /*24d20*/  LDL.LU.64 R22, [R1+0x1b08] ;  /* 0x001b080001167983 */ /* 0x000ea20000300a00 */
[----:B------:R-:W2:Y:S11]  /*24d30*/  LDL.LU.64 R20, [R1+0x1b00] ;  /* 0x001b000001147983 */ /* 0x000eb60000300a00 */
[----:B------:R-:W-:Y:S10]  /*24d40*/  @!UPT UIADD3 URZ, URZ, URZ, URZ ;  /* 0x0000003f3f3ff290 */ /* 0x000ff4000fffe03f */
[----:B------:R-:W-:Y:S01]  /*24d50*/  STL.64 [R1+0x30], R4 ;  /* 0x0000300401007387 */ /* 0x000fe20000100a00 */
[----:B------:R0:W-:Y:S01]  /*24d60*/  STL [R1+0x38], R6 ;  /* 0x0000380601007387 */ /* 0x0001e20000100800 */
[----:B------:R-:W-:Y:S02]  /*24d70*/  MOV R28, R7 ;  /* 0x00000007001c7202 */ /* 0x000fe40000000f00 */
[----:B0-----:R-:W2:Y:S01]  /*24d80*/  LDL.LU.64 R6, [R1+0x1af8] ;  /* 0x001af80001067983 */ /* 0x001ea20000300a00 */
[----:B------:R-:W-:-:S07]  /*24d90*/  MOV R19, R0 ;  /* 0x0000000000137202 */ /* 0x000fce0000000f00 */
[C---:B----4-:R-:W-:Y:S08]  /*24da0*/  HMMA.16816.F32 R16, R12.reuse, R18, R8 ;  /* 0x000000120c10723c */ /* 0x050ff00000001808 */
[----:B--2---:R-:W-:Y:S01]  /*24db0*/  HMMA.16816.F32 R4, R12, R6, R20 ;  /* 0x000000060c04723c */ /* 0x004fe20000001814 */
[----:B------:R-:W2:Y:S01]  /*24dc0*/  LDL.LU.64 R22, [R1+0x1af0] ;  /* 0x001af00001167983 */ /* 0x000ea20000300a00 */
[----:B------:R-:W3:Y:S11]  /*24dd0*/  LDL.LU.64 R20, [R1+0x1ae8] ;  /* 0x001ae80001147983 */ /* 0x000ef60000300a00 */
[----:B------:R-:W-:Y:S11]  /*24de0*/  @!UPT UIADD3 URZ, URZ, URZ, URZ ;  /* 0x0000003f3f3ff290 */ /* 0x000ff6000fffe03f */
[----:B------:R-:W-:Y:S02]  /*24df0*/  MOV R0, R6 ;  /* 0x0000000600007202 */ /* 0x000fe40000000f00 */
[----:B------:R-:W-:Y:S02]  /*24e00*/  MOV R29, R7 ;  /* 0x00000007001d7202 */ /* 0x000fe40000000f00 */
[----:B------:R-:W-:Y:S01]  /*24e10*/  MOV R3, R4 ;  /* 0x0000000400037202 */ /* 0x000fe20000000f00 */
[----:B------:R-:W-:Y:S01]  /*24e20*/  IMAD.MOV.U32 R2, RZ, RZ, R5 ;  /* 0x000000ffff027224 */ /* 0x000fe200078e0005 */
[----:B------:R-:W4:Y:S01]  /*24e30*/  LDL.LU.64 R6, [R1+0x1ae0] ;  /* 0x001ae00001067983 */ /* 0x000f220000300a00 */
[----:B------:R-:W4:Y:S01]  /*24e40*/  LDL.LU.64 R4, [R1+0x1ad8] ;  /* 0x001ad80001047983 */ /* 0x000f220000300a00 */
[----:B---3--:R-:W-:Y:S02]  /*24e50*/  MOV R12, R20 ;  /* 0x00000014000c7202 */ /* 0x008fe40000000f00 */
[----:B------:R-:W-:Y:S01]  /*24e60*/  MOV R13, R21 ;  /* 0x00000015000d7202 */ /* 0x000fe20000000f00 */
[----:B------:R-:W4:Y:S01]  /*24e70*/  LDL.LU R20, [R1+0x1ad4] ;  /* 0x001ad40001147983 */ /* 0x000f220000300800 */
[----:B------:R-:W4:Y:S02]  /*24e80*/  LDL.LU R21, [R1+0x1ad0] ;  /* 0x001ad00001157983 */ /* 0x000f240000300800 */
[----:B------:R-:W3:Y:S02]  /*24e90*/  LDL.LU R8, [R1+0xd0] ;  /* 0x0000d00001087983 */ /* 0x000ee40000300800 */
[----:B------:R-:W3:Y:S01]  /*24ea0*/  LDL.LU R9, [R1+0xd4] ;  /* 0x0000d40001097983 */ /* 0x000ee20000300800 */
[----:B------:R-:W3:Y:S01]  /*24eb0*/  LDL.LU R10, [R1+0xd8] ;  /* 0x0000d800010a7983 */ /* 0x000ee20000300800 */
[----:B------:R-:W3:Y:S02]  /*24ec0*/  LDL.LU R11, [R1+0xdc] ;  /* 0x0000dc00010b7983 */ /* 0x000ee40000300800 */
[----:B------:R-:W-:Y:S02]  /*24ed0*/  STL.64 [R1+0x19c0], R18 ;  /* 0x0019c01201007387 */ /* 0x000fe40000100a00 */
[----:B------:R2:W-:Y:S02]  /*24ee0*/  STL.64 [R1+0x19b8], R16 ;  /* 0x0019b81001007387 */ /* 0x0005e40000100a00 */
[----:B--2---:R-:W-:Y:S01]  /*24ef0*/  IMAD.MOV.U32 R16, RZ, RZ, R22 ;  /* 0x000000ffff107224 */ /* 0x004fe200078e0016 */
[----:B------:R-:W-:Y:S01]  /*24f00*/  MOV R17, R23 ;  /* 0x0000001700117202 */ /* 0x000fe20000000f00 */
[----:B------:R-:W4:Y:S01]  /*24f10*/  LDL.LU R22, [R1+0x1acc] ;  /* 0x001acc0001167983 */ /* 0x000f220000300800 */
[----:B------:R-:W4:Y:S03]  /*24f20*/  LDL.LU R23, [R1+0x1ac8] ;  /* 0x001ac80001177983 */ /* 0x000f260000300800 */
[----:B------:R0:W-:Y:S04]  /*24f30*/  STL.64 [R1+0x1aa0], R16 ;  /* 0x001aa01001007387 */ /* 0x0001e80000100a00 */
[----:B0-----:R-:W2:Y:S01]  /*24f40*/  LDL.LU R16, [R1+0xe0] ;  /* 0x0000e00001107983 */ /* 0x001ea20000300800 */
[----:B------:R-:W2:Y:S02]  /*24f50*/  LDL.LU R17, [R1+0xe4] ;  /* 0x0000e40001117983 */ /* 0x000ea40000300800 */
[----:B------:R-:W2:Y:S02]  /*24f60*/  LDL.LU R18, [R1+0xe8] ;  /* 0x0000e80001127983 */ /* 0x000ea40000300800 */
[----:B------:R-:W2:Y:S01]  /*24f70*/  LDL.LU R19, [R1+0xec] ;  /* 0x0000ec0001137983 */ /* 0x000ea20000300800 */
[C---:B----4-:R-:W-:Y:S08]  /*24f80*/  HMMA.16816.F32 R20, R4.reuse, R12, R20 ;  /* 0x0000000c0414723c */ /* 0x050ff00000001814 */
[C---:B--2---:R-:W-:Y:S11]  /*24f90*/  HMMA.16816.F32 R24, R4.reuse, R24, R16 ;  /* 0x000000180418723c */ /* 0x044ff60000001810 */
[----:B------:R-:W-:Y:S11]  /*24fa0*/  @!UPT UIADD3 URZ, URZ, URZ, URZ ;  /* 0x0000003f3f3ff290 */ /* 0x000ff6000fffe03f */
[----:B------:R-:W-:Y:S01]  /*24fb0*/  @!UPT UIADD3 URZ, URZ, URZ, URZ ;  /* 0x0000003f3f3ff290 */ /* 0x000fe2000fffe03f */
[----:B------:R-:W-:Y:S01]  /*24fc0*/  STL.64 [R1+0x19d0], R26 ;  /* 0x0019d01a01007387 */ /* 0x000fe20000100a00 */
[----:B------:R0:W-:Y:S03]  /*24fd0*/  STL.64 [R1+0x19c8], R24 ;  /* 0x0019c81801007387 */ /* 0x0001e60000100a00 */
[----:B0-----:R-:W3:Y:S01]  /*24fe0*/  LDL.LU.64 R24, [R1+0x1f0] ;  /* 0x0001f00001187983 */ /* 0x001ee20000300a00 */
[----:B------:R-:W2:Y:S02]  /*24ff0*/  LDL.LU.64 R16, [R1+0x210] ;  /* 0x0002100001107983 */ /* 0x000ea40000300a00 */
[----:B------:R-:W-:Y:S02]  /*25000*/  STL.64 [R1+0x19a0], R22 ;  /* 0x0019a01601007387 */ /* 0x000fe40000100a00 */
[----:B------:R0:W-:Y:S02]  /*25010*/  STL.64 [R1+0x1998], R20 ;  /* 0x0019981401007387 */ /* 0x0001e40000100a00 */
[----:B0-----:R-:W4:Y:S01]  /*25020*/  LDL.LU.64 R20, [R1+0x170] ;  /* 0x0001700001147983 */ /* 0x001f220000300a00 */
[----:B------:R-:W5:Y:S03]  /*25030*/  LDL.LU.64 R22, [R1+0x178] ;  /* 0x0001780001167983 */ /* 0x000f660000300a00 */
[----:B-----5:R-:W-:Y:S01]  /*25040*/  STL.64 [R1+0x1a70], R22 ;  /* 0x001a701601007387 */ /* 0x020fe20000100a00 */
[----:B----4-:R0:W-:Y:S03]  /*25050*/  STL.64 [R1+0x1a68], R20 ;  /* 0x001a681401007387 */ /* 0x0101e60000100a00 */
[----:B0-----:R-:W4:Y:S01]  /*25060*/  LDL.LU R20, [R1+0xa0] ;  /* 0x0000a00001147983 */ /* 0x001f220000300800 */
[----:B------:R-:W4:Y:S02]  /*25070*/  LDL.LU R21, [R1+0xa4] ;  /* 0x0000a40001157983 */ /* 0x000f240000300800 */
[----:B------:R-:W5:Y:S02]  /*25080*/  LDL.LU R22, [R1+0xa8] ;  /* 0x0000a80001167983 */ /* 0x000f640000300800 */
[----:B------:R-:W5:Y:S02]  /*25090*/  LDL.LU R23, [R1+0xac] ;  /* 0x0000ac0001177983 */ /* 0x000f640000300800 */
[----:B-----5:R-:W-:Y:S01]  /*250a0*/  STL.64 [R1+0x1a90], R22 ;  /* 0x001a901601007387 */ /* 0x020fe20000100a00 */
[----:B----4-:R0:W-:Y:S03]  /*250b0*/  STL.64 [R1+0x1a88], R20 ;  /* 0x001a881401007387 */ /* 0x0101e60000100a00 */
[----:B0-----:R-:W4:Y:S01]  /*250c0*/  LDL.LU R20, [R1+0xb0] ;  /* 0x0000b00001147983 */ /* 0x001f220000300800 */
[----:B------:R-:W4:Y:S02]  /*250d0*/  LDL.LU R21, [R1+0xb4] ;  /* 0x0000b40001157983 */ /* 0x000f240000300800 */
[----:B------:R-:W5:Y:S02]  /*250e0*/  LDL.LU R22, [R1+0xb8] ;  /* 0x0000b80001167983 */ /* 0x000f640000300800 */
[----:B------:R-:W5:Y:S01]  /*250f0*/  LDL.LU R23, [R1+0xbc] ;  /* 0x0000bc0001177983 */ /* 0x000f620000300800 */
[----:B---3--:R-:W-:Y:S01]  /*25100*/  HMMA.16816.F32 R12, R4, R24, R8 ;  /* 0x00000018040c723c */ /* 0x008fe20000001808 */
[----:B------:R-:W-:-:S06]  /*25110*/  MOV R26, R0 ;  /* 0x00000000001a7202 */ /* 0x000fcc0000000f00 */
[----:B------:R-:W-:Y:S02]  /*25120*/  MOV R11, R24 ;  /* 0x00000018000b7202 */ /* 0x000fe40000000f00 */
[----:B------:R-:W-:Y:S01]  /*25130*/  MOV R10, R25 ;  /* 0x00000019000a7202 */ /* 0x000fe20000000f00 */
[----:B------:R-:W-:Y:S01]  /*25140*/  MOV R24, R3 ;  /* 0x0000000300187202 */ /* 0x000fe20000000f00 */
[----:B------:R-:W-:Y:S01]  /*25150*/  MOV R27, R29 ;  /* 0x0000001d001b7202 */ /* 0x000fe20000000f00 */
[----:B------:R-:W-:Y:S01]  /*25160*/  IMAD.MOV.U32 R25, RZ, RZ, R2 ;  /* 0x000000ffff197224 */ /* 0x000fe200078e0002 */
[----:B-----5:R-:W-:Y:S01]  /*25170*/  STL.64 [R1+0x1ab0], R22 ;  /* 0x001ab01601007387 */ /* 0x020fe20000100a00 */
[----:B----4-:R0:W-:Y:S03]  /*25180*/  STL.64 [R1+0x1aa8], R20 ;  /* 0x001aa81401007387 */ /* 0x0101e60000100a00 */
[----:B0-----:R-:W2:Y:S01]  /*25190*/  LDL.LU R20, [R1+0xc0] ;  /* 0x0000c00001147983 */ /* 0x001ea20000300800 */
[----:B------:R-:W2:Y:S02]  /*251a0*/  LDL.LU R21, [R1+0xc4] ;  /* 0x0000c40001157983 */ /* 0x000ea40000300800 */
[----:B------:R-:W2:Y:S02]  /*251b0*/  LDL.LU R22, [R1+0xc8] ;  /* 0x0000c80001167983 */ /* 0x000ea40000300800 */
[----:B------:R-:W2:Y:S01]  /*251c0*/  LDL.LU R23, [R1+0xcc] ;  /* 0x0000cc0001177983 */ /* 0x000ea20000300800 */
[----:B------:R-:W-:Y:S01]  /*251d0*/  STL.64 [R1+0x1a98], R10 ;  /* 0x001a980a01007387 */ /* 0x000fe20000100a00 */
[----:B------:R-:W3:Y:S02]  /*251e0*/  LDL.LU.64 R8, [R1+0x230] ;  /* 0x0002300001087983 */ /* 0x000ee40000300a00 */
[----:B------:R-:W4:Y:S02]  /*251f0*/  LDL.LU R3, [R1+0x1ac4] ;  /* 0x001ac40001037983 */ /* 0x000f240000300800 */
[----:B------:R-:W5:Y:S01]  /*25200*/  LDL.LU R2, [R1+0x1ac0] ;  /* 0x001ac00001027983 */ /* 0x000f620000300800 */
[----:B------:R-:W3:Y:S01]  /*25210*/  LDL.LU R0, [R1+0x1abc] ;  /* 0x001abc0001007983 */ /* 0x000ee20000300800 */
[----:B------:R-:W3:Y:S02]  /*25220*/  LDL.LU R29, [R1+0x1ab8] ;  /* 0x001ab800011d7983 */ /* 0x000ee40000300800 */
[----:B------:R-:W-:Y:S02]  /*25230*/  STL.64 [R1+0x19e0], R26 ;  /* 0x0019e01a01007387 */ /* 0x000fe40000100a00 */
[----:B------:R0:W-:Y:S02]  /*25240*/  STL.64 [R1+0x19d8], R24 ;  /* 0x0019d81801007387 */ /* 0x0001e40000100a00 */
[----:B0-----:R-:W3:Y:S01]  /*25250*/  LDL.LU R24, [R1+0x250] ;  /* 0x0002500001187983 */ /* 0x001ee20000300800 */
[----:B------:R-:W3:Y:S02]  /*25260*/  LDL.LU R25, [R1+0x254] ;  /* 0x0002540001197983 */ /* 0x000ee40000300800 */
[----:B------:R-:W-:Y:S02]  /*25270*/  STL.64 [R1+0x1990], R14 ;  /* 0x0019900e01007387 */ /* 0x000fe40000100a00 */
[----:B------:R0:W-:Y:S02]  /*25280*/  STL.64 [R1+0x1988], R12 ;  /* 0x0019880c01007387 */ /* 0x0001e40000100a00 */
[----:B0-----:R-:W3:Y:S01]  /*25290*/  LDL.LU.64 R12, [R1+0x190] ;  /* 0x00019000010c7983 */ /* 0x001ee20000300a00 */
[----:B------:R-:W3:Y:S01]  /*252a0*/  LDL.LU.64 R14, [R1+0x198] ;  /* 0x00019800010e7983 */ /* 0x000ee20000300a00 */
[C---:B--2---:R-:W-:Y:S02]  /*252b0*/  HMMA.16816.F32 R20, R4.reuse, R16, R20 ;  /* 0x000000100414723c */ /* 0x044fe40000001814 */
[----:B---3--:R-:W-:Y:S01]  /*252c0*/  STL.64 [R1+0x1a40], R14 ;  /* 0x001a400e01007387 */ /* 0x008fe20000100a00 */
[----:B------:R0:W-:Y:S03]  /*252d0*/  STL.64 [R1+0x1a38], R12 ;  /* 0x001a380c01007387 */ /* 0x0001e60000100a00 */
[----:B0-----:R-:W2:Y:S01]  /*252e0*/  LDL.LU R12, [R1+0x90] ;  /* 0x00009000010c7983 */ /* 0x001ea20000300800 */
[----:B------:R-:W2:Y:S11]  /*252f0*/  LDL.LU R13, [R1+0x94] ;  /* 0x00009400010d7983 */ /* 0x000eb60000300800 */
[----:B------:R-:W-:Y:S05]  /*25300*/  @!UPT UIADD3 URZ, URZ, URZ, URZ ;  /* 0x0000003f3f3ff290 */ /* 0x000fea000fffe03f */
[----:B------:R-:W-:Y:S02]  /*25310*/  STL.64 [R1+0xd0], R20 ;  /* 0x0000d01401007387 */ /* 0x000fe40000100a00 */
[----:B------:R0:W-:Y:S02]  /*25320*/  STL.64 [R1+0xd8], R22 ;  /* 0x0000d81601007387 */ /* 0x0001e40000100a00 */
[----:B0-----:R-:W3:Y:S01]  /*25330*/  LDL.LU.64 R22, [R1+0x1ab0] ;  /* 0x001ab00001167983 */ /* 0x001ee20000300a00 */
[----:B------:R-:W3:Y:S02]  /*25340*/  LDL.LU.64 R20, [R1+0x1aa8] ;  /* 0x001aa80001147983 */ /* 0x000ee40000300a00 */
[----:B------:R-:W-:Y:S01]  /*25350*/  IMAD.MOV.U32 R27, RZ, RZ, R16 ;  /* 0x000000ffff1b7224 */ /* 0x000fe200078e0010 */
[----:B------:R-:W-:Y:S02]  /*25360*/  MOV R26, R17 ;  /* 0x00000011001a7202 */ /* 0x000fe40000000f00 */
[----:B------:R-:W-:Y:S01]  /*25370*/  MOV R14, R29 ;  /* 0x0000001d000e7202 */ /* 0x000fe20000000f00 */
[----:B------:R-:W2:Y:S01]  /*25380*/  LDL.LU.64 R16, [R1+0x1aa0] ;  /* 0x001aa00001107983 */ /* 0x000ea20000300a00 */
[----:B------:R-:W-:Y:S01]  /*25390*/  MOV R15, R0 ;  /* 0x00000000000f7202 */ /* 0x000fe20000000f00 */
[----:B------:R-:W2:Y:S01]  /*253a0*/  LDL.LU.64 R10, [R1+0x1a98] ;  /* 0x001a9800010a7983 */ /* 0x000ea20000300a00 */
[C---:B---3--:R-:W-:Y:S11]  /*253b0*/  HMMA.16816.F32 R20, R4.reuse, R8, R20 ;  /* 0x000000080414723c */ /* 0x048ff60000001814 */
[----:B------:R-:W-:Y:S11]  /*253c0*/  @!UPT UIADD3 URZ, URZ, URZ, URZ ;  /* 0x0000003f3f3ff290 */ /* 0x000ff6000fffe03f */
[----:B------:R-:W-:Y:S01]  /*253d0*/  @!UPT UIADD3 URZ, URZ, URZ, URZ ;  /* 0x0000003f3f3ff290 */ /* 0x000fe2000fffe03f */
[----:B------:R0:W-:Y:S01]  /*253e0*/  STL.64 [R1+0x100], R20 ;  /* 0x0001001401007387 */ /* 0x0001e20000100a00 */
[----:B------:R-:W-:Y:S01]  /*253f0*/  MOV R0, R22 ;  /* 0x0000001600007202 */ /* 0x000fe20000000f00 */
[----:B------:R-:W-:Y:S02]  /*25400*/  IMAD.MOV.U32 R29, RZ, RZ, R23 ;  /* 0x000000ffff1d7224 */ /* 0x000fe400078e0017 */
[----:B------:R-:W3:Y:S04]  /*25410*/  LDL.LU.64 R22, [R1+0x1a90] ;  /* 0x001a900001167983 */ /* 0x000ee80000300a00 */
[----:B0-----:R-:W3:Y:S01]  /*25420*/  LDL.LU.64 R20, [R1+0x1a88] ;  /* 0x001a880001147983 */ /* 0x001ee20000300a00 */
[----:B--2---:R-:W-:Y:S01]  /*25430*/  HMMA.16816.F32 R12, R4, R16, R12 ;  /* 0x00000010040c723c */ /* 0x004fe2000000180c */
[----:B------:R-:W-:-:S02]  /*25440*/  MOV R19, R8 ;  /* 0x0000000800137202 */ /* 0x000fc40000000f00 */
[----:B------:R-:W-:-:S05]  /*25450*/  MOV R18, R9 ;  /* 0x0000000900127202 */ /* 0x000fca0000000f00 */
[----:B---3--:R-:W-:Y:S11]  /*25460*/  HMMA.16816.F32 R20, R4, R24, R20 ;  /* 0x000000180414723c */ /* 0x008ff60000001814 */
[----:B------:R-:W-:Y:S11]  /*25470*/  @!UPT UIADD3 URZ, URZ, URZ, URZ ;  /* 0x0000003f3f3ff290 */ /* 0x000ff6000fffe03f */
[----:B------:R-:W-:Y:S01]  /*25480*/  @!UPT UIADD3 URZ, URZ, URZ, URZ ;  /* 0x0000003f3f3ff290 */ /* 0x000fe2000fffe03f */
[----:B------:R0:W-:Y:S01]  /*25490*/  STL.64 [R1+0x160], R20 ;  /* 0x0001601401007387 */ /* 0x0001e20000100a00 */
[----:B------:R1:W-:Y:S03]  /*254a0*/  STL.64 [R1+0x168], R22 ;  /* 0x0001681601007387 */ /* 0x0003e60000100a00 */
[----:B0-----:R-:W2:Y:S01]  /*254b0*/  LDL.LU R20, [R1+0x10] ;  /* 0x0000100001147983 */ /* 0x001ea20000300800 */
[----:B------:R-:W2:Y:S02]  /*254c0*/  LDL.LU R21, [R1+0x14] ;  /* 0x0000140001157983 */ /* 0x000ea40000300800 */
[----:B-1----:R-:W2:Y:S02]  /*254d0*/  LDL.LU R22, [R1+0x18] ;  /* 0x0000180001167983 */ /* 0x002ea40000300800 */
[----:B------:R-:W2:Y:S01]  /*254e0*/  LDL.LU R23, [R1+0x1c] ;  /* 0x00001c0001177983 */ /* 0x000ea20000300800 */
[----:B------:R-:W2:Y:S01]  /*254f0*/  LDL.LU.64 R8, [R1+0x280] ;  /* 0x0002800001087983 */ /* 0x000ea20000300a00 */
[----:B------:R-:W-:Y:S02]  /*25500*/  STL.64 [R1+0x19f0], R24 ;  /* 0x0019f01801007387 */ /* 0x000fe40000100a00 */
[----:B------:R0:W-:Y:S02]  /*25510*/  STL.64 [R1+0x19e8], R16 ;  /* 0x0019e81001007387 */ /* 0x0001e40000100a00 */
[----:B0-----:R-:W3:Y:S01]  /*25520*/  LDL.LU R16, [R1+0x30] ;  /* 0x0000300001107983 */ /* 0x001ee20000300800 */
[----:B------:R-:W-:Y:S02]  /*25530*/  STL.64 [R1+0x180], R12 ;  /* 0x0001800c01007387 */ /* 0x000fe40000100a00 */
[----:B------:R-:W-:Y:S01]  /*25540*/  STL.64 [R1+0x188], R14 ;  /* 0x0001880e01007387 */ /* 0x000fe20000100a00 */
[----:B------:R-:W-:Y:S01]  /*25550*/  MOV R25, R18 ;  /* 0x0000001200197202 */ /* 0x000fe20000000f00 */
[----:B------:R-:W3:Y:S01]  /*25560*/  LDL.LU R17, [R1+0x34] ;  /* 0x0000340001117983 */ /* 0x000ee20000300800 */
[----:B------:R-:W2:Y:S01]  /*25570*/  LDL.LU R18, [R1+0x38] ;  /* 0x0000380001127983 */ /* 0x000ea20000300800 */
[----:B------:R-:W-:Y:S01]  /*25580*/  MOV R24, R19 ;  /* 0x0000001300187202 */ /* 0x000fe20000000f00 */
[----:B------:R-:W-:-:S02]  /*25590*/  MOV R19, R28 ;  /* 0x0000001c00137202 */ /* 0x000fc40000000f00 */
[----:B------:R-:W4:Y:S04]  /*255a0*/  LDL.LU R28, [R1+0x1a80] ;  /* 0x001a8000011c7983 */ /* 0x000f280000300800 */
[----:B--2---:R-:W-:Y:S01]  /*255b0*/  STL.64 [R1+0x1a00], R18 ;  /* 0x001a001201007387 */ /* 0x004fe20000100a00 */
[----:B---3--:R0:W-:Y:S03]  /*255c0*/  STL.64 [R1+0x19f8], R16 ;  /* 0x0019f81001007387 */ /* 0x0081e60000100a00 */
[----:B0-----:R-:W2:Y:S01]  /*255d0*/  LDL.LU R16, [R1+0x40] ;  /* 0x0000400001107983 */ /* 0x001ea20000300800 */
[----:B------:R-:W2:Y:S01]  /*255e0*/  LDL.LU R17, [R1+0x44] ;  /* 0x0000440001117983 */ /* 0x000ea20000300800 */
[----:B-----5:R-:W-:Y:S01]  /*255f0*/  MOV R18, R2 ;  /* 0x0000000200127202 */ /* 0x020fe20000000f00 */
[----:B----4-:R-:W-:Y:S01]  /*25600*/  IMAD.MOV.U32 R19, RZ, RZ, R3 ;  /* 0x000000ffff137224 */ /* 0x010fe200078e0003 */
[----:B------:R-:W3:Y:S01]  /*25610*/  LDL.LU R2, [R1+0x1a7c] ;  /* 0x001a7c0001027983 */ /* 0x000ee20000300800 */
[----:B------:R-:W4:Y:S02]  /*25620*/  LDL.LU R3, [R1+0x1a78] ;  /* 0x001a780001037983 */ /* 0x000f240000300800 */
[----:B------:R-:W5:Y:S02]  /*25630*/  LDL.LU R12, [R1+0x80] ;  /* 0x00008000010c7983 */ /* 0x000f640000300800 */
[----:B------:R-:W5:Y:S01]  /*25640*/  LDL.LU R13, [R1+0x84] ;  /* 0x00008400010d7983 */ /* 0x000f620000300800 */
[----:B------:R-:W5:Y:S01]  /*25650*/  LDL.LU R14, [R1+0x88] ;  /* 0x00008800010e7983 */ /* 0x000f620000300800 */
[----:B------:R-:W5:Y:S02]  /*25660*/  LDL.LU R15, [R1+0x8c] ;  /* 0x00008c00010f7983 */ /* 0x000f640000300800 */
[----:B------:R-:W-:Y:S01]  /*25670*/  STL.64 [R1+0x1a10], R18 ;  /* 0x001a101201007387 */ /* 0x000fe20000100a00 */
[----:B------:R-:W-:Y:S01]  /*25680*/  HMMA.16816.F32 R4, R4, R8, R20 ;  /* 0x000000080404723c */ /* 0x000fe20000001814 */
[----:B--2---:R0:W-:Y:S02]  /*25690*/  STL.64 [R1+0x1a08], R16 ;  /* 0x001a081001007387 */ /* 0x0041e40000100a00 */
[----:B0-----:R-:W-:-:S02]  /*256a0*/  MOV R16, R27 ;  /* 0x0000001b00107202 */ /* 0x001fc40000000f00 */
[----:B------:R-:W-:-:S05]  /*256b0*/  MOV R17, R26 ;  /* 0x0000001a00117202 */ /* 0x000fca0000000f00 */
[----:B------:R0:W-:Y:S01]  /*256c0*/  STL.64 [R1+0x1a18], R16 ;  /* 0x001a181001007387 */ /* 0x0001e20000100a00 */
[----:B----4-:R-:W-:Y:S01]  /*256d0*/  IMAD.MOV.U32 R18, RZ, RZ, R3 ;  /* 0x000000ffff127224 */ /* 0x010fe200078e0003 */
[----:B------:R-:W-:Y:S02]  /*256e0*/  MOV R26, R8 ;  /* 0x00000008001a7202 */ /* 0x000fe40000000f00 */
[----:B0-----:R-:W-:Y:S02]  /*256f0*/  MOV R16, R11 ;  /* 0x0000000b00107202 */ /* 0x001fe40000000f00 */
[----:B------:R-:W-:-:S05]  /*25700*/  MOV R17, R10 ;  /* 0x0000000a00117202 */ /* 0x000fca0000000f00 */
[----:B------:R0:W-:Y:S01]  /*25710*/  STL.64 [R1+0x1a30], R16 ;  /* 0x001a301001007387 */ /* 0x0001e20000100a00 */
[----:B------:R-:W-:-:S03]  /*25720*/  MOV R3, R9 ;  /* 0x0000000900037202 */ /* 0x000fc60000000f00 */
[----:B0-----:R-:W2:Y:S01]  /*25730*/  LDL.LU R16, [R1+0x70] ;  /* 0x0000700001107983 */ /* 0x001ea20000300800 */
[----:B------:R-:W2:Y:S02]  /*25740*/  LDL.LU R17, [R1+0x74] ;  /* 0x0000740001117983 */ /* 0x000ea40000300800 */
[----:B------:R-:W4:Y:S02]  /*25750*/  LDL.LU.64 R22, [R1+0x1a70] ;  /* 0x001a700001167983 */ /* 0x000f240000300a00 */
[----:B------:R-:W5:Y:S01]  /*25760*/  LDL.LU.64 R20, [R1+0x1a68] ;  /* 0x001a680001147983 */ /* 0x000f620000300a00 */
[----:B------:R-:W2:Y:S01]  /*25770*/  LDL.LU.64 R10, [R1+0x1a60] ;  /* 0x001a6000010a7983 */ /* 0x000ea20000300a00 */
[----:B------:R-:W4:Y:S02]  /*25780*/  LDL.LU.64 R8, [R1+0x1a58] ;  /* 0x001a580001087983 */ /* 0x000f240000300a00 */
[----:B------:R-:W-:Y:S02]  /*25790*/  STL.64 [R1+0x150], R4 ;  /* 0x0001500401007387 */ /* 0x000fe40000100a00 */
[----:B------:R-:W-:Y:S01]  /*257a0*/  STL [R1+0x158], R6 ;  /* 0x0001580601007387 */ /* 0x000fe20000100800 */
[----:B------:R-:W-:Y:S01]  /*257b0*/  STL [R1+0x1a28], R26 ;  /* 0x001a281a01007387 */ /* 0x000fe20000100800 */
[----:B------:R0:W-:Y:S01]  /*257c0*/  STL.64 [R1+0x1a20], R24 ;  /* 0x001a201801007387 */ /* 0x0001e20000100a00 */
[----:B---3--:R-:W-:Y:S01]  /*257d0*/  MOV R19, R2 ;  /* 0x0000000200137202 */ /* 0x008fe20000000f00 */
[----:B------:R-:W-:Y:S01]  /*257e0*/  MOV R2, R7 ;  /* 0x0000000700027202 */ /* 0x000fe20000000f00 */
[----:B0-----:R-:W3:Y:S01]  /*257f0*/  LDL.LU R24, [R1+0x60] ;  /* 0x0000600001187983 */ /* 0x001ee20000300800 */
[----:B--2---:R-:W-:Y:S01]  /*25800*/  MOV R27, R10 ;  /* 0x0000000a001b7202 */ /* 0x004fe20000000f00 */
[----:B----4-:R-:W-:Y:S01]  /*25810*/  IMAD.MOV.U32 R25, RZ, RZ, R8 ;  /* 0x000000ffff197224 */ /* 0x010fe200078e0008 */
[----:B------:R-:W-:Y:S01]  /*25820*/  MOV R26, R9 ;  /* 0x00000009001a7202 */ /* 0x000fe20000000f00 */
[----:B------:R-:W5:Y:S01]  /*25830*/  LDL.LU R8, [R1+0x1a54] ;  /* 0x001a540001087983 */ /* 0x000f620000300800 */
[----:B------:R-:W5:Y:S02]  /*25840*/  LDL.LU R9, [R1+0x1a50] ;  /* 0x001a500001097983 */ /* 0x000f640000300800 */
[----:B------:R-:W5:Y:S01]  /*25850*/  LDL.LU R10, [R1+0x1a4c] ;  /* 0x001a4c00010a7983 */ /* 0x000f620000300800 */
[----:B------:R0:W1:Y:S04]  /*25860*/  LDSM.16.M88.4 R4, [R11+0x15080] ;  /* 0x015080000b04783b */ /* 0x0000680000000200 */
[----:B0-----:R-:W5:Y:S04]  /*25870*/  LDL.LU R11, [R1+0x1a48] ;  /* 0x001a4800010b7983 */ /* 0x001f680000300800 */
[----:B-1----:R0:W-:Y:S01]  /*25880*/  STL [R1+0x1934], R4 ;  /* 0x0019340401007387 */ /* 0x0021e20000100800 */
[----:B------:R1:W-:Y:S02]  /*25890*/  STL [R1+0x1930], R5 ;  /* 0x0019300501007387 */ /* 0x0003e40000100800 */
[----:B------:R2:W-:Y:S02]  /*258a0*/  STL [R1+0x192c], R6 ;  /* 0x00192c0601007387 */ /* 0x0005e40000100800 */
[----:B------:R-:W-:Y:S01]  /*258b0*/  STL [R1+0x1928], R7 ;  /* 0x0019280701007387 */ /* 0x000fe20000100800 */
[----:B0-----:R-:W4:Y:S01]  /*258c0*/  LDL.LU R4, [R1+0x50] ;  /* 0x0000500001047983 */ /* 0x001f220000300800 */
[----:B-1----:R-:W4:Y:S02]  /*258d0*/  LDL.LU R5, [R1+0x54] ;  /* 0x0000540001057983 */ /* 0x002f240000300800 */
[----:B--2---:R-:W4:Y:S01]  /*258e0*/  LDL.LU R6, [R1+0x58] ;  /* 0x0000580001067983 */ /* 0x004f220000300800 */
[C---:B-----5:R-:W-:Y:S11]  /*258f0*/  HMMA.16816.F32 R12, R8.reuse, R20, R12 ;  /* 0x00000014080c723c */ /* 0x060ff6000000180c */
[----:B------:R-:W-:Y:S11]  /*25900*/  @!UPT UIADD3 URZ, URZ, URZ, URZ ;  /* 0x0000003f3f3ff290 */ /* 0x000ff6000fffe03f */
[----:B------:R-:W-:Y:S01]  /*25910*/  @!UPT UIADD3 URZ, URZ, URZ, URZ ;  /* 0x0000003f3f3ff290 */ /* 0x000fe2000fffe03f */
[----:B------:R-:W-:Y:S01]  /*25920*/  STL.64 [R1+0x140], R12 ;  /* 0x0001400c01007387 */ /* 0x000fe20000100a00 */
[----:B------:R0:W-:Y:S03]  /*25930*/  STL.64 [R1+0x148], R14 ;  /* 0x0001480e01007387 */ /* 0x0001e60000100a00 */
[----:B0-----:R-:W2:Y:S01]  /*25940*/  LDL.LU.64 R14, [R1+0x1a40] ;  /* 0x001a4000010e7983 */ /* 0x001ea20000300a00 */
[----:B------:R-:W5:Y:S02]  /*25950*/  LDL.LU.64 R12, [R1+0x1a38] ;  /* 0x001a3800010c7983 */ /* 0x000f640000300a00 */
[C---:B-----5:R-:W-:Y:S11]  /*25960*/  HMMA.16816.F32 R16, R8.reuse, R12, R16 ;  /* 0x0000000c0810723c */ /* 0x060ff60000001810 */
[----:B------:R-:W-:Y:S11]  /*25970*/  @!UPT UIADD3 URZ, URZ, URZ, URZ ;  /* 0x0000003f3f3ff290 */ /* 0x000ff6000fffe03f */
[----:B------:R-:W-:Y:S01]  /*25980*/  @!UPT UIADD3 URZ, URZ, URZ, URZ ;  /* 0x0000003f3f3ff290 */ /* 0x000fe2000fffe03f */
[----:B------:R0:W-:Y:S01]  /*25990*/  STL.64 [R1+0x130], R16 ;  /* 0x0001301001007387 */ /* 0x0001e20000100a00 */
[----:B------:R3:W-:Y:S03]  /*259a0*/  STL.64 [R1+0x138], R18 ;  /* 0x0001381201007387 */ /* 0x0007e60000100a00 */
[----:B0-----:R-:W3:Y:S02]  /*259b0*/  LDL.LU.64 R16, [R1+0x1a30] ;  /* 0x001a300001107983 */ /* 0x001ee40000300a00 */
[----:B---3--:R-:W-:Y:S02]  /*259c0*/  HMMA.16816.F32 R16, R8, R16, R24 ;  /* 0x000000100810723c */ /* 0x008fe40000001818 */
[----:B------:R-:W3:Y:S01]  /*259d0*/  LDL.LU R26, [R1+0x1a28] ;  /* 0x001a2800011a7983 */ /* 0x000ee20000300800 */
[----:B------:R-:W5:Y:S11]  /*259e0*/  LDL.LU.64 R24, [R1+0x1a20] ;  /* 0x001a200001187983 */ /* 0x000f760000300a00 */
[----:B------:R-:W-:Y:S09]  /*259f0*/  @!UPT UIADD3 URZ, URZ, URZ, URZ ;  /* 0x0000003f3f3ff290 */ /* 0x000ff2000fffe03f */
[----:B------:R0:W-:Y:S01]  /*25a00*/  STL.64 [R1+0x120], R16 ;  /* 0x0001201001007387 */ /* 0x0001e20000100a00 */
[----:B------:R4:W-:Y:S03]  /*25a10*/  STL.64 [R1+0x128], R18 ;  /* 0x0001281201007387 */ /* 0x0009e60000100a00 */
[----:B0-----:R-:W4:Y:S01]  /*25a20*/  LDL.LU.64 R16, [R1+0x1a18] ;  /* 0x001a180001107983 */ /* 0x001f220000300a00 */
[----:B------:R-:W-:-:S07]  /*25a30*/  MOV R7, R28 ;  /* 0x0000001c00077202 */ /* 0x000fce0000000f00 */
[----:B----4-:R-:W-:Y:S11]  /*25a40*/  HMMA.16816.F32 R16, R8, R16, R4 ;  /* 0x000000100810723c */ /* 0x010ff60000001804 */
[----:B------:R-:W-:Y:S11]  /*25a50*/  @!UPT UIADD3 URZ, URZ, URZ, URZ ;  /* 0x0000003f3f3ff290 */ /* 0x000ff6000fffe03f */
[----:B------:R-:W-:Y:S02]  /*25a60*/  @!UPT UIADD3 URZ, URZ, URZ, URZ ;  /* 0x0000003f3f3ff290 */ /* 0x000fe4000fffe03f */
[----:B------:R-:W-:Y:S02]  /*25a70*/  MOV R6, R18 ;  /* 0x0000001200067202 */ /* 0x000fe40000000f00 */
[----:B------:R-:W-:Y:S02]  /*25a80*/  MOV R7, R19 ;  /* 0x0000001300077202 */ /* 0x000fe40000000f00 */
[----:B------:R-:W-:Y:S01]  /*25a90*/  MOV R4, R16 ;  /* 0x0000001000047202 */ /* 0x000fe20000000f00 */
[----:B------:R-:W-:Y:S01]  /*25aa0*/  IMAD.MOV.U32 R5, RZ, RZ, R17 ;  /* 0x000000ffff057224 */ /* 0x000fe200078e0011 */
[----:B------:R-:W5:Y:S01]  /*25ab0*/  LDL.LU.64 R18, [R1+0x1a10] ;  /* 0x001a100001127983 */ /* 0x000f620000300a00 */
[----:B------:R-:W5:Y:S02]  /*25ac0*/  LDL.LU.64 R16, [R1+0x1a08] ;  /* 0x001a080001107983 */ /* 0x000f640000300a00 */
[----:B------:R-:W-:Y:S02]  /*25ad0*/  STL [R1+0x1944], R7 ;  /* 0x0019440701007387 */ /* 0x000fe40000100800 */
[----:B------:R-:W-:Y:S01]  /*25ae0*/  STL [R1+0x1940], R6 ;  /* 0x0019400601007387 */ /* 0x000fe20000100800 */
[----:B------:R-:W-:Y:S01]  /*25af0*/  STL [R1+0x193c], R5 ;  /* 0x00193c0501007387 */ /* 0x000fe20000100800 */
[----:B------:R3:W-:Y:S02]  /*25b00*/  STL [R1+0x1938], R4 ;  /* 0x0019380401007387 */ /* 0x0007e40000100800 */
[----:B---3--:R-:W-:-:S02]  /*25b10*/  MOV R4, R26 ;  /* 0x0000001a00047202 */ /* 0x008fc40000000f00 */
[C---:B-----5:R-:W-:Y:S01]  /*25b20*/  HMMA.16816.F32 R24, R8.reuse, R24, R16 ;  /* 0x000000180818723c */ /* 0x060fe20000001810 */
[----:B------:R-:W3:Y:S01]  /*25b30*/  LDL.LU.64 R18, [R1+0x1a00] ;  /* 0x001a000001127983 */ /* 0x000ee20000300a00 */
[----:B------:R-:W3:Y:S11]  /*25b40*/  LDL.LU.64 R16, [R1+0x19f8] ;  /* 0x0019f80001107983 */ /* 0x000ef60000300a00 */
[----:B------:R-:W-:Y:S10]  /*25b50*/  @!UPT UIADD3 URZ, URZ, URZ, URZ ;  /* 0x0000003f3f3ff290 */ /* 0x000ff4000fffe03f */
[----:B------:R0:W-:Y:S01]  /*25b60*/  STL.64 [R1+0xf0], R24 ;  /* 0x0000f01801007387 */ /* 0x0001e20000100a00 */
[----:B------:R3:W-:Y:S03]  /*25b70*/  STL.64 [R1+0xf8], R26 ;  /* 0x0000f81a01007387 */ /* 0x0007e60000100a00 */
[----:B0-----:R-:W3:Y:S02]  /*25b80*/  LDL.LU.64 R24, [R1+0x19f0] ;  /* 0x0019f00001187983 */ /* 0x001ee40000300a00 */
[C---:B---3--:R-:W-:Y:S02]  /*25b90*/  HMMA.16816.F32 R24, R8.reuse, R24, R16 ;  /* 0x000000180818723c */ /* 0x048fe40000001810 */
[----:B------:R-:W3:Y:S11]  /*25ba0*/  LDL.LU.64 R16, [R1+0x19e8] ;  /* 0x0019e80001107983 */ /* 0x000ef60000300a00 */
[----:B------:R-:W-:Y:S10]  /*25bb0*/  @!UPT UIADD3 URZ, URZ, URZ, URZ ;  /* 0x0000003f3f3ff290 */ /* 0x000ff4000fffe03f */
[----:B------:R-:W-:Y:S01]  /*25bc0*/  STL.64 [R1+0xe0], R24 ;  /* 0x0000e01801007387 */ /* 0x000fe20000100a00 */
[----:B------:R0:W-:Y:S03]  /*25bd0*/  STL.64 [R1+0xe8], R26 ;  /* 0x0000e81a01007387 */ /* 0x0001e60000100a00 */
[----:B0-----:R-:W3:Y:S01]  /*25be0*/  LDL.LU.64 R26, [R1+0x19e0] ;  /* 0x0019e000011a7983 */ /* 0x001ee20000300a00 */
[----:B------:R-:W3:Y:S01]  /*25bf0*/  LDL.LU.64 R24, [R1+0x19d8] ;  /* 0x0019d80001187983 */ /* 0x000ee20000300a00 */
[----:B------:R-:W-:Y:S01]  /*25c00*/  MOV R5, R3 ;  /* 0x0000000300057202 */ /* 0x000fe20000000f00 */
[C---:B---3--:R-:W-:Y:S01]  /*25c10*/  HMMA.16816.F32 R16, R8.reuse, R16, R24 ;  /* 0x000000100810723c */ /* 0x048fe20000001818 */
[----:B------:R-:W3:Y:S01]  /*25c20*/  LDL.LU.64 R26, [R1+0x19d0] ;  /* 0x0019d000011a7983 */ /* 0x000ee20000300a00 */
[----:B------:R-:W3:Y:S11]  /*25c30*/  LDL.LU.64 R24, [R1+0x19c8] ;  /* 0x0019c80001187983 */ /* 0x000ef60000300a00 */
[----:B------:R-:W-:Y:S10]  /*25c40*/  @!UPT UIADD3 URZ, URZ, URZ, URZ ;  /* 0x0000003f3f3ff290 */ /* 0x000ff4000fffe03f */
[----:B------:R0:W-:Y:S01]  /*25c50*/  STL.64 [R1+0xc0], R16 ;  /* 0x0000c01001007387 */ /* 0x0001e20000100a00 */
[----:B------:R-:W-:Y:S01]  /*25c60*/  IMAD.MOV.U32 R28, RZ, RZ, R18 ;  /* 0x000000ffff1c7224 */ /* 0x000fe200078e0012 */
[----:B------:R-:W-:Y:S02]  /*25c70*/  MOV R3, R19 ;  /* 0x0000001300037202 */ /* 0x000fe40000000f00 */
[----:B------:R-:W4:Y:S04]  /*25c80*/  LDL.LU.64 R18, [R1+0x19c0] ;  /* 0x0019c00001127983 */ /* 0x000f280000300a00 */
[----:B0-----:R-:W4:Y:S01]  /*25c90*/  LDL.LU.64 R16, [R1+0x19b8] ;  /* 0x0019b80001107983 */ /* 0x001f220000300a00 */
[----:B------:R-:W-:Y:S02]  /*25ca0*/  STL [R1+0x194c], R3 ;  /* 0x00194c0301007387 */ /* 0x000fe40000100800 */
[----:B------:R-:W-:Y:S01]  /*25cb0*/  STL [R1+0x1948], R28 ;  /* 0x0019481c01007387 */ /* 0x000fe20000100800 */
[----:B----4-:R-:W-:Y:S01]  /*25cc0*/  HMMA.16816.F32 R4, R8, R4, R16 ;  /* 0x000000040804723c */ /* 0x010fe20000001810 */
[----:B------:R-:W3:Y:S01]  /*25cd0*/  LDL.LU.64 R18, [R1+0x19b0] ;  /* 0x0019b00001127983 */ /* 0x000ee20000300a00 */
[----:B------:R-:W3:Y:S02]  /*25ce0*/  LDL.LU.64 R16, [R1+0x19a8] ;  /* 0x0019a80001107983 */ /* 0x000ee40000300a00 */
[----:B------:R-:W4:Y:S11]  /*25cf0*/  LDL.LU.64 R10, [R1+0x218] ;  /* 0x00021800010a7983 */ /* 0x000f360000300a00 */
[----:B------:R-:W-:Y:S08]  /*25d00*/  @!UPT UIADD3 URZ, URZ, URZ, URZ ;  /* 0x0000003f3f3ff290 */ /* 0x000ff0000fffe03f */
[----:B------:R0:W-:Y:S01]  /*25d10*/  STL.64 [R1+0xb0], R4 ;  /* 0x0000b00401007387 */ /* 0x0001e20000100a00 */
[----:B------:R-:W-:Y:S01]  /*25d20*/  STL.64 [R1+0xb8], R6 ;  /* 0x0000b80601007387 */ /* 0x000fe20000100a00 */
[----:B0-----:R-:W-:Y:S02]  /*25d30*/  MOV R5, R22 ;  /* 0x0000001600057202 */ /* 0x001fe40000000f00 */
[----:B------:R-:W-:Y:S01]  /*25d40*/  MOV R4, R23 ;  /* 0x0000001700047202 */ /* 0x000fe20000000f00 */
[C---:B---3--:R-:W-:Y:S11]  /*25d50*/  HMMA.16816.F32 R24, R16.reuse, R22, R24 ;  /* 0x000000161018723c */ /* 0x048ff60000001818 */
[----:B------:R-:W-:Y:S11]  /*25d60*/  @!UPT UIADD3 URZ, URZ, URZ, URZ ;  /* 0x0000003f3f3ff290 */ /* 0x000ff6000fffe03f */
[----:B------:R-:W-:Y:S01]  /*25d70*/  @!UPT UIADD3 URZ, URZ, URZ, URZ ;  /* 0x0000003f3f3ff290 */ /* 0x000fe2000fffe03f */
[----:B------:R-:W-:Y:S01]  /*25d80*/  STL.64 [R1+0xa0], R24 ;  /* 0x0000a01801007387 */ /* 0x000fe20000100a00 */
[----:B------:R0:W-:Y:S02]  /*25d90*/  STL.64 [R1+0xa8], R26 ;  /* 0x0000a81a01007387 */ /* 0x0001e40000100a00 */
[----:B------:R-:W3:Y:S02]  /*25da0*/  LDL.LU.64 R22, [R1+0x19a0] ;  /* 0x0019a00001167983 */ /* 0x000ee40000300a00 */
[----:B------:R-:W3:Y:S01]  /*25db0*/  LDL.LU.64 R20, [R1+0x1998] ;  /* 0x0019980001147983 */ /* 0x000ee20000300a00 */
[----:B0-----:R-:W5:Y:S01]  /*25dc0*/  LDL.LU.64 R26, [R1+0x238] ;  /* 0x00023800011a7983 */ /* 0x001f620000300a00 */
[----:B--2---:R-:W-:Y:S01]  /*25dd0*/  MOV R7, R14 ;  /* 0x0000000e00077202 */ /* 0x004fe20000000f00 */
[----:B------:R-:W-:Y:S01]  /*25de0*/  IMAD.MOV.U32 R6, RZ, RZ, R15 ;  /* 0x000000ffff067224 */ /* 0x000fe200078e000f */
[C---:B---3--:R-:W-:Y:S01]  /*25df0*/  HMMA.16816.F32 R20, R16.reuse, R14, R20 ;  /* 0x0000000e1014723c */ /* 0x048fe20000001814 */
[----:B-----5:R0:W-:Y:S01]  /*25e00*/  STL.64 [R1+0x1970], R26 ;  /* 0x0019701a01007387 */ /* 0x0201e20000100a00 */
[----:B------:R-:W2:Y:S02]  /*25e10*/  LDL.LU R24, [R1+0xd0] ;  /* 0x0000d00001187983 */ /* 0x000ea40000300800 */
[----:B------:R-:W2:Y:S01]  /*25e20*/  LDL.LU R25, [R1+0xd4] ;  /* 0x0000d40001197983 */ /* 0x000ea20000300800 */
[----:B0-----:R-:W2:Y:S01]  /*25e30*/  LDL.LU R26, [R1+0xd8] ;  /* 0x0000d800011a7983 */ /* 0x001ea20000300800 */
[----:B------:R-:W2:Y:S02]  /*25e40*/  LDL.LU R27, [R1+0xdc] ;  /* 0x0000dc00011b7983 */ /* 0x000ea40000300800 */
[----:B------:R-:W-:Y:S02]  /*25e50*/  STL [R1+0x1954], R4 ;  /* 0x0019540401007387 */ /* 0x000fe40000100800 */
[----:B------:R-:W-:Y:S11]  /*25e60*/  STL [R1+0x1950], R5 ;  /* 0x0019500501007387 */ /* 0x000ff60000100800 */
[----:B------:R-:W-:Y:S02]  /*25e70*/  @!UPT UIADD3 URZ, URZ, URZ, URZ ;  /* 0x0000003f3f3ff290 */ /* 0x000fe4000fffe03f */
[----:B------:R0:W-:Y:S01]  /*25e80*/  STL.64 [R1+0x90], R20 ;  /* 0x0000901401007387 */ /* 0x0001e20000100a00 */
[----:B------:R1:W-:Y:S02]  /*25e90*/  STL.64 [R1+0x98], R22 ;  /* 0x0000981601007387 */ /* 0x0003e40000100a00 */
[----:B------:R-:W3:Y:S02]  /*25ea0*/  LDL.LU.64 R14, [R1+0x1990] ;  /* 0x00199000010e7983 */ /* 0x000ee40000300a00 */
[----:B------:R-:W3:Y:S01]  /*25eb0*/  LDL.LU.64 R12, [R1+0x1988] ;  /* 0x00198800010c7983 */ /* 0x000ee20000300a00 */
[----:B0-----:R-:W5:Y:S01]  /*25ec0*/  LDL.LU R20, [R1+0x100] ;  /* 0x0001000001147983 */ /* 0x001f620000300800 */
[----:B------:R-:W5:Y:S01]  /*25ed0*/  LDL.LU R21, [R1+0x104] ;  /* 0x0001040001157983 */ /* 0x000f620000300800 */
[----:B-1----:R-:W-:Y:S02]  /*25ee0*/  MOV R22, R0 ;  /* 0x0000000000167202 */ /* 0x002fe40000000f00 */
[----:B------:R-:W-:Y:S01]  /*25ef0*/  MOV R23, R29 ;  /* 0x0000001d00177202 */ /* 0x000fe20000000f00 */
[----:B------:R-:W2:Y:S01]  /*25f00*/  LDL.LU R0, [R1+0x1980] ;  /* 0x0019800001007983 */ /* 0x000ea20000300800 */
[----:B------:R-:W2:Y:S02]  /*25f10*/  LDL.LU R29, [R1+0x197c] ;  /* 0x00197c00011d7983 */ /* 0x000ea40000300800 */
[----:B------:R-:W-:Y:S02]  /*25f20*/  STL [R1+0x195c], R6 ;  /* 0x00195c0601007387 */ /* 0x000fe40000100800 */
[----:B------:R0:W-:Y:S02]  /*25f30*/  STL [R1+0x1958], R7 ;  /* 0x0019580701007387 */ /* 0x0001e40000100800 */
[----:B0-----:R-:W3:Y:S01]  /*25f40*/  LDL.LU.64 R6, [R1+0x1f8] ;  /* 0x0001f80001067983 */ /* 0x001ee20000300a00 */
[----:B----4-:R-:W-:Y:S01]  /*25f50*/  IMAD.MOV.U32 R4, RZ, RZ, R10 ;  /* 0x000000ffff047224 */ /* 0x010fe200078e000a */
[----:B------:R-:W-:Y:S01]  /*25f60*/  MOV R5, R11 ;  /* 0x0000000b00057202 */ /* 0x000fe20000000f00 */
[C---:B---3--:R-:W-:Y:S11]  /*25f70*/  HMMA.16816.F32 R12, R16.reuse, R6, R12 ;  /* 0x00000006100c723c */ /* 0x048ff6000000180c */
[----:B------:R-:W-:Y:S11]  /*25f80*/  @!UPT UIADD3 URZ, URZ, URZ, URZ ;  /* 0x0000003f3f3ff290 */ /* 0x000ff6000fffe03f */
[----:B------:R-:W-:Y:S01]  /*25f90*/  @!UPT UIADD3 URZ, URZ, URZ, URZ ;  /* 0x0000003f3f3ff290 */ /* 0x000fe2000fffe03f */
[----:B------:R-:W-:Y:S01]  /*25fa0*/  STL.64 [R1+0x80], R12 ;  /* 0x0000800c01007387 */ /* 0x000fe20000100a00 */
[----:B------:R2:W-:Y:S02]  /*25fb0*/  STL.64 [R1+0x88], R14 ;  /* 0x0000880e01007387 */ /* 0x0005e40000100a00 */
[----:B--2---:R-:W-:Y:S01]  /*25fc0*/  HMMA.16816.F32 R12, R16, R10, R24 ;  /* 0x0000000a100c723c */ /* 0x004fe20000001818 */
[----:B------:R-:W0:Y:S11]  /*25fd0*/  LDSM.16.M88.4 R8, [R29+0x14080] ;  /* 0x014080001d08783b */ /* 0x000e360000000200 */
[----:B------:R-:W-:Y:S11]  /*25fe0*/  @!UPT UIADD3 URZ, URZ, URZ, URZ ;  /* 0x0000003f3f3ff290 */ /* 0x000ff6000fffe03f */
[----:B------:R-:W-:Y:S01]  /*25ff0*/  STL.64 [R1+0x70], R12 ;  /* 0x0000700c01007387 */ /* 0x000fe20000100a00 */
[----:B------:R-:W-:Y:S03]  /*26000*/  STL.64 [R1+0x78], R14 ;  /* 0x0000780e01007387 */ /* 0x000fe60000100a00 */
[----:B0-----:R0:W-:Y:S01]  /*26010*/  STL.64 [R1+0x1888], R10 ;  /* 0x0018880a01007387 */ /* 0x0011e20000100a00 */
[----:B------:R-:W-:Y:S01]  /*26020*/  STL.64 [R1+0x1880], R8 ;  /* 0x0018800801007387 */ /* 0x000fe20000100a00 */
[----:B0-----:R-:W-:Y:S02]  /*26030*/  MOV R10, R0 ;  /* 0x00000000000a7202 */ /* 0x001fe40000000f00 */
[----:B------:R-:W2:Y:S01]  /*26040*/  LDL.LU R0, [R1+0x1978] ;  /* 0x0019780001007983 */ /* 0x000ea20000300800 */
[----:B------:R-:W3:Y:S02]  /*26050*/  LDL.LU R11, [R1+0x28c] ;  /* 0x00028c00010b7983 */ /* 0x000ee40000300800 */
[----:B------:R-:W4:Y:S02]  /*26060*/  LDL.LU R12, [R1+0x160] ;  /* 0x00016000010c7983 */ /* 0x000f240000300800 */
[----:B------:R-:W4:Y:S01]  /*26070*/  LDL.LU R13, [R1+0x164] ;  /* 0x00016400010d7983 */ /* 0x000f220000300800 */
[----:B------:R-:W4:Y:S01]  /*26080*/  LDL.LU R14, [R1+0x168] ;  /* 0x00016800010e7983 */ /* 0x000f220000300800 */
[----:B------:R-:W4:Y:S03]  /*26090*/  LDL.LU R15, [R1+0x16c] ;  /* 0x00016c00010f7983 */ /* 0x000f260000300800 */
[----:B--2---:R-:W0:Y:S04]  /*260a0*/  LDSM.16.M88.4 R24, [R0+0x80] ;  /* 0x000080000018783b */ /* 0x004e280000000200 */
[----:B0-----:R-:W-:Y:S01]  /*260b0*/  STL.64 [R1+0x50], R24 ;  /* 0x0000501801007387 */ /* 0x001fe20000100a00 */
[----:B------:R0:W-:Y:S03]  /*260c0*/  STL.64 [R1+0x58], R26 ;  /* 0x0000581a01007387 */ /* 0x0001e60000100a00 */
[----:B0-----:R-:W5:Y:S01]  /*260d0*/  LDL.LU.64 R26, [R1+0x1970] ;  /* 0x00197000011a7983 */ /* 0x001f620000300a00 */
[----:B------:R-:W-:-:S02]  /*260e0*/  MOV R3, R6 ;  /* 0x0000000600037202 */ /* 0x000fc40000000f00 */
[----:B------:R-:W-:Y:S01]  /*260f0*/  MOV R28, R7 ;  /* 0x00000007001c7202 */ /* 0x000fe20000000f00 */
[C---:B-----5:R-:W-:Y:S01]  /*26100*/  HMMA.16816.F32 R20, R16.reuse, R26, R20 ;  /* 0x0000001a1014723c */ /* 0x060fe20000001814 */
[----:B------:R-:W-:Y:S02]  /*26110*/  MOV R6, R26 ;  /* 0x0000001a00067202 */ /* 0x000fe40000000f00 */
[----:B------:R-:W-:Y:S02]  /*26120*/  MOV R7, R27 ;  /* 0x0000001b00077202 */ /* 0x000fe40000000f00 */
[----:B------:R-:W-:Y:S11]  /*26130*/  LDSM.16.M88.4 R24, [R0+0x4080] ;  /* 0x004080000018783b */ /* 0x000ff60000000200 */
[----:B------:R-:W-:Y:S07]  /*26140*/  @!UPT UIADD3 URZ, URZ, URZ, URZ ;  /* 0x0000003f3f3ff290 */ /* 0x000fee000fffe03f */
[----:B------:R-:W-:Y:S01]  /*26150*/  STL.64 [R1+0x60], R20 ;  /* 0x0000601401007387 */ /* 0x000fe20000100a00 */
[----:B------:R-:W-:Y:S01]  /*26160*/  IMAD.MOV.U32 R9, RZ, RZ, R22 ;  /* 0x000000ffff097224 */ /* 0x000fe200078e0016 */
[----:B------:R-:W-:Y:S02]  /*26170*/  MOV R8, R23 ;  /* 0x0000001700087202 */ /* 0x000fe40000000f00 */
[----:B------:R-:W0:Y:S01]  /*26180*/  LDSM.16.M88.4 R20, [R0+0x2080] ;  /* 0x002080000014783b */ /* 0x000e220000000200 */
[----:B------:R1:W-:Y:S02]  /*26190*/  STL.64 [R1+0x1968], R6 ;  /* 0x0019680601007387 */ /* 0x0003e40000100a00 */
[----:B------:R-:W-:Y:S01]  /*261a0*/  STL.64 [R1+0x1960], R4 ;  /* 0x0019600401007387 */ /* 0x000fe20000100a00 */
[----:B-1----:R-:W2:Y:S01]  /*261b0*/  LDL.LU.64 R6, [R1+0x278] ;  /* 0x0002780001067983 */ /* 0x002ea20000300a00 */
[----:B------:R-:W-:Y:S02]  /*261c0*/  STL [R1+0x18a4], R8 ;  /* 0x0018a40801007387 */ /* 0x000fe40000100800 */
[----:B------:R-:W-:Y:S01]  /*261d0*/  STL [R1+0x18a0], R9 ;  /* 0x0018a00901007387 */ /* 0x000fe20000100800 */
[----:B0-----:R-:W-:Y:S01]  /*261e0*/  STL.64 [R1+0x40], R20 ;  /* 0x0000401401007387 */ /* 0x001fe20000100a00 */
[----:B------:R-:W-:Y:S02]  /*261f0*/  STL.64 [R1+0x48], R22 ;  /* 0x0000481601007387 */ /* 0x000fe40000100a00 */
[----:B------:R-:W0:Y:S04]  /*26200*/  LDSM.16.M88.4 R20, [R0+0x6080] ;  /* 0x006080000014783b */ /* 0x000e280000000200 */
[----:B------:R-:W-:Y:S01]  /*26210*/  STL.64 [R1+0x30], R24 ;  /* 0x0000301801007387 */ /* 0x000fe20000100a00 */
[----:B------:R-:W-:Y:S02]  /*26220*/  STL.64 [R1+0x38], R26 ;  /* 0x0000381a01007387 */ /* 0x000fe40000100a00 */
[----:B------:R-:W1:Y:S02]  /*26230*/  LDSM.16.M88.4 R24, [R0+0x8080] ;  /* 0x008080000018783b */ /* 0x000e640000000200 */
[----:B0-----:R-:W-:Y:S02]  /*26240*/  STL.64 [R1+0x20], R20 ;  /* 0x0000201401007387 */ /* 0x001fe40000100a00 */
[----:B------:R-:W-:Y:S02]  /*26250*/  STL.64 [R1+0x28], R22 ;  /* 0x0000281601007387 */ /* 0x000fe40000100a00 */
[----:B-1----:R-:W-:Y:S02]  /*26260*/  STL.64 [R1+0x10], R24 ;  /* 0x0000101801007387 */ /* 0x002fe40000100a00 */
[----:B------:R-:W-:Y:S02]  /*26270*/  STL.64 [R1+0x18], R26 ;  /* 0x0000181a01007387 */ /* 0x000fe40000100a00 */
[----:B------:R-:W0:Y:S04]  /*26280*/  LDSM.16.M88.4 R24, [R0+0xc080] ;  /* 0x00c080000018783b */ /* 0x000e280000000200 */
[----:B------:R-:W1:Y:S04]  /*26290*/  LDSM.16.M88.4 R20, [R0+0xa080] ;  /* 0x00a080000014783b */ /* 0x000e680000000200 */
[----:B0-----:R-:W-:Y:S01]  /*262a0*/  STL [R1+0x16a4], R26 ;  /* 0x0016a41a01007387 */ /* 0x001fe20000100800 */
[----:B-1----:R-:W-:Y:S02]  /*262b0*/  STL.64 [R1], R20 ;  /* 0x0000001401007387 */ /* 0x002fe40000100a00 */
[----:B------:R-:W-:Y:S02]  /*262c0*/  STL.64 [R1+0x8], R22 ;  /* 0x0000081601007387 */ /* 0x000fe40000100a00 */
[----:B------:R-:W0:Y:S04]  /*262d0*/  LDSM.16.M88.4 R20, [R0+0xe080] ;  /* 0x00e080000014783b */ /* 0x000e280000000200 */
[----:B------:R-:W-:Y:S01]  /*262e0*/  STL [R1+0x16a0], R27 ;  /* 0x0016a01b01007387 */ /* 0x000fe20000100800 */
[----:B------:R1:W-:Y:S03]  /*262f0*/  STL.64 [R1+0x1920], R24 ;  /* 0x0019201801007387 */ /* 0x0003e60000100a00 */
[----:B-1----:R-:W3:Y:S01]  /*26300*/  LDL.LU R24, [R1+0x150] ;  /* 0x0001500001187983 */ /* 0x002ee20000300800 */
[----:B------:R-:W3:Y:S02]  /*26310*/  LDL.LU R25, [R1+0x154] ;  /* 0x0001540001197983 */ /* 0x000ee40000300800 */
[----:B------:R-:W3:Y:S01]  /*26320*/  LDL.LU R26, [R1+0x158] ;  /* 0x00015800011a7983 */ /* 0x000ee20000300800 */
[----:B0-----:R-:W-:Y:S01]  /*26330*/  STL [R1+0x180c], R20 ;  /* 0x00180c1401007387 */ /* 0x001fe20000100800 */
[----:B------:R-:W-:Y:S02]  /*26340*/  STL [R1+0x1808], R21 ;  /* 0x0018081501007387 */ /* 0x000fe40000100800 */
[----:B------:R-:W-:Y:S02]  /*26350*/  STL [R1+0x16ac], R22 ;  /* 0x0016ac1601007387 */ /* 0x000fe40000100800 */
[----:B------:R0:W-:Y:S02]  /*26360*/  STL [R1+0x16a8], R23 ;  /* 0x0016a81701007387 */ /* 0x0001e40000100800 */
[----:B0-----:R-:W4:Y:S01]  /*26370*/  LDL.LU.64 R22, [R1+0x258] ;  /* 0x0002580001167983 */ /* 0x001f220000300a00 */
[----:B------:R-:W-:Y:S01]  /*26380*/  MOV R27, R2 ;  /* 0x00000002001b7202 */ /* 0x000fe20000000f00 */
[----:B----4-:R-:W-:Y:S01]  /*26390*/  HMMA.16816.F32 R12, R16, R22, R12 ;  /* 0x00000016100c723c */ /* 0x010fe2000000180c */
[----:B------:R-:W-:-:S02]  /*263a0*/  MOV R0, R23 ;  /* 0x0000001700007202 */ /* 0x000fc40000000f00 */
[----:B------:R-:W-:Y:S11]  /*263b0*/  MOV R2, R22 ;  /* 0x0000001600027202 */ /* 0x000ff60000000f00 */
[----:B------:R-:W-:Y:S10]  /*263c0*/  @!UPT UIADD3 URZ, URZ, URZ, URZ ;  /* 0x0000003f3f3ff290 */ /* 0x000ff4000fffe03f */
[----:B------:R-:W-:Y:S02]  /*263d0*/  MOV R23, R13 ;  /* 0x0000000d00177202 */ /* 0x000fe40000000f00 */
[----:B------:R-:W-:Y:S02]  /*263e0*/  MOV R21, R14 ;  /* 0x0000000e00157202 */ /* 0x000fe40000000f00 */
[----:B------:R-:W-:Y:S01]  /*263f0*/  MOV R20, R15 ;  /* 0x0000000f00147202 */ /* 0x000fe20000000f00 */
[----:B------:R-:W-:Y:S04]  /*26400*/  STL [R1+0x1910], R23 ;  /* 0x0019101701007387 */ /* 0x000fe80000100800 */
[----:B------:R0:W-:Y:S02]  /*26410*/  STL.64 [R1+0x1908], R20 ;  /* 0x0019081401007387 */ /* 0x0001e40000100a00 */
[----:B0-----:R-:W4:Y:S01]  /*26420*/  LDL.LU R20, [R1+0x180] ;  /* 0x0001800001147983 */ /* 0x001f220000300800 */
[----:B------:R-:W4:Y:S02]  /*26430*/  LDL.LU R21, [R1+0x184] ;  /* 0x0001840001157983 */ /* 0x000f240000300800 */
[----:B------:R-:W4:Y:S02]  /*26440*/  LDL.LU R22, [R1+0x188] ;  /* 0x0001880001167983 */ /* 0x000f240000300800 */
[----:B------:R-:W4:Y:S02]  /*26450*/  LDL.LU R23, [R1+0x18c] ;  /* 0x00018c0001177983 */ /* 0x000f240000300800 */
[----:B------:R-:W-:-:S02]  /*26460*/  IMAD.MOV.U32 R9, RZ, RZ, R12 ;  /* 0x000000ffff097224 */ /* 0x000fc400078e000c */
[----:B------:R-:W0:Y:S04]  /*26470*/  LDSM.16.M88.4 R12, [R29+0x15080] ;  /* 0x015080001d0c783b */ /* 0x000e280000000200 */
[----:B0-----:R2:W-:Y:S01]  /*26480*/  STL [R1+0x17f4], R14 ;  /* 0x0017f40e01007387 */ /* 0x0015e20000100800 */
[----:B------:R0:W-:Y:S02]  /*26490*/  STL [R1+0x17f0], R15 ;  /* 0x0017f00f01007387 */ /* 0x0001e40000100800 */
[----:B--2---:R-:W-:Y:S01]  /*264a0*/  IMAD.MOV.U32 R14, RZ, RZ, R7 ;  /* 0x000000ffff0e7224 */ /* 0x004fe200078e0007 */
[----:B0-----:R-:W-:Y:S01]  /*264b0*/  MOV R15, R6 ;  /* 0x00000006000f7202 */ /* 0x001fe20000000f00 */
[C---:B----4-:R-:W-:Y:S08]  /*264c0*/  HMMA.16816.F32 R20, R16.reuse, R6, R20 ;  /* 0x000000061014723c */ /* 0x050ff00000001814 */
[----:B---3--:R-:W-:Y:S01]  /*264d0*/  HMMA.16816.F32 R16, R16, R10, R24 ;  /* 0x0000000a1010723c */ /* 0x008fe20000001818 */
[----:B------:R-:W2:Y:S01]  /*264e0*/  LDL.LU.64 R6, [R1+0x1968] ;  /* 0x0019680001067983 */ /* 0x000ea20000300a00 */
[----:B------:R-:W3:Y:S11]  /*264f0*/  LDL.LU.64 R4, [R1+0x1960] ;  /* 0x0019600001047983 */ /* 0x000ef60000300a00 */
[----:B------:R-:W-:Y:S02]  /*26500*/  @!UPT UIADD3 URZ, URZ, URZ, URZ ;  /* 0x0000003f3f3ff290 */ /* 0x000fe4000fffe03f */
[----:B------:R-:W-:Y:S01]  /*26510*/  STL.64 [R1+0x1d0], R20 ;  /* 0x0001d01401007387 */ /* 0x000fe20000100a00 */
[----:B------:R-:W-:Y:S01]  /*26520*/  MOV R8, R23 ;  /* 0x0000001700087202 */ /* 0x000fe20000000f00 */
[----:B------:R-:W-:Y:S06]  /*26530*/  STL [R1+0x1d8], R22 ;  /* 0x0001d81601007387 */ /* 0x000fec0000100800 */
[----:B------:R-:W-:Y:S01]  /*26540*/  STL.64 [R1+0x1c0], R16 ;  /* 0x0001c01001007387 */ /* 0x000fe20000100a00 */
[----:B------:R-:W-:Y:S01]  /*26550*/  STL [R1+0x1c8], R18 ;  /* 0x0001c81201007387 */ /* 0x000fe20000100800 */
[----:B------:R-:W-:Y:S02]  /*26560*/  STL.64 [R1+0x18b0], R10 ;  /* 0x0018b00a01007387 */ /* 0x000fe40000100a00 */
[----:B------:R0:W-:Y:S02]  /*26570*/  STL.64 [R1+0x18a8], R8 ;  /* 0x0018a80801007387 */ /* 0x0001e40000100a00 */
[----:B0-----:R-:W4:Y:S01]  /*26580*/  LDL.LU R8, [R1+0xe0] ;  /* 0x0000e00001087983 */ /* 0x001f220000300800 */
[----:B------:R-:W4:Y:S02]  /*26590*/  LDL.LU R9, [R1+0xe4] ;  /* 0x0000e40001097983 */ /* 0x000f240000300800 */
[----:B------:R-:W5:Y:S02]  /*265a0*/  LDL.LU R10, [R1+0xe8] ;  /* 0x0000e800010a7983 */ /* 0x000f640000300800 */
[----:B------:R-:W5:Y:S02]  /*265b0*/  LDL.LU R11, [R1+0xec] ;  /* 0x0000ec00010b7983 */ /* 0x000f640000300800 */
[----:B-----5:R2:W-:Y:S01]  /*265c0*/  STL.64 [R1+0x18c0], R10 ;  /* 0x0018c00a01007387 */ /* 0x0205e20000100a00 */
[----:B----4-:R-:W-:Y:S01]  /*265d0*/  STL.64 [R1+0x18b8], R8 ;  /* 0x0018b80801007387 */ /* 0x010fe20000100a00 */
[----:B--2---:R-:W-:-:S02]  /*265e0*/  MOV R10, R6 ;  /* 0x00000006000a7202 */ /* 0x004fc40000000f00 */
[----:B------:R-:W-:Y:S01]  /*265f0*/  MOV R11, R7 ;  /* 0x00000007000b7202 */ /* 0x000fe20000000f00 */
[----:B------:R-:W2:Y:S01]  /*26600*/  LDL.LU R6, [R1+0x195c] ;  /* 0x00195c0001067983 */ /* 0x000ea20000300800 */
[----:B------:R-:W4:Y:S03]  /*26610*/  LDL.LU R7, [R1+0x1958] ;  /* 0x0019580001077983 */ /* 0x000f260000300800 */
[----:B------:R3:W-:Y:S02]  /*26620*/  STL.64 [R1+0x18d0], R10 ;  /* 0x0018d00a01007387 */ /* 0x0007e40000100a00 */
[----:B---3--:R-:W-:Y:S01]  /*26630*/  IMAD.MOV.U32 R10, RZ, RZ, R4 ;  /* 0x000000ffff0a7224 */ /* 0x008fe200078e0004 */
[----:B------:R-:W-:Y:S01]  /*26640*/  MOV R11, R5 ;  /* 0x00000005000b7202 */ /* 0x000fe20000000f00 */
[----:B------:R-:W3:Y:S01]  /*26650*/  LDL.LU R4, [R1+0x1954] ;  /* 0x0019540001047983 */ /* 0x000ee20000300800 */
[----:B------:R-:W5:Y:S02]  /*26660*/  LDL.LU R5, [R1+0x1950] ;  /* 0x0019500001057983 */ /* 0x000f640000300800 */
[----:B------:R-:W5:Y:S02]  /*26670*/  LDL.LU R24, [R1+0x140] ;  /* 0x0001400001187983 */ /* 0x000f640000300800 */
[----:B------:R-:W5:Y:S01]  /*26680*/  LDL.LU R25, [R1+0x144] ;  /* 0x0001440001197983 */ /* 0x000f620000300800 */
[----:B------:R-:W5:Y:S01]  /*26690*/  LDL.LU R26, [R1+0x148] ;  /* 0x00014800011a7983 */ /* 0x000f620000300800 */
[----:B------:R-:W5:Y:S02]  /*266a0*/  LDL.LU R27, [R1+0x14c] ;  /* 0x00014c00011b7983 */ /* 0x000f640000300800 */
[----:B------:R0:W-:Y:S02]  /*266b0*/  STL.64 [R1+0x18e8], R10 ;  /* 0x0018e80a01007387 */ /* 0x0001e40000100a00 */
[----:B0-----:R-:W-:Y:S01]  /*266c0*/  MOV R10, R3 ;  /* 0x00000003000a7202 */ /* 0x001fe20000000f00 */
[----:B------:R-:W-:Y:S01]  /*266d0*/  IMAD.MOV.U32 R11, RZ, RZ, R28 ;  /* 0x000000ffff0b7224 */ /* 0x000fe200078e001c */
[----:B------:R-:W5:Y:S01]  /*266e0*/  LDL.LU R3, [R1+0x194c] ;  /* 0x00194c0001037983 */ /* 0x000f620000300800 */
[----:B------:R-:W5:Y:S03]  /*266f0*/  LDL.LU R28, [R1+0x1948] ;  /* 0x00194800011c7983 */ /* 0x000f660000300800 */
[----:B------:R2:W-:Y:S01]  /*26700*/  STL.64 [R1+0x1900], R10 ;  /* 0x0019000a01007387 */ /* 0x0005e20000100a00 */
[----:B------:R-:W-:-:S02]  /*26710*/  MOV R29, R19 ;  /* 0x00000013001d7202 */ /* 0x000fc40000000f00 */
[----:B------:R-:W-:Y:S01]  /*26720*/  MOV R18, R15 ;  /* 0x0000000f00127202 */ /* 0x000fe20000000f00 */
[----:B------:R-:W-:Y:S01]  /*26730*/  MOV R19, R14 ;  /* 0x0000000e00137202 */ /* 0x000fe20000000f00 */
[----:B--2---:R-:W-:Y:S02]  /*26740*/  MOV R11, R6 ;  /* 0x00000006000b7202 */ /* 0x004fe40000000f00 */
[----:B----4-:R-:W-:Y:S02]  /*26750*/  MOV R10, R7 ;  /* 0x00000007000a7202 */ /* 0x010fe40000000f00 */
[----:B------:R-:W2:Y:S01]  /*26760*/  LDL.LU R7, [R1+0x1944] ;  /* 0x0019440001077983 */ /* 0x000ea20000300800 */
[----:B------:R-:W4:Y:S02]  /*26770*/  LDL.LU R6, [R1+0x1940] ;  /* 0x0019400001067983 */ /* 0x000f240000300800 */
[----:B------:R3:W-:Y:S02]  /*26780*/  STL.64 [R1+0x1918], R10 ;  /* 0x0019180a01007387 */ /* 0x0007e40000100a00 */
[----:B---3--:R-:W-:-:S02]  /*26790*/  MOV R11, R4 ;  /* 0x00000004000b7202 */ /* 0x008fc40000000f00 */
[----:B-----5:R-:W-:Y:S02]  /*267a0*/  MOV R10, R5 ;  /* 0x00000005000a7202 */ /* 0x020fe40000000f00 */
[----:B------:R-:W3:Y:S01]  /*267b0*/  LDL.LU R5, [R1+0x193c] ;  /* 0x00193c0001057983 */ /* 0x000ee20000300800 */
[----:B------:R-:W5:Y:S02]  /*267c0*/  LDL.LU R4, [R1+0x1938] ;  /* 0x0019380001047983 */ /* 0x000f640000300800 */
[----:B------:R-:W2:Y:S02]  /*267d0*/  LDL.LU R20, [R1+0x130] ;  /* 0x0001300001147983 */ /* 0x000ea40000300800 */
[----:B------:R-:W2:Y:S01]  /*267e0*/  LDL.LU R21, [R1+0x134] ;  /* 0x0001340001157983 */ /* 0x000ea20000300800 */
[----:B------:R-:W2:Y:S01]  /*267f0*/  LDL.LU R22, [R1+0x138] ;  /* 0x0001380001167983 */ /* 0x000ea20000300800 */
[----:B------:R-:W2:Y:S02]  /*26800*/  LDL.LU R23, [R1+0x13c] ;  /* 0x00013c0001177983 */ /* 0x000ea40000300800 */
[----:B------:R0:W-:Y:S02]  /*26810*/  STL.64 [R1+0x18c8], R18 ;  /* 0x0018c81201007387 */ /* 0x0001e40000100a00 */
[----:B------:R-:W2:Y:S01]  /*26820*/  LDL.LU R16, [R1+0xf0] ;  /* 0x0000f00001107983 */ /* 0x000ea20000300800 */
[----:B------:R-:W2:Y:S04]  /*26830*/  LDL.LU R17, [R1+0xf4] ;  /* 0x0000f40001117983 */ /* 0x000ea80000300800 */
[----:B0-----:R-:W2:Y:S01]  /*26840*/  LDL.LU R18, [R1+0xf8] ;  /* 0x0000f80001127983 */ /* 0x001ea20000300800 */
[----:B------:R-:W2:Y:S03]  /*26850*/  LDL.LU R19, [R1+0xfc] ;  /* 0x0000fc0001137983 */ /* 0x000ea60000300800 */
[----:B--2---:R-:W-:Y:S01]  /*26860*/  STL.64 [R1+0x18e0], R18 ;  /* 0x0018e01201007387 */ /* 0x004fe20000100a00 */
[----:B------:R5:W-:Y:S02]  /*26870*/  STL.64 [R1+0x18d8], R16 ;  /* 0x0018d81001007387 */ /* 0x000be40000100a00 */
[----:B-----5:R-:W-:Y:S01]  /*26880*/  IMAD.MOV.U32 R16, RZ, RZ, R4 ;  /* 0x000000ffff107224 */ /* 0x020fe200078e0004 */
[----:B---3--:R-:W-:Y:S01]  /*26890*/  MOV R17, R5 ;  /* 0x0000000500117202 */ /* 0x008fe20000000f00 */
[----:B------:R-:W2:Y:S01]  /*268a0*/  LDL.LU R4, [R1+0x1934] ;  /* 0x0019340001047983 */ /* 0x000ea20000300800 */
[----:B------:R-:W2:Y:S01]  /*268b0*/  LDL.LU R5, [R1+0x1930] ;  /* 0x0019300001057983 */ /* 0x000ea20000300800 */
[----:B----4-:R-:W-:-:S02]  /*268c0*/  MOV R18, R6 ;  /* 0x0000000600127202 */ /* 0x010fc40000000f00 */
[----:B------:R-:W-:Y:S01]  /*268d0*/  MOV R19, R7 ;  /* 0x0000000700137202 */ /* 0x000fe20000000f00 */
[----:B------:R-:W2:Y:S01]  /*268e0*/  LDL.LU R6, [R1+0x192c] ;  /* 0x00192c0001067983 */ /* 0x000ea20000300800 */
[----:B------:R-:W2:Y:S03]  /*268f0*/  LDL.LU R7, [R1+0x1928] ;  /* 0x0019280001077983 */ /* 0x000ea60000300800 */
[----:B------:R-:W-:Y:S01]  /*26900*/  STL.64 [R1+0x18f8], R18 ;  /* 0x0018f81201007387 */ /* 0x000fe20000100a00 */
[----:B------:R0:W-:Y:S03]  /*26910*/  STL.64 [R1+0x18f0], R16 ;  /* 0x0018f01001007387 */ /* 0x0001e60000100a00 */
[----:B0-----:R-:W3:Y:S01]  /*26920*/  LDL.LU R16, [R1+0x120] ;  /* 0x0001200001107983 */ /* 0x001ee20000300800 */
[----:B------:R-:W3:Y:S02]  /*26930*/  LDL.LU R17, [R1+0x124] ;  /* 0x0001240001117983 */ /* 0x000ee40000300800 */
[----:B------:R-:W3:Y:S02]  /*26940*/  LDL.LU R18, [R1+0x128] ;  /* 0x0001280001127983 */ /* 0x000ee40000300800 */
[----:B------:R-:W3:Y:S01]  /*26950*/  LDL.LU R19, [R1+0x12c] ;  /* 0x00012c0001137983 */ /* 0x000ee20000300800 */
[C---:B--2---:R-:W-:Y:S01]  /*26960*/  HMMA.16816.F32 R8, R4.reuse, R10, R24 ;  /* 0x0000000a0408723c */ /* 0x044fe20000001818 */
[----:B------:R-:W2:Y:S11]  /*26970*/  LDL.LU.64 R24, [R1+0x1920] ;  /* 0x0019200001187983 */ /* 0x000eb60000300a00 */
[----:B------:R-:W-:Y:S11]  /*26980*/  @!UPT UIADD3 URZ, URZ, URZ, URZ ;  /* 0x0000003f3f3ff290 */ /* 0x000ff6000fffe03f */
[----:B------:R-:W-:Y:S01]  /*26990*/  @!UPT UIADD3 URZ, URZ, URZ, URZ ;  /* 0x0000003f3f3ff290 */ /* 0x000fe2000fffe03f */
[----:B------:R-:W-:Y:S02]  /*269a0*/  MOV R26, R10 ;  /* 0x0000000a001a7202 */ /* 0x000fe40000000f00 */
[----:B------:R-:W-:Y:S02]  /*269b0*/  MOV R27, R11 ;  /* 0x0000000b001b7202 */ /* 0x000fe40000000f00 */
[----:B------:R-:W4:Y:S01]  /*269c0*/  LDL.LU.64 R10, [R1+0x1918] ;  /* 0x00191800010a7983 */ /* 0x000f220000300a00 */
[----:B------:R-:W-:Y:S01]  /*269d0*/  MOV R14, R8 ;  /* 0x00000008000e7202 */ /* 0x000fe20000000f00 */
[----:B------:R-:W-:Y:S02]  /*269e0*/  IMAD.MOV.U32 R15, RZ, RZ, R9 ;  /* 0x000000ffff0f7224 */ /* 0x000fe400078e0009 */
[----:B------:R-:W-:Y:S01]  /*269f0*/  STL.64 [R1+0x1818], R26 ;  /* 0x0018181a01007387 */ /* 0x000fe20000100a00 */
[----:B--2---:R0:W-:Y:S04]  /*26a00*/  STL.64 [R1+0x1810], R24 ;  /* 0x0018101801007387 */ /* 0x0041e80000100a00 */
[----:B0-----:R-:W2:Y:S01]  /*26a10*/  LDL.LU R24, [R1+0xc0] ;  /* 0x0000c00001187983 */ /* 0x001ea20000300800 */
[----:B------:R-:W2:Y:S01]  /*26a20*/  LDL.LU R25, [R1+0xc4] ;  /* 0x0000c40001197983 */ /* 0x000ea20000300800 */
[----:B----4-:R-:W-:Y:S02]  /*26a30*/  HMMA.16816.F32 R8, R4, R10, R20 ;  /* 0x0000000a0408723c */ /* 0x010fe40000001814 */
[----:B------:R0:W-:Y:S01]  /*26a40*/  STL.64 [R1+0x1800], R14 ;  /* 0x0018000e01007387 */ /* 0x0001e20000100a00 */
[----:B------:R-:W-:Y:S02]  /*26a50*/  STL.64 [R1+0x17f8], R12 ;  /* 0x0017f80c01007387 */ /* 0x000fe40000100a00 */
[----:B------:R-:W4:Y:S02]  /*26a60*/  LDL.LU R23, [R1+0x1910] ;  /* 0x0019100001177983 */ /* 0x000f240000300800 */
[----:B------:R-:W5:Y:S02]  /*26a70*/  LDL.LU.64 R20, [R1+0x1908] ;  /* 0x0019080001147983 */ /* 0x000f640000300a00 */
[----:B0-----:R-:W-:Y:S01]  /*26a80*/  IMAD.MOV.U32 R14, RZ, RZ, R2 ;  /* 0x000000ffff0e7224 */ /* 0x001fe200078e0002 */
[----:B------:R-:W-:Y:S11]  /*26a90*/  MOV R15, R0 ;  /* 0x00000000000f7202 */ /* 0x000ff60000000f00 */
[----:B------:R-:W-:Y:S03]  /*26aa0*/  @!UPT UIADD3 URZ, URZ, URZ, URZ ;  /* 0x0000003f3f3ff290 */ /* 0x000fe6000fffe03f */
[----:B------:R-:W-:Y:S01]  /*26ab0*/  MOV R2, R10 ;  /* 0x0000000a00027202 */ /* 0x000fe20000000f00 */
[----:B------:R-:W-:Y:S02]  /*26ac0*/  IMAD.MOV.U32 R0, RZ, RZ, R11 ;  /* 0x000000ffff007224 */ /* 0x000fe400078e000b */
[----:B------:R-:W3:Y:S01]  /*26ad0*/  LDL.LU.64 R10, [R1+0x1900] ;  /* 0x00190000010a7983 */ /* 0x000ee20000300a00 */
[----:B------:R-:W-:Y:S02]  /*26ae0*/  MOV R27, R3 ;  /* 0x00000003001b7202 */ /* 0x000fe40000000f00 */
[----:B------:R-:W-:Y:S01]  /*26af0*/  MOV R22, R8 ;  /* 0x0000000800167202 */ /* 0x000fe20000000f00 */
[----:B------:R-:W-:-:S04]  /*26b00*/  MOV R3, R9 ;  /* 0x0000000900037202 */ /* 0x000fc80000000f00 */
[----:B------:R-:W-:Y:S01]  /*26b10*/  STL [R1+0x1878], R22 ;  /* 0x0018781601007387 */ /* 0x000fe20000100800 */
[C---:B---3--:R-:W-:Y:S03]  /*26b20*/  HMMA.16816.F32 R8, R4.reuse, R10, R16 ;  /* 0x0000000a0408723c */ /* 0x048fe60000001810 */
[----:B------:R-:W3:Y:S01]  /*26b30*/  LDL.LU.64 R18, [R1+0x18f8] ;  /* 0x0018f80001127983 */ /* 0x000ee20000300a00 */
[----:B------:R-:W3:Y:S11]  /*26b40*/  LDL.LU.64 R16, [R1+0x18f0] ;  /* 0x0018f00001107983 */ /* 0x000ef60000300a00 */
[----:B------:R-:W-:Y:S08]  /*26b50*/  @!UPT UIADD3 URZ, URZ, URZ, URZ ;  /* 0x0000003f3f3ff290 */ /* 0x000ff0000fffe03f */
[----:B------:R-:W-:Y:S01]  /*26b60*/  STL.64 [R1+0x190], R8 ;  /* 0x0001900801007387 */ /* 0x000fe20000100a00 */
[----:B------:R0:W-:Y:S03]  /*26b70*/  STL.64 [R1+0x198], R10 ;  /* 0x0001980a01007387 */ /* 0x0001e60000100a00 */
[----:B0-----:R-:W3:Y:S02]  /*26b80*/  LDL.LU.64 R10, [R1+0x18e8] ;  /* 0x0018e800010a7983 */ /* 0x001ee40000300a00 */
[C---:B---3--:R-:W-:Y:S02]  /*26b90*/  HMMA.16816.F32 R8, R4.reuse, R10, R16 ;  /* 0x0000000a0408723c */ /* 0x048fe40000001810 */
[----:B------:R-:W3:Y:S01]  /*26ba0*/  LDL.LU.64 R18, [R1+0x18e0] ;  /* 0x0018e00001127983 */ /* 0x000ee20000300a00 */
[----:B------:R-:W3:Y:S11]  /*26bb0*/  LDL.LU.64 R16, [R1+0x18d8] ;  /* 0x0018d80001107983 */ /* 0x000ef60000300a00 */
[----:B------:R-:W-:Y:S09]  /*26bc0*/  @!UPT UIADD3 URZ, URZ, URZ, URZ ;  /* 0x0000003f3f3ff290 */ /* 0x000ff2000fffe03f */
[----:B------:R-:W-:Y:S01]  /*26bd0*/  STL.64 [R1+0x180], R8 ;  /* 0x0001800801007387 */ /* 0x000fe20000100a00 */
[----:B------:R0:W-:Y:S03]  /*26be0*/  STL.64 [R1+0x188], R10 ;  /* 0x0001880a01007387 */ /* 0x0001e60000100a00 */
[----:B0-----:R-:W3:Y:S02]  /*26bf0*/  LDL.LU.64 R10, [R1+0x18d0] ;  /* 0x0018d000010a7983 */ /* 0x001ee40000300a00 */
[C---:B---3--:R-:W-:Y:S02]  /*26c00*/  HMMA.16816.F32 R8, R4.reuse, R10, R16 ;  /* 0x0000000a0408723c */ /* 0x048fe40000001810 */
[----:B------:R-:W2:Y:S11]  /*26c10*/  LDL.LU.64 R18, [R1+0x18c8] ;  /* 0x0018c80001127983 */ /* 0x000eb60000300a00 */
        /* <DEDUP_REMOVED lines=10> */
[----:B------:R-:W-:Y:S01]  /*26cc0*/  STL.64 [R1+0x160], R12 ;  /* 0x0001600c01007387 */ /* 0x000fe20000100a00 */
[----:B------:R2:W-:Y:S02]  /*26cd0*/  STL.64 [R1+0x168], R14 ;  /* 0x0001680e01007387 */ /* 0x0005e40000100a00 */
[----:B--2---:R-:W-:Y:S11]  /*26ce0*/  HMMA.16816.F32 R12, R4, R18, R24 ;  /* 0x00000012040c723c */ /* 0x004ff60000001818 */
[----:B------:R-:W-:Y:S11]  /*26cf0*/  @!UPT UIADD3 URZ, URZ, URZ, URZ ;  /* 0x0000003f3f3ff290 */ /* 0x000ff6000fffe03f */
[----:B------:R-:W-:Y:S01]  /*26d00*/  @!UPT UIADD3 URZ, URZ, URZ, URZ ;  /* 0x0000003f3f3ff290 */ /* 0x000fe2000fffe03f */
[----:B------:R0:W-:Y:S01]  /*26d10*/  STL.64 [R1+0x150], R12 ;  /* 0x0001500c01007387 */ /* 0x0001e20000100a00 */
[----:B------:R1:W-:Y:S02]  /*26d20*/  STL [R1+0x158], R14 ;  /* 0x0001580e01007387 */ /* 0x0003e40000100800 */
[----:B------:R-:W2:Y:S01]  /*26d30*/  LDL.LU.64 R24, [R1] ;  /* 0x0000000001187983 */ /* 0x000ea20000300a00 */
[----:B------:R-:W-:Y:S02]  /*26d40*/  MOV R28, R15 ;  /* 0x0000000f001c7202 */ /* 0x000fe40000000f00 */
[----:B---3--:R-:W-:Y:S01]  /*26d50*/  MOV R15, R8 ;  /* 0x00000008000f7202 */ /* 0x008fe20000000f00 */
[----:B--2---:R2:W-:Y:S01]  /*26d60*/  STL.64 [R1+0x1830], R24 ;  /* 0x0018301801007387 */ /* 0x0045e20000100a00 */
[----:B0-----:R-:W3:Y:S02]  /*26d70*/  LDL.LU R12, [R1+0x1d0] ;  /* 0x0001d000010c7983 */ /* 0x001ee40000300800 */
[----:B------:R-:W3:Y:S02]  /*26d80*/  LDL.LU R13, [R1+0x1d4] ;  /* 0x0001d400010d7983 */ /* 0x000ee40000300800 */
[----:B-1----:R-:W3:Y:S01]  /*26d90*/  LDL.LU R14, [R1+0x1d8] ;  /* 0x0001d800010e7983 */ /* 0x002ee20000300800 */
[----:B------:R-:W3:Y:S01]  /*26da0*/  LDL.LU R8, [R1+0x18a4] ;  /* 0x0018a40001087983 */ /* 0x000ee20000300800 */
[----:B------:R-:W3:Y:S03]  /*26db0*/  LDL R27, [R1+0xddc] ;  /* 0x000ddc00011b7983 */ /* 0x000ee60000100800 */
[----:B--2---:R-:W2:Y:S04]  /*26dc0*/  LDL.64 R24, [R1+0x10] ;  /* 0x0000100001187983 */ /* 0x004ea80000100a00 */
[----:B---3--:R-:W0:Y:S04]  /*26dd0*/  LDSM.16.M88.4 R16, [R27+0x14080] ;  /* 0x014080001b10783b */ /* 0x008e280000000200 */
[----:B--2---:R-:W-:Y:S01]  /*26de0*/  STL.64 [R1+0x1848], R24 ;  /* 0x0018481801007387 */ /* 0x004fe20000100a00 */
[----:B------:R5:W-:Y:S02]  /*26df0*/  STL.64 [R1+0x1828], R14 ;  /* 0x0018280e01007387 */ /* 0x000be40000100a00 */
[----:B------:R1:W-:Y:S01]  /*26e00*/  STL.64 [R1+0x1820], R12 ;  /* 0x0018200c01007387 */ /* 0x0003e20000100a00 */
[----:B-----5:R-:W-:-:S02]  /*26e10*/  MOV R15, R20 ;  /* 0x00000014000f7202 */ /* 0x020fc40000000f00 */
[----:B-1----:R-:W-:Y:S01]  /*26e20*/  MOV R12, R9 ;  /* 0x00000009000c7202 */ /* 0x002fe20000000f00 */
[----:B------:R-:W-:Y:S01]  /*26e30*/  IMAD.MOV.U32 R14, RZ, RZ, R21 ;  /* 0x000000ffff0e7224 */ /* 0x000fe200078e0015 */
[----:B------:R-:W2:Y:S01]  /*26e40*/  LDL.LU R9, [R1+0x18a0] ;  /* 0x0018a00001097983 */ /* 0x000ea20000300800 */
[----:B------:R-:W3:Y:S02]  /*26e50*/  LDL.LU R20, [R1+0xa0] ;  /* 0x0000a00001147983 */ /* 0x000ee40000300800 */
[----:B------:R-:W3:Y:S01]  /*26e60*/  LDL.LU R21, [R1+0xa4] ;  /* 0x0000a40001157983 */ /* 0x000ee20000300800 */
[----:B----4-:R-:W-:Y:S01]  /*26e70*/  MOV R13, R23 ;  /* 0x00000017000d7202 */ /* 0x010fe20000000f00 */
[----:B------:R-:W4:Y:S01]  /*26e80*/  LDL.LU R22, [R1+0xa8] ;  /* 0x0000a80001167983 */ /* 0x000f220000300800 */
[----:B------:R-:W4:Y:S03]  /*26e90*/  LDL.LU R23, [R1+0xac] ;  /* 0x0000ac0001177983 */ /* 0x000f260000300800 */
[----:B----4-:R-:W-:Y:S01]  /*26ea0*/  STL.64 [R1+0x1898], R22 ;  /* 0x0018981601007387 */ /* 0x010fe20000100a00 */
[----:B---3--:R1:W-:Y:S03]  /*26eb0*/  STL.64 [R1+0x1890], R20 ;  /* 0x0018901401007387 */ /* 0x0083e60000100a00 */
[----:B-1----:R-:W3:Y:S01]  /*26ec0*/  LDL.LU R20, [R1+0xb0] ;  /* 0x0000b00001147983 */ /* 0x002ee20000300800 */
[----:B------:R-:W3:Y:S02]  /*26ed0*/  LDL.LU R21, [R1+0xb4] ;  /* 0x0000b40001157983 */ /* 0x000ee40000300800 */
[----:B------:R-:W3:Y:S02]  /*26ee0*/  LDL.LU R22, [R1+0xb8] ;  /* 0x0000b80001167983 */ /* 0x000ee40000300800 */
[----:B------:R-:W3:Y:S01]  /*26ef0*/  LDL.LU R23, [R1+0xbc] ;  /* 0x0000bc0001177983 */ /* 0x000ee20000300800 */
[----:B------:R-:W4:Y:S04]  /*26f00*/  LDL.LU.64 R24, [R1+0x20] ;  /* 0x0000200001187983 */ /* 0x000f280000300a00 */
[----:B----4-:R1:W-:Y:S04]  /*26f10*/  STL.64 [R1+0x1850], R24 ;  /* 0x0018501801007387 */ /* 0x0103e80000100a00 */
[----:B-1----:R-:W4:Y:S04]  /*26f20*/  LDL.LU.64 R24, [R1+0x30] ;  /* 0x0000300001187983 */ /* 0x002f280000300a00 */
[----:B----4-:R1:W-:Y:S04]  /*26f30*/  STL.64 [R1+0x1858], R24 ;  /* 0x0018581801007387 */ /* 0x0103e80000100a00 */
[----:B-1----:R-:W4:Y:S04]  /*26f40*/  LDL.LU.64 R24, [R1+0x40] ;  /* 0x0000400001187983 */ /* 0x002f280000300a00 */
[----:B----4-:R1:W-:Y:S04]  /*26f50*/  STL.64 [R1+0x1870], R24 ;  /* 0x0018701801007387 */ /* 0x0103e80000100a00 */
[----:B-1----:R-:W4:Y:S01]  /*26f60*/  LDL.LU.64 R24, [R1+0x50] ;  /* 0x0000500001187983 */ /* 0x002f220000300a00 */
[----:B------:R-:W-:Y:S02]  /*26f70*/  STL.64 [R1+0x1840], R14 ;  /* 0x0018400e01007387 */ /* 0x000fe40000100a00 */
[----:B------:R1:W-:Y:S02]  /*26f80*/  STL.64 [R1+0x1838], R12 ;  /* 0x0018380c01007387 */ /* 0x0003e40000100a00 */
[----:B-1----:R-:W5:Y:S01]  /*26f90*/  LDL.LU R12, [R1+0x60] ;  /* 0x00006000010c7983 */ /* 0x002f620000300800 */
[----:B------:R-:W5:Y:S01]  /*26fa0*/  LDL.LU R13, [R1+0x64] ;  /* 0x00006400010d7983 */ /* 0x000f620000300800 */
[----:B--2---:R-:W-:-:S02]  /*26fb0*/  MOV R14, R9 ;  /* 0x00000009000e7202 */ /* 0x004fc40000000f00 */
[----:B------:R-:W-:-:S05]  /*26fc0*/  MOV R15, R8 ;  /* 0x00000008000f7202 */ /* 0x000fca0000000f00 */
[----:B------:R-:W-:Y:S01]  /*26fd0*/  STL.64 [R1+0x1868], R14 ;  /* 0x0018680e01007387 */ /* 0x000fe20000100a00 */
[----:B---3--:R-:W-:Y:S03]  /*26fe0*/  HMMA.16816.F32 R4, R4, R10, R20 ;  /* 0x0000000a0404723c */ /* 0x008fe60000001814 */
[----:B-----5:R1:W-:Y:S04]  /*26ff0*/  STL.64 [R1+0x1860], R12 ;  /* 0x0018600c01007387 */ /* 0x0203e80000100a00 */
[----:B-1----:R-:W2:Y:S01]  /*27000*/  LDL.LU R12, [R1+0x90] ;  /* 0x00009000010c7983 */ /* 0x002ea20000300800 */
[----:B------:R-:W2:Y:S02]  /*27010*/  LDL.LU R13, [R1+0x94] ;  /* 0x00009400010d7983 */ /* 0x000ea40000300800 */
[----:B------:R-:W2:Y:S02]  /*27020*/  LDL.LU R14, [R1+0x98] ;  /* 0x00009800010e7983 */ /* 0x000ea40000300800 */
[----:B------:R-:W2:Y:S01]  /*27030*/  LDL.LU R15, [R1+0x9c] ;  /* 0x00009c00010f7983 */ /* 0x000ea20000300800 */
[----:B------:R-:W-:Y:S01]  /*27040*/  STL [R1+0x17c8], R28 ;  /* 0x0017c81c01007387 */ /* 0x000fe20000100800 */
[----:B0-----:R-:W-:Y:S02]  /*27050*/  STL [R1+0x1758], R19 ;  /* 0x0017581301007387 */ /* 0x001fe40000100800 */
[----:B------:R-:W-:Y:S02]  /*27060*/  STL [R1+0x1778], R18 ;  /* 0x0017781201007387 */ /* 0x000fe40000100800 */
[----:B------:R0:W-:Y:S02]  /*27070*/  STL.64 [R1+0x1770], R16 ;  /* 0x0017701001007387 */ /* 0x0001e40000100a00 */
[----:B0-----:R-:W3:Y:S01]  /*27080*/  LDL.LU R16, [R1+0x80] ;  /* 0x0000800001107983 */ /* 0x001ee20000300800 */
[----:B------:R-:W3:Y:S02]  /*27090*/  LDL.LU R17, [R1+0x84] ;  /* 0x0000840001117983 */ /* 0x000ee40000300800 */
[----:B------:R-:W3:Y:S02]  /*270a0*/  LDL.LU R18, [R1+0x88] ;  /* 0x0000880001127983 */ /* 0x000ee40000300800 */
[----:B------:R-:W3:Y:S01]  /*270b0*/  LDL.LU R19, [R1+0x8c] ;  /* 0x00008c0001137983 */ /* 0x000ee20000300800 */
[----:B------:R-:W4:Y:S01]  /*270c0*/  LDL.LU.64 R22, [R1+0x1898] ;  /* 0x0018980001167983 */ /* 0x000f220000300a00 */
[----:B------:R-:W4:Y:S02]  /*270d0*/  LDL.LU.64 R20, [R1+0x1890] ;  /* 0x0018900001147983 */ /* 0x000f240000300a00 */
[----:B------:R-:W4:Y:S02]  /*270e0*/  LDL.LU.64 R10, [R1+0x1888] ;  /* 0x00188800010a7983 */ /* 0x000f240000300a00 */
[----:B------:R-:W4:Y:S01]  /*270f0*/  LDL.LU.64 R8, [R1+0x1880] ;  /* 0x0018800001087983 */ /* 0x000f220000300a00 */
[----:B------:R-:W-:Y:S01]  /*27100*/  STL.64 [R1+0x140], R4 ;  /* 0x0001400401007387 */ /* 0x000fe20000100a00 */
[----:B------:R-:W-:Y:S02]  /*27110*/  STL.64 [R1+0x148], R6 ;  /* 0x0001480601007387 */ /* 0x000fe40000100a00 */
[----:B------:R-:W0:Y:S02]  /*27120*/  LDSM.16.M88.4 R4, [R27+0x15080] ;  /* 0x015080001b04783b */ /* 0x000e240000000200 */
[----:B0-----:R-:W-:Y:S02]  /*27130*/  STL.64 [R1+0x1678], R6 ;  /* 0x0016780601007387 */ /* 0x001fe40000100a00 */
[----:B------:R0:W-:Y:S02]  /*27140*/  STL.64 [R1+0x1670], R4 ;  /* 0x0016700401007387 */ /* 0x0001e40000100a00 */
[----:B0-----:R-:W5:Y:S01]  /*27150*/  LDL.LU R4, [R1+0x1c0] ;  /* 0x0001c00001047983 */ /* 0x001f620000300800 */
[----:B------:R-:W5:Y:S02]  /*27160*/  LDL.LU R5, [R1+0x1c4] ;  /* 0x0001c40001057983 */ /* 0x000f640000300800 */
[----:B------:R-:W5:Y:S01]  /*27170*/  LDL.LU R6, [R1+0x1c8] ;  /* 0x0001c80001067983 */ /* 0x000f620000300800 */
[C---:B----4-:R-:W-:Y:S11]  /*27180*/  HMMA.16816.F32 R20, R8.reuse, R24, R20 ;  /* 0x000000180814723c */ /* 0x050ff60000001814 */
[----:B------:R-:W-:Y:S11]  /*27190*/  @!UPT UIADD3 URZ, URZ, URZ, URZ ;  /* 0x0000003f3f3ff290 */ /* 0x000ff6000fffe03f */
[----:B------:R-:W-:Y:S01]  /*271a0*/  @!UPT UIADD3 URZ, URZ, URZ, URZ ;  /* 0x0000003f3f3ff290 */ /* 0x000fe2000fffe03f */
[----:B------:R0:W-:Y:S01]  /*271b0*/  STL.64 [R1+0x130], R20 ;  /* 0x0001301401007387 */ /* 0x0001e20000100a00 */
[----:B------:R1:W-:Y:S02]  /*271c0*/  STL.64 [R1+0x138], R22 ;  /* 0x0001381601007387 */ /* 0x0003e40000100a00 */
[----:B0-----:R-:W-:Y:S01]  /*271d0*/  IMAD.MOV.U32 R20, RZ, RZ, R24 ;  /* 0x000000ffff147224 */ /* 0x001fe200078e0018 */
[----:B-1----:R-:W4:Y:S01]  /*271e0*/  LDL.LU R22, [R1+0x1878] ;  /* 0x0018780001167983 */ /* 0x002f220000300800 */
[----:B------:R-:W-:Y:S02]  /*271f0*/  MOV R21, R25 ;  /* 0x0000001900157202 */ /* 0x000fe40000000f00 */
[----:B------:R-:W2:Y:S01]  /*27200*/  LDL.LU.64 R24, [R1+0x1870] ;  /* 0x0018700001187983 */ /* 0x000ea20000300a00 */
[----:B------:R-:W-:Y:S01]  /*27210*/  MOV R7, R29 ;  /* 0x0000001d00077202 */ /* 0x000fe20000000f00 */
[----:B--2---:R-:W-:Y:S01]  /*27220*/  HMMA.16816.F32 R12, R8, R24, R12 ;  /* 0x00000018080c723c */ /* 0x004fe2000000180c */
[----:B------:R-:W-:-:S02]  /*27230*/  MOV R29, R24 ;  /* 0x00000018001d7202 */ /* 0x000fc40000000f00 */
[----:B------:R-:W-:Y:S11]  /*27240*/  MOV R23, R25 ;  /* 0x0000001900177202 */ /* 0x000ff60000000f00 */
[----:B------:R-:W-:Y:S09]  /*27250*/  @!UPT UIADD3 URZ, URZ, URZ, URZ ;  /* 0x0000003f3f3ff290 */ /* 0x000ff2000fffe03f */
[----:B------:R-:W-:Y:S01]  /*27260*/  STL.64 [R1+0x120], R12 ;  /* 0x0001200c01007387 */ /* 0x000fe20000100a00 */
[----:B------:R0:W-:Y:S03]  /*27270*/  STL.64 [R1+0x128], R14 ;  /* 0x0001280e01007387 */ /* 0x0001e60000100a00 */
[----:B0-----:R-:W2:Y:S01]  /*27280*/  LDL.LU.64 R14, [R1+0x1868] ;  /* 0x00186800010e7983 */ /* 0x001ea20000300a00 */
[----:B------:R-:W2:Y:S02]  /*27290*/  LDL.LU.64 R12, [R1+0x1860] ;  /* 0x00186000010c7983 */ /* 0x000ea40000300a00 */
[----:B------:R-:W3:Y:S02]  /*272a0*/  LDL.LU.64 R24, [R1+0x1858] ;  /* 0x0018580001187983 */ /* 0x000ee40000300a00 */
[C---:B---3--:R-:W-:Y:S11]  /*272b0*/  HMMA.16816.F32 R16, R8.reuse, R24, R16 ;  /* 0x000000180810723c */ /* 0x048ff60000001810 */
[----:B------:R-:W-:Y:S11]  /*272c0*/  @!UPT UIADD3 URZ, URZ, URZ, URZ ;  /* 0x0000003f3f3ff290 */ /* 0x000ff6000fffe03f */
[----:B------:R-:W-:Y:S01]  /*272d0*/  @!UPT UIADD3 URZ, URZ, URZ, URZ ;  /* 0x0000003f3f3ff290 */ /* 0x000fe2000fffe03f */
[----:B------:R0:W-:Y:S01]  /*272e0*/  STL.64 [R1+0x110], R16 ;  /* 0x0001101001007387 */ /* 0x0001e20000100a00 */
[----:B------:R-:W-:Y:S01]  /*272f0*/  STL.64 [R1+0x118], R18 ;  /* 0x0001181201007387 */ /* 0x000fe20000100a00 */
[----:B0-----:R-:W-:Y:S01]  /*27300*/  MOV R17, R24 ;  /* 0x0000001800117202 */ /* 0x001fe20000000f00 */
[----:B------:R-:W-:Y:S02]  /*27310*/  IMAD.MOV.U32 R16, RZ, RZ, R25 ;  /* 0x000000ffff107224 */ /* 0x000fe400078e0019 */
[----:B------:R-:W3:Y:S02]  /*27320*/  LDL.LU.64 R24, [R1+0x1850] ;  /* 0x0018500001187983 */ /* 0x000ee40000300a00 */
[----:B------:R-:W-:Y:S02]  /*27330*/  STL [R1+0x17d0], R17 ;  /* 0x0017d01101007387 */ /* 0x000fe40000100800 */
[----:B------:R0:W-:Y:S02]  /*27340*/  STL [R1+0x17cc], R16 ;  /* 0x0017cc1001007387 */ /* 0x0001e40000100800 */
[----:B0-----:R-:W3:Y:S01]  /*27350*/  LDL.LU R16, [R1+0x70] ;  /* 0x0000700001107983 */ /* 0x001ee20000300800 */
[----:B------:R-:W3:Y:S02]  /*27360*/  LDL.LU R17, [R1+0x74] ;  /* 0x0000740001117983 */ /* 0x000ee40000300800 */
[----:B------:R-:W3:Y:S02]  /*27370*/  LDL.LU R18, [R1+0x78] ;  /* 0x0000780001127983 */ /* 0x000ee40000300800 */
[----:B------:R-:W3:Y:S02]  /*27380*/  LDL.LU R19, [R1+0x7c] ;  /* 0x00007c0001137983 */ /* 0x000ee40000300800 */
[C---:B---3--:R-:W-:Y:S11]  /*27390*/  HMMA.16816.F32 R16, R8.reuse, R24, R16 ;  /* 0x000000180810723c */ /* 0x048ff60000001810 */
[----:B------:R-:W-:Y:S11]  /*273a0*/  @!UPT UIADD3 URZ, URZ, URZ, URZ ;  /* 0x0000003f3f3ff290 */ /* 0x000ff6000fffe03f */
[----:B------:R-:W-:Y:S01]  /*273b0*/  @!UPT UIADD3 URZ, URZ, URZ, URZ ;  /* 0x0000003f3f3ff290 */ /* 0x000fe2000fffe03f */
[----:B------:R-:W-:Y:S01]  /*273c0*/  STL.64 [R1+0x100], R16 ;  /* 0x0001001001007387 */ /* 0x000fe20000100a00 */
[----:B------:R0:W-:Y:S02]  /*273d0*/  STL.64 [R1+0x108], R18 ;  /* 0x0001081201007387 */ /* 0x0001e40000100a00 */
[----:B0-----:R-:W-:Y:S02]  /*273e0*/  MOV R19, R24 ;  /* 0x0000001800137202 */ /* 0x001fe40000000f00 */
[----:B------:R-:W-:Y:S02]  /*273f0*/  MOV R18, R25 ;  /* 0x0000001900127202 */ /* 0x000fe40000000f00 */
[----:B------:R-:W2:Y:S02]  /*27400*/  LDL.LU.64 R24, [R1+0x1848] ;  /* 0x0018480001187983 */ /* 0x000ea40000300a00 */
[C---:B--2---:R-:W-:Y:S01]  /*27410*/  HMMA.16816.F32 R12, R8.reuse, R24, R12 ;  /* 0x00000018080c723c */ /* 0x044fe2000000180c */
[----:B------:R-:W-:Y:S11]  /*27420*/  MOV R28, R25 ;  /* 0x00000019001c7202 */ /* 0x000ff60000000f00 */
[----:B------:R-:W-:Y:S11]  /*27430*/  @!UPT UIADD3 URZ, URZ, URZ, URZ ;  /* 0x0000003f3f3ff290 */ /* 0x000ff6000fffe03f */
[----:B------:R-:W-:Y:S01]  /*27440*/  STL.64 [R1+0xf0], R12 ;  /* 0x0000f00c01007387 */ /* 0x000fe20000100a00 */
[----:B------:R0:W-:Y:S03]  /*27450*/  STL.64 [R1+0xf8], R14 ;  /* 0x0000f80e01007387 */ /* 0x0001e60000100a00 */
[----:B0-----:R-:W2:Y:S01]  /*27460*/  LDL.LU.64 R14, [R1+0x1840] ;  /* 0x00184000010e7983 */ /* 0x001ea20000300a00 */
[----:B------:R-:W2:Y:S02]  /*27470*/  LDL.LU.64 R12, [R1+0x1838] ;  /* 0x00183800010c7983 */ /* 0x000ea40000300a00 */
[----:B------:R-:W2:Y:S02]  /*27480*/  LDL.LU.64 R24, [R1+0x1830] ;  /* 0x0018300001187983 */ /* 0x000ea40000300a00 */
[----:B--2---:R-:W-:Y:S01]  /*27490*/  HMMA.16816.F32 R12, R8, R24, R12 ;  /* 0x00000018080c723c */ /* 0x004fe2000000180c */
[----:B------:R-:W-:Y:S01]  /*274a0*/  MOV R17, R24 ;  /* 0x0000001800117202 */ /* 0x000fe20000000f00 */
[----:B------:R-:W-:Y:S11]  /*274b0*/  IMAD.MOV.U32 R16, RZ, RZ, R25 ;  /* 0x000000ffff107224 */ /* 0x000ff600078e0019 */
[----:B------:R-:W-:Y:S10]  /*274c0*/  @!UPT UIADD3 URZ, URZ, URZ, URZ ;  /* 0x0000003f3f3ff290 */ /* 0x000ff4000fffe03f */
[----:B------:R-:W-:Y:S01]  /*274d0*/  STL.64 [R1+0xe0], R12 ;  /* 0x0000e00c01007387 */ /* 0x000fe20000100a00 */
[----:B------:R0:W-:Y:S03]  /*274e0*/  STL.64 [R1+0xe8], R14 ;  /* 0x0000e80e01007387 */ /* 0x0001e60000100a00 */
[----:B0-----:R-:W2:Y:S01]  /*274f0*/  LDL.LU.64 R14, [R1+0x1828] ;  /* 0x00182800010e7983 */ /* 0x001ea20000300a00 */
[----:B------:R-:W2:Y:S02]  /*27500*/  LDL.LU.64 R12, [R1+0x1820] ;  /* 0x00182000010c7983 */ /* 0x000ea40000300a00 */
[----:B------:R-:W3:Y:S02]  /*27510*/  LDL.LU.64 R26, [R1+0x1818] ;  /* 0x00181800011a7983 */ /* 0x000ee40000300a00 */
[----:B------:R-:W2:Y:S01]  /*27520*/  LDL.LU.64 R24, [R1+0x1810] ;  /* 0x0018100001187983 */ /* 0x000ea20000300a00 */
[----:B------:R-:W-:Y:S01]  /*27530*/  STL.64 [R1+0x17e0], R18 ;  /* 0x0017e01201007387 */ /* 0x000fe20000100a00 */
[----:B------:R0:W-:Y:S02]  /*27540*/  STL.64 [R1+0x17d8], R16 ;  /* 0x0017d81001007387 */ /* 0x0001e40000100a00 */
[----:B0-----:R-:W-:-:S02]  /*27550*/  MOV R16, R20 ;  /* 0x0000001400107202 */ /* 0x001fc40000000f00 */
[----:B------:R-:W-:Y:S01]  /*27560*/  MOV R17, R21 ;  /* 0x0000001500117202 */ /* 0x000fe20000000f00 */
[----:B------:R-:W5:Y:S01]  /*27570*/  LDL.LU R20, [R1+0x180c] ;  /* 0x00180c0001147983 */ /* 0x000f620000300800 */
[----:B------:R-:W5:Y:S01]  /*27580*/  LDL.LU R21, [R1+0x1808] ;  /* 0x0018080001157983 */ /* 0x000f620000300800 */
[C---:B--2---:R-:W-:Y:S11]  /*27590*/  HMMA.16816.F32 R12, R8.reuse, R24, R12 ;  /* 0x00000018080c723c */ /* 0x044ff6000000180c */
[----:B------:R-:W-:Y:S11]  /*275a0*/  @!UPT UIADD3 URZ, URZ, URZ, URZ ;  /* 0x0000003f3f3ff290 */ /* 0x000ff6000fffe03f */
[----:B------:R-:W-:Y:S01]  /*275b0*/  @!UPT UIADD3 URZ, URZ, URZ, URZ ;  /* 0x0000003f3f3ff290 */ /* 0x000fe2000fffe03f */
[----:B------:R-:W-:Y:S01]  /*275c0*/  STL.64 [R1+0xd0], R12 ;  /* 0x0000d00c01007387 */ /* 0x000fe20000100a00 */
[----:B------:R0:W-:Y:S03]  /*275d0*/  STL.64 [R1+0xd8], R14 ;  /* 0x0000d80e01007387 */ /* 0x0001e60000100a00 */
[----:B0-----:R-:W2:Y:S01]  /*275e0*/  LDL.LU.64 R14, [R1+0x1800] ;  /* 0x00180000010e7983 */ /* 0x001ea20000300a00 */
[----:B------:R-:W3:Y:S02]  /*275f0*/  LDL.LU.64 R12, [R1+0x17f8] ;  /* 0x0017f800010c7983 */ /* 0x000ee40000300a00 */
[----:B------:R2:W-:Y:S02]  /*27600*/  STL.64 [R1+0x17e8], R24 ;  /* 0x0017e81801007387 */ /* 0x0005e40000100a00 */
[----:B--2---:R-:W-:Y:S02]  /*27610*/  MOV R24, R14 ;  /* 0x0000000e00187202 */ /* 0x004fe40000000f00 */
[----:B------:R-:W-:Y:S01]  /*27620*/  MOV R25, R15 ;  /* 0x0000000f00197202 */ /* 0x000fe20000000f00 */
[----:B------:R-:W3:Y:S01]  /*27630*/  LDL.LU R14, [R1+0x17f4] ;  /* 0x0017f400010e7983 */ /* 0x000ee20000300800 */
[----:B------:R-:W3:Y:S01]  /*27640*/  LDL.LU R15, [R1+0x17f0] ;  /* 0x0017f000010f7983 */ /* 0x000ee20000300800 */
[----:B-----5:R-:W-:Y:S07]  /*27650*/  HMMA.16816.F32 R4, R8, R20, R4 ;  /* 0x000000140804723c */ /* 0x020fee0000001804 */
[----:B------:R-:W-:Y:S11]  /*27660*/  IMAD.MOV.U32 R8, RZ, RZ, R29 ;  /* 0x000000ffff087224 */ /* 0x000ff600078e001d */
[----:B------:R-:W-:Y:S05]  /*27670*/  @!UPT UIADD3 URZ, URZ, URZ, URZ ;  /* 0x0000003f3f3ff290 */ /* 0x000fea000fffe03f */
[----:B------:R0:W-:Y:S01]  /*27680*/  STL.64 [R1+0x1688], R6 ;  /* 0x0016880601007387 */ /* 0x0001e20000100a00 */
[----:B------:R1:W-:Y:S01]  /*27690*/  STL.64 [R1+0x1680], R4 ;  /* 0x0016800401007387 */ /* 0x0003e20000100a00 */
[----:B0-----:R-:W-:Y:S01]  /*276a0*/  MOV R6, R2 ;  /* 0x0000000200067202 */ /* 0x001fe20000000f00 */
[----:B------:R-:W-:Y:S01]  /*276b0*/  IMAD.MOV.U32 R7, RZ, RZ, R0 ;  /* 0x000000ffff077224 */ /* 0x000fe200078e0000 */
[----:B-1----:R-:W-:Y:S01]  /*276c0*/  MOV R5, R3 ;  /* 0x0000000300057202 */ /* 0x002fe20000000f00 */
[----:B---3--:R-:W-:Y:S01]  /*276d0*/  HMMA.16816.F32 R16, R12, R16, R24 ;  /* 0x000000100c10723c */ /* 0x008fe20000001818 */
[----:B------:R-:W2:Y:S11]  /*276e0*/  LDL.LU.64 R24, [R1+0x17e8] ;  /* 0x0017e80001187983 */ /* 0x000eb60000300a00 */
[----:B------:R-:W-:Y:S11]  /*276f0*/  @!UPT UIADD3 URZ, URZ, URZ, URZ ;  /* 0x0000003f3f3ff290 */ /* 0x000ff6000fffe03f */
[----:B------:R-:W-:Y:S01]  /*27700*/  @!UPT UIADD3 URZ, URZ, URZ, URZ ;  /* 0x0000003f3f3ff290 */ /* 0x000fe2000fffe03f */
[----:B------:R-:W-:Y:S02]  /*27710*/  MOV R0, R18 ;  /* 0x0000001200007202 */ /* 0x000fe40000000f00 */
[----:B------:R-:W-:Y:S02]  /*27720*/  MOV R2, R19 ;  /* 0x0000001300027202 */ /* 0x000fe40000000f00 */
[----:B------:R-:W-:Y:S02]  /*27730*/  MOV R3, R16 ;  /* 0x0000001000037202 */ /* 0x000fe40000000f00 */
[----:B------:R-:W-:Y:S01]  /*27740*/  MOV R29, R17 ;  /* 0x00000011001d7202 */ /* 0x000fe20000000f00 */
[----:B------:R-:W3:Y:S01]  /*27750*/  LDL.LU.64 R18, [R1+0x17e0] ;  /* 0x0017e00001127983 */ /* 0x000ee20000300a00 */
[----:B------:R-:W5:Y:S01]  /*27760*/  LDL.LU.64 R16, [R1+0x17d8] ;  /* 0x0017d80001107983 */ /* 0x000f620000300a00 */
[----:B------:R-:W-:Y:S02]  /*27770*/  MOV R9, R23 ;  /* 0x0000001700097202 */ /* 0x000fe40000000f00 */
[----:B----4-:R-:W-:-:S07]  /*27780*/  MOV R4, R22 ;  /* 0x0000001600047202 */ /* 0x010fce0000000f00 */
[----:B------:R-:W-:Y:S01]  /*27790*/  HMMA.16816.F32 R4, R12, R8, R4 ;  /* 0x000000080c04723c */ /* 0x000fe20000001804 */
[----:B------:R-:W-:Y:S01]  /*277a0*/  STL [R1+0x16bc], R2 ;  /* 0x0016bc0201007387 */ /* 0x000fe20000100800 */
[----:B------:R-:W-:Y:S02]  /*277b0*/  STL [R1+0x16b8], R0 ;  /* 0x0016b80001007387 */ /* 0x000fe40000100800 */
[----:B------:R-:W-:Y:S02]  /*277c0*/  STL [R1+0x16b4], R29 ;  /* 0x0016b41d01007387 */ /* 0x000fe40000100800 */
[----:B------:R-:W-:Y:S11]  /*277d0*/  STL [R1+0x16b0], R3 ;  /* 0x0016b00301007387 */ /* 0x000ff60000100800 */
[----:B------:R-:W-:Y:S07]  /*277e0*/  @!UPT UIADD3 URZ, URZ, URZ, URZ ;  /* 0x0000003f3f3ff290 */ /* 0x000fee000fffe03f */
[----:B------:R-:W-:Y:S01]  /*277f0*/  IMAD.MOV.U32 R22, RZ, RZ, R4 ;  /* 0x000000ffff167224 */ /* 0x000fe200078e0004 */
[----:B------:R-:W-:Y:S02]  /*27800*/  MOV R23, R5 ;  /* 0x0000000500177202 */ /* 0x000fe40000000f00 */
[----:B-----5:R-:W-:Y:S01]  /*27810*/  MOV R4, R17 ;  /* 0x0000001100047202 */ /* 0x020fe20000000f00 */
[----:B------:R-:W-:Y:S01]  /*27820*/  IMAD.MOV.U32 R5, RZ, RZ, R16 ;  /* 0x000000ffff057224 */ /* 0x000fe200078e0010 */
[----:B------:R-:W4:Y:S01]  /*27830*/  LDL.LU R17, [R1+0x17d0] ;  /* 0x0017d00001117983 */ /* 0x000f220000300800 */
[----:B------:R-:W5:Y:S03]  /*27840*/  LDL.LU R16, [R1+0x17cc] ;  /* 0x0017cc0001107983 */ /* 0x000f660000300800 */
[----:B------:R0:W-:Y:S04]  /*27850*/  STL.64 [R1+0x1780], R4 ;  /* 0x0017800401007387 */ /* 0x0001e80000100a00 */
[----:B0-----:R-:W2:Y:S01]  /*27860*/  LDL.LU R4, [R1+0x10] ;  /* 0x0000100001047983 */ /* 0x001ea20000300800 */
[----:B------:R-:W-:-:S02]  /*27870*/  MOV R5, R28 ;  /* 0x0000001c00057202 */ /* 0x000fc40000000f00 */
[----:B------:R-:W3:Y:S03]  /*27880*/  LDL.LU R28, [R1+0x17c8] ;  /* 0x0017c800011c7983 */ /* 0x000ee60000300800 */
[----:B--2---:R3:W-:Y:S02]  /*27890*/  STL.64 [R1+0x1798], R4 ;  /* 0x0017980401007387 */ /* 0x0047e40000100a00 */
[----:B---3--:R-:W-:Y:S02]  /*278a0*/  MOV R4, R19 ;  /* 0x0000001300047202 */ /* 0x008fe40000000f00 */
[----:B------:R-:W-:-:S05]  /*278b0*/  MOV R5, R18 ;  /* 0x0000001200057202 */ /* 0x000fca0000000f00 */
[----:B------:R5:W-:Y:S02]  /*278c0*/  STL.64 [R1+0x17b0], R4 ;  /* 0x0017b00401007387 */ /* 0x000be40000100a00 */
[----:B-----5:R-:W-:Y:S01]  /*278d0*/  IMAD.MOV.U32 R5, RZ, RZ, R16 ;  /* 0x000000ffff057224 */ /* 0x020fe200078e0010 */
[----:B----4-:R-:W-:Y:S01]  /*278e0*/  MOV R4, R17 ;  /* 0x0000001100047202 */ /* 0x010fe20000000f00 */
[----:B------:R-:W2:Y:S01]  /*278f0*/  LDL.LU R16, [R1+0x160] ;  /* 0x0001600001107983 */ /* 0x000ea20000300800 */
[----:B------:R-:W2:Y:S02]  /*27900*/  LDL.LU R17, [R1+0x164] ;  /* 0x0001640001117983 */ /* 0x000ea40000300800 */
[----:B------:R-:W3:Y:S02]  /*27910*/  LDL.LU R18, [R1+0x168] ;  /* 0x0001680001127983 */ /* 0x000ee40000300800 */
[----:B------:R-:W3:Y:S02]  /*27920*/  LDL.LU R19, [R1+0x16c] ;  /* 0x00016c0001137983 */ /* 0x000ee40000300800 */
[----:B---3--:R-:W-:Y:S01]  /*27930*/  STL.64 [R1+0x1790], R18 ;  /* 0x0017901201007387 */ /* 0x008fe20000100a00 */
[----:B--2---:R0:W-:Y:S03]  /*27940*/  STL.64 [R1+0x1788], R16 ;  /* 0x0017881001007387 */ /* 0x0041e60000100a00 */
[----:B0-----:R-:W2:Y:S01]  /*27950*/  LDL.LU R16, [R1+0x170] ;  /* 0x0001700001107983 */ /* 0x001ea20000300800 */
        /* <DEDUP_REMOVED lines=8> */
[----:B------:R-:W3:Y:S01]  /*279e0*/  LDL.LU R19, [R1+0x18c] ;  /* 0x00018c0001137983 */ /* 0x000ee20000300800 */
[----:B------:R-:W-:-:S02]  /*279f0*/  MOV R27, R7 ;  /* 0x00000007001b7202 */ /* 0x000fc40000000f00 */
[----:B------:R-:W-:Y:S02]  /*27a00*/  MOV R26, R6 ;  /* 0x00000006001a7202 */ /* 0x000fe40000000f00 */
[----:B------:R-:W-:Y:S01]  /*27a10*/  MOV R11, R28 ;  /* 0x0000001c000b7202 */ /* 0x000fe20000000f00 */
[----:B---3--:R-:W-:Y:S01]  /*27a20*/  STL.64 [R1+0x17c0], R18 ;  /* 0x0017c01201007387 */ /* 0x008fe20000100a00 */
[----:B--2---:R0:W-:Y:S03]  /*27a30*/  STL.64 [R1+0x17b8], R16 ;  /* 0x0017b81001007387 */ /* 0x0041e60000100a00 */
[----:B0-----:R-:W2:Y:S01]  /*27a40*/  LDL.LU R16, [R1+0x190] ;  /* 0x0001900001107983 */ /* 0x001ea20000300800 */
[----:B------:R-:W2:Y:S02]  /*27a50*/  LDL.LU R17, [R1+0x194] ;  /* 0x0001940001117983 */ /* 0x000ea40000300800 */
[----:B------:R-:W2:Y:S02]  /*27a60*/  LDL.LU R18, [R1+0x198] ;  /* 0x0001980001127983 */ /* 0x000ea40000300800 */
[----:B------:R-:W2:Y:S01]  /*27a70*/  LDL.LU R19, [R1+0x19c] ;  /* 0x00019c0001137983 */ /* 0x000ea20000300800 */
[----:B------:R-:W3:Y:S01]  /*27a80*/  LDL.LU R8, [R1+0x150] ;  /* 0x0001500001087983 */ /* 0x000ee20000300800 */
[----:B------:R-:W3:Y:S02]  /*27a90*/  LDL.LU R9, [R1+0x154] ;  /* 0x0001540001097983 */ /* 0x000ee40000300800 */
[----:B------:R-:W3:Y:S02]  /*27aa0*/  LDL.LU R10, [R1+0x158] ;  /* 0x00015800010a7983 */ /* 0x000ee40000300800 */
[----:B------:R0:W-:Y:S01]  /*27ab0*/  STL [R1+0x16cc], R27 ;  /* 0x0016cc1b01007387 */ /* 0x0001e20000100800 */
[----:B------:R1:W-:Y:S01]  /*27ac0*/  STL [R1+0x16c8], R26 ;  /* 0x0016c81a01007387 */ /* 0x0003e20000100800 */
[----:B------:R4:W-:Y:S02]  /*27ad0*/  STL [R1+0x16c4], R23 ;  /* 0x0016c41701007387 */ /* 0x0009e40000100800 */
[----:B------:R5:W-:Y:S02]  /*27ae0*/  STL [R1+0x16c0], R22 ;  /* 0x0016c01601007387 */ /* 0x000be40000100800 */
[----:B------:R-:W3:Y:S01]  /*27af0*/  LDL.LU R28, [R1+0x520] ;  /* 0x00052000011c7983 */ /* 0x000ee20000300800 */
[----:B--2---:R-:W-:Y:S01]  /*27b00*/  HMMA.16816.F32 R4, R12, R4, R16 ;  /* 0x000000040c04723c */ /* 0x004fe20000001810 */
[----:B---3--:R-:W-:Y:S01]  /*27b10*/  STL [R1+0x16d0], R28 ;  /* 0x0016d01c01007387 */ /* 0x008fe20000100800 */
[----:B------:R-:W2:Y:S02]  /*27b20*/  LDL.LU.64 R18, [R1+0x17c0] ;  /* 0x0017c00001127983 */ /* 0x000ea40000300a00 */
[----:B------:R-:W2:Y:S11]  /*27b30*/  LDL.LU.64 R16, [R1+0x17b8] ;  /* 0x0017b80001107983 */ /* 0x000eb60000300a00 */
[----:B------:R-:W-:Y:S09]  /*27b40*/  @!UPT UIADD3 URZ, URZ, URZ, URZ ;  /* 0x0000003f3f3ff290 */ /* 0x000ff2000fffe03f */
[----:B------:R-:W-:Y:S02]  /*27b50*/  MOV R2, R4 ;  /* 0x0000000400027202 */ /* 0x000fe40000000f00 */
[----:B------:R-:W-:Y:S02]  /*27b60*/  MOV R0, R5 ;  /* 0x0000000500007202 */ /* 0x000fe40000000f00 */
[----:B------:R-:W2:Y:S01]  /*27b70*/  LDL.LU.64 R4, [R1+0x17b0] ;  /* 0x0017b00001047983 */ /* 0x000ea20000300a00 */
[----:B------:R-:W-:Y:S01]  /*27b80*/  MOV R29, R6 ;  /* 0x00000006001d7202 */ /* 0x000fe20000000f00 */
[----:B------:R-:W-:-:S05]  /*27b90*/  IMAD.MOV.U32 R3, RZ, RZ, R7 ;  /* 0x000000ffff037224 */ /* 0x000fca00078e0007 */
[----:B------:R-:W-:Y:S01]  /*27ba0*/  STL [R1+0x16e0], R3 ;  /* 0x0016e00301007387 */ /* 0x000fe20000100800 */
[----:B------:R3:W-:Y:S02]  /*27bb0*/  STL [R1+0x16dc], R29 ;  /* 0x0016dc1d01007387 */ /* 0x0007e40000100800 */
[----:B------:R0:W-:Y:S02]  /*27bc0*/  STL [R1+0x16d8], R0 ;  /* 0x0016d80001007387 */ /* 0x0001e40000100800 */
[----:B------:R0:W-:Y:S01]  /*27bd0*/  STL [R1+0x16d4], R2 ;  /* 0x0016d40201007387 */ /* 0x0001e20000100800 */
[----:B--2---:R-:W-:Y:S01]  /*27be0*/  HMMA.16816.F32 R4, R12, R4, R16 ;  /* 0x000000040c04723c */ /* 0x004fe20000001810 */
[----:B------:R-:W2:Y:S01]  /*27bf0*/  LDL.LU.64 R18, [R1+0x17a8] ;  /* 0x0017a80001127983 */ /* 0x000ea20000300a00 */
[----:B------:R-:W2:Y:S11]  /*27c00*/  LDL.LU.64 R16, [R1+0x17a0] ;  /* 0x0017a00001107983 */ /* 0x000eb60000300a00 */
[----:B------:R-:W-:Y:S11]  /*27c10*/  @!UPT UIADD3 URZ, URZ, URZ, URZ ;  /* 0x0000003f3f3ff290 */ /* 0x000ff6000fffe03f */
[----:B0-----:R-:W-:Y:S02]  /*27c20*/  MOV R27, R4 ;  /* 0x00000004001b7202 */ /* 0x001fe40000000f00 */
[----:B-1----:R-:W-:Y:S02]  /*27c30*/  MOV R26, R5 ;  /* 0x00000005001a7202 */ /* 0x002fe40000000f00 */
[----:B------:R-:W2:Y:S01]  /*27c40*/  LDL.LU.64 R4, [R1+0x1798] ;  /* 0x0017980001047983 */ /* 0x000ea20000300a00 */
[----:B----4-:R-:W-:Y:S02]  /*27c50*/  MOV R23, R6 ;  /* 0x0000000600177202 */ /* 0x010fe40000000f00 */
[----:B-----5:R-:W-:-:S05]  /*27c60*/  MOV R22, R7 ;  /* 0x0000000700167202 */ /* 0x020fca0000000f00 */
[----:B------:R-:W-:Y:S01]  /*27c70*/  STL [R1+0x1754], R22 ;  /* 0x0017541601007387 */ /* 0x000fe20000100800 */
[----:B------:R-:W-:Y:S02]  /*27c80*/  STL [R1+0x1750], R23 ;  /* 0x0017501701007387 */ /* 0x000fe40000100800 */
[----:B------:R-:W-:Y:S01]  /*27c90*/  STL [R1+0x16e4], R27 ;  /* 0x0016e41b01007387 */ /* 0x000fe20000100800 */
[C---:B--2---:R-:W-:Y:S01]  /*27ca0*/  HMMA.16816.F32 R4, R12.reuse, R4, R16 ;  /* 0x000000040c04723c */ /* 0x044fe20000001810 */
[----:B------:R-:W2:Y:S01]  /*27cb0*/  LDL.LU.64 R18, [R1+0x1790] ;  /* 0x0017900001127983 */ /* 0x000ea20000300a00 */
[----:B------:R-:W2:Y:S11]  /*27cc0*/  LDL.LU.64 R16, [R1+0x1788] ;  /* 0x0017880001107983 */ /* 0x000eb60000300a00 */
[----:B------:R-:W-:Y:S11]  /*27cd0*/  @!UPT UIADD3 URZ, URZ, URZ, URZ ;  /* 0x0000003f3f3ff290 */ /* 0x000ff6000fffe03f */
[----:B---3--:R-:W-:Y:S01]  /*27ce0*/  IMAD.MOV.U32 R29, RZ, RZ, R4 ;  /* 0x000000ffff1d7224 */ /* 0x008fe200078e0004 */
[----:B------:R-:W-:Y:S02]  /*27cf0*/  MOV R0, R5 ;  /* 0x0000000500007202 */ /* 0x000fe40000000f00 */
[----:B------:R-:W2:Y:S01]  /*27d00*/  LDL.LU.64 R4, [R1+0x1780] ;  /* 0x0017800001047983 */ /* 0x000ea20000300a00 */
[----:B------:R-:W-:Y:S02]  /*27d10*/  MOV R2, R6 ;  /* 0x0000000600027202 */ /* 0x000fe40000000f00 */
[----:B------:R-:W-:Y:S01]  /*27d20*/  MOV R28, R7 ;  /* 0x00000007001c7202 */ /* 0x000fe20000000f00 */
[C---:B------:R-:W-:Y:S08]  /*27d30*/  HMMA.16816.F32 R8, R12.reuse, R24, R8 ;  /* 0x000000180c08723c */ /* 0x040ff00000001808 */
[----:B--2---:R-:W-:Y:S01]  /*27d40*/  HMMA.16816.F32 R4, R12, R4, R16 ;  /* 0x000000040c04723c */ /* 0x004fe20000001810 */
[----:B------:R-:W2:Y:S01]  /*27d50*/  LDL.LU R18, [R1+0x1778] ;  /* 0x0017780001127983 */ /* 0x000ea20000300800 */
[----:B------:R-:W3:Y:S11]  /*27d60*/  LDL.LU.64 R16, [R1+0x1770] ;  /* 0x0017700001107983 */ /* 0x000ef60000300a00 */
[----:B------:R-:W-:Y:S11]  /*27d70*/  @!UPT UIADD3 URZ, URZ, URZ, URZ ;  /* 0x0000003f3f3ff290 */ /* 0x000ff6000fffe03f */
[----:B------:R-:W-:-:S05]  /*27d80*/  MOV R19, R4 ;  /* 0x0000000400137202 */ /* 0x000fca0000000f00 */
[----:B--2---:R-:W-:Y:S01]  /*27d90*/  STL.64 [R1+0x1768], R18 ;  /* 0x0017681201007387 */ /* 0x004fe20000100a00 */
[----:B---3--:R-:W-:Y:S02]  /*27da0*/  STL.64 [R1+0x1760], R16 ;  /* 0x0017601001007387 */ /* 0x008fe40000100a00 */
[----:B------:R0:W-:Y:S02]  /*27db0*/  STL.64 [R1+0x15e0], R10 ;  /* 0x0015e00a01007387 */ /* 0x0001e40000100a00 */
[----:B------:R-:W-:Y:S01]  /*27dc0*/  STL.64 [R1+0x15d8], R8 ;  /* 0x0015d80801007387 */ /* 0x000fe20000100a00 */
[----:B0-----:R-:W2:Y:S01]  /*27dd0*/  LDL.LU R10, [R1+0x8] ;  /* 0x00000800010a7983 */ /* 0x001ea20000300800 */
[----:B------:R-:W2:Y:S02]  /*27de0*/  LDL.LU R11, [R1+0xc] ;  /* 0x00000c00010b7983 */ /* 0x000ea40000300800 */
[----:B------:R-:W-:Y:S01]  /*27df0*/  IMAD.MOV.U32 R22, RZ, RZ, R5 ;  /* 0x000000ffff167224 */ /* 0x000fe200078e0005 */
[----:B------:R-:W-:-:S02]  /*27e00*/  MOV R23, R6 ;  /* 0x0000000600177202 */ /* 0x000fc40000000f00 */
[----:B------:R-:W-:Y:S01]  /*27e10*/  MOV R3, R7 ;  /* 0x0000000700037202 */ /* 0x000fe20000000f00 */
[----:B--2---:R-:W-:Y:S01]  /*27e20*/  STL.64 [R1+0x1748], R10 ;  /* 0x0017480a01007387 */ /* 0x004fe20000100a00 */
[----:B------:R-:W2:Y:S02]  /*27e30*/  LDL.LU R4, [R1+0xe0] ;  /* 0x0000e00001047983 */ /* 0x000ea40000300800 */
[----:B------:R-:W2:Y:S02]  /*27e40*/  LDL.LU R5, [R1+0xe4] ;  /* 0x0000e40001057983 */ /* 0x000ea40000300800 */
[----:B------:R-:W3:Y:S01]  /*27e50*/  LDL.LU R6, [R1+0xe8] ;  /* 0x0000e80001067983 */ /* 0x000ee20000300800 */
[----:B------:R-:W3:Y:S04]  /*27e60*/  LDL.LU R7, [R1+0xec] ;  /* 0x0000ec0001077983 */ /* 0x000ee80000300800 */
[----:B---3--:R-:W-:Y:S01]  /*27e70*/  STL.64 [R1+0x16f0], R6 ;  /* 0x0016f00601007387 */ /* 0x008fe20000100a00 */
[----:B--2---:R0:W-:Y:S03]  /*27e80*/  STL.64 [R1+0x16e8], R4 ;  /* 0x0016e80401007387 */ /* 0x0041e60000100a00 */
[----:B0-----:R-:W2:Y:S01]  /*27e90*/  LDL.LU R4, [R1+0xf0] ;  /* 0x0000f00001047983 */ /* 0x001ea20000300800 */
[----:B------:R-:W2:Y:S02]  /*27ea0*/  LDL.LU R5, [R1+0xf4] ;  /* 0x0000f40001057983 */ /* 0x000ea40000300800 */
[----:B------:R-:W3:Y:S02]  /*27eb0*/  LDL.LU R6, [R1+0xf8] ;  /* 0x0000f80001067983 */ /* 0x000ee40000300800 */
[----:B------:R-:W3:Y:S01]  /*27ec0*/  LDL.LU R7, [R1+0xfc] ;  /* 0x0000fc0001077983 */ /* 0x000ee20000300800 */
[----:B------:R-:W4:Y:S01]  /*27ed0*/  LDL.LU R16, [R1+0x140] ;  /* 0x0001400001107983 */ /* 0x000f220000300800 */
[----:B------:R-:W4:Y:S02]  /*27ee0*/  LDL.LU R17, [R1+0x144] ;  /* 0x0001440001117983 */ /* 0x000f240000300800 */
[----:B------:R-:W4:Y:S02]  /*27ef0*/  LDL.LU R18, [R1+0x148] ;  /* 0x0001480001127983 */ /* 0x000f240000300800 */
[----:B------:R-:W4:Y:S01]  /*27f00*/  LDL.LU R19, [R1+0x14c] ;  /* 0x00014c0001137983 */ /* 0x000f220000300800 */
[----:B------:R-:W5:Y:S01]  /*27f10*/  LDL.LU R8, [R1+0x130] ;  /* 0x0001300001087983 */ /* 0x000f620000300800 */
[----:B------:R-:W5:Y:S02]  /*27f20*/  LDL.LU R9, [R1+0x134] ;  /* 0x0001340001097983 */ /* 0x000f640000300800 */
[----:B------:R-:W5:Y:S02]  /*27f30*/  LDL.LU R10, [R1+0x138] ;  /* 0x00013800010a7983 */ /* 0x000f640000300800 */
[----:B------:R-:W5:Y:S01]  /*27f40*/  LDL.LU R11, [R1+0x13c] ;  /* 0x00013c00010b7983 */ /* 0x000f620000300800 */
[----:B---3--:R0:W-:Y:S01]  /*27f50*/  STL.64 [R1+0x1700], R6 ;  /* 0x0017000601007387 */ /* 0x0081e20000100a00 */
[----:B--2---:R-:W-:Y:S03]  /*27f60*/  STL.64 [R1+0x16f8], R4 ;  /* 0x0016f80401007387 */ /* 0x004fe60000100a00 */
[----:B0-----:R-:W2:Y:S04]  /*27f70*/  LDL.LU.64 R6, [R1+0x28] ;  /* 0x0000280001067983 */ /* 0x001ea80000300a00 */
[----:B--2---:R0:W-:Y:S04]  /*27f80*/  STL.64 [R1+0x1710], R6 ;  /* 0x0017100601007387 */ /* 0x0041e80000100a00 */
[----:B0-----:R-:W2:Y:S04]  /*27f90*/  LDL.LU.64 R6, [R1+0x38] ;  /* 0x0000380001067983 */ /* 0x001ea80000300a00 */
[----:B--2---:R0:W-:Y:S04]  /*27fa0*/  STL.64 [R1+0x1728], R6 ;  /* 0x0017280601007387 */ /* 0x0041e80000100a00 */
[----:B0-----:R-:W2:Y:S04]  /*27fb0*/  LDL.LU.64 R6, [R1+0x48] ;  /* 0x0000480001067983 */ /* 0x001ea80000300a00 */
[----:B--2---:R0:W-:Y:S04]  /*27fc0*/  STL.64 [R1+0x1740], R6 ;  /* 0x0017400601007387 */ /* 0x0041e80000100a00 */
[----:B0-----:R-:W5:Y:S01]  /*27fd0*/  LDL.LU.64 R6, [R1+0x58] ;  /* 0x0000580001067983 */ /* 0x001f620000300a00 */
[----:B------:R-:W2:Y:S02]  /*27fe0*/  LDL.LU R25, [R1+0x524] ;  /* 0x0005240001197983 */ /* 0x000ea40000300800 */
[----:B------:R-:W-:Y:S01]  /*27ff0*/  STL [R1+0x170c], R26 ;  /* 0x00170c1a01007387 */ /* 0x000fe20000100800 */
[----:B--2---:R0:W-:Y:S01]  /*28000*/  STL [R1+0x1708], R25 ;  /* 0x0017081901007387 */ /* 0x0041e20000100800 */
[----:B------:R-:W2:Y:S03]  /*28010*/  LDL.LU R24, [R1+0x100] ;  /* 0x0001000001187983 */ /* 0x000ea60000300800 */
[----:B0-----:R-:W2:Y:S01]  /*28020*/  LDL.LU R25, [R1+0x104] ;  /* 0x0001040001197983 */ /* 0x001ea20000300800 */
        /* <DEDUP_REMOVED lines=8> */
[----:B----4-:R-:W-:Y:S01]  /*280b0*/  HMMA.16816.F32 R12, R12, R20, R16 ;  /* 0x000000140c0c723c */ /* 0x010fe20000001810 */
[----:B---3--:R-:W-:Y:S01]  /*280c0*/  STL.64 [R1+0x1738], R26 ;  /* 0x0017381a01007387 */ /* 0x008fe20000100a00 */
[----:B--2---:R0:W-:Y:S03]  /*280d0*/  STL.64 [R1+0x1730], R24 ;  /* 0x0017301801007387 */ /* 0x0041e60000100a00 */
[----:B0-----:R-:W2:Y:S01]  /*280e0*/  LDL.LU R24, [R1+0x120] ;  /* 0x0001200001187983 */ /* 0x001ea20000300800 */
[----:B------:R-:W2:Y:S02]  /*280f0*/  LDL.LU R25, [R1+0x124] ;  /* 0x0001240001197983 */ /* 0x000ea40000300800 */
[----:B------:R-:W2:Y:S02]  /*28100*/  LDL.LU R26, [R1+0x128] ;  /* 0x00012800011a7983 */ /* 0x000ea40000300800 */
[----:B------:R-:W2:Y:S01]  /*28110*/  LDL.LU R27, [R1+0x12c] ;  /* 0x00012c00011b7983 */ /* 0x000ea20000300800 */
[----:B------:R-:W3:Y:S01]  /*28120*/  LDL.LU.64 R18, [R1+0x1768] ;  /* 0x0017680001127983 */ /* 0x000ee20000300a00 */
[----:B------:R-:W5:Y:S11]  /*28130*/  LDL.LU.64 R16, [R1+0x1760] ;  /* 0x0017600001107983 */ /* 0x000f760000300a00 */
[----:B------:R-:W-:Y:S02]  /*28140*/  STL.64 [R1+0x15f0], R14 ;  /* 0x0015f00e01007387 */ /* 0x000fe40000100a00 */
[----:B------:R3:W-:Y:S02]  /*28150*/  STL.64 [R1+0x15e8], R12 ;  /* 0x0015e80c01007387 */ /* 0x0007e40000100a00 */
[----:B---3--:R-:W-:-:S02]  /*28160*/  MOV R12, R19 ;  /* 0x00000013000c7202 */ /* 0x008fc40000000f00 */
[----:B------:R-:W5:Y:S01]  /*28170*/  LDL.LU R19, [R1+0x1758] ;  /* 0x0017580001137983 */ /* 0x000f620000300800 */
[----:B------:R-:W-:Y:S01]  /*28180*/  IMAD.MOV.U32 R14, RZ, RZ, R23 ;  /* 0x000000ffff0e7224 */ /* 0x000fe200078e0017 */
[----:B------:R-:W-:Y:S02]  /*28190*/  MOV R15, R3 ;  /* 0x00000003000f7202 */ /* 0x000fe40000000f00 */
[----:B------:R-:W-:Y:S02]  /*281a0*/  MOV R13, R22 ;  /* 0x00000016000d7202 */ /* 0x000fe40000000f00 */
[----:B------:R-:W3:Y:S01]  /*281b0*/  LDL.LU R22, [R1+0x1754] ;  /* 0x0017540001167983 */ /* 0x000ee20000300800 */
[----:B------:R-:W4:Y:S02]  /*281c0*/  LDL.LU R23, [R1+0x1750] ;  /* 0x0017500001177983 */ /* 0x000f240000300800 */
[----:B------:R0:W-:Y:S02]  /*281d0*/  STL.64 [R1+0x1600], R14 ;  /* 0x0016000e01007387 */ /* 0x0001e40000100a00 */
[----:B------:R-:W-:Y:S01]  /*281e0*/  STL.64 [R1+0x15f8], R12 ;  /* 0x0015f80c01007387 */ /* 0x000fe20000100a00 */
[----:B0-----:R-:W2:Y:S01]  /*281f0*/  LDL.LU R14, [R1+0x18] ;  /* 0x00001800010e7983 */ /* 0x001ea20000300800 */
[----:B------:R-:W2:Y:S01]  /*28200*/  LDL.LU R15, [R1+0x1c] ;  /* 0x00001c00010f7983 */ /* 0x000ea20000300800 */
[C---:B-----5:R-:W-:Y:S11]  /*28210*/  HMMA.16816.F32 R8, R16.reuse, R6, R8 ;  /* 0x000000061008723c */ /* 0x060ff60000001808 */
[----:B------:R-:W-:Y:S11]  /*28220*/  @!UPT UIADD3 URZ, URZ, URZ, URZ ;  /* 0x0000003f3f3ff290 */ /* 0x000ff6000fffe03f */
[----:B------:R-:W-:Y:S01]  /*28230*/  @!UPT UIADD3 URZ, URZ, URZ, URZ ;  /* 0x0000003f3f3ff290 */ /* 0x000fe2000fffe03f */
[----:B------:R0:W-:Y:S01]  /*28240*/  STL.64 [R1+0x2f0], R8 ;  /* 0x0002f00801007387 */ /* 0x0001e20000100a00 */
[----:B------:R1:W-:Y:S01]  /*28250*/  STL.64 [R1+0x2f8], R10 ;  /* 0x0002f80a01007387 */ /* 0x0003e20000100a00 */
[----:B0-----:R-:W-:Y:S02]  /*28260*/  MOV R9, R6 ;  /* 0x0000000600097202 */ /* 0x001fe40000000f00 */
[----:B-1----:R-:W5:Y:S01]  /*28270*/  LDL.LU.64 R10, [R1+0x1748] ;  /* 0x00174800010a7983 */ /* 0x002f620000300a00 */
[----:B------:R-:W-:Y:S02]  /*28280*/  MOV R8, R7 ;  /* 0x0000000700087202 */ /* 0x000fe40000000f00 */
[----:B------:R-:W2:Y:S02]  /*28290*/  LDL.LU.64 R6, [R1+0x1740] ;  /* 0x0017400001067983 */ /* 0x000ea40000300a00 */
[C---:B--2---:R-:W-:Y:S01]  /*282a0*/  HMMA.16816.F32 R24, R16.reuse, R6, R24 ;  /* 0x000000061018723c */ /* 0x044fe20000001818 */
[----:B------:R-:W-:Y:S01]  /*282b0*/  MOV R13, R6 ;  /* 0x00000006000d7202 */ /* 0x000fe20000000f00 */
[----:B------:R-:W-:Y:S11]  /*282c0*/  IMAD.MOV.U32 R12, RZ, RZ, R7 ;  /* 0x000000ffff0c7224 */ /* 0x000ff600078e0007 */
[----:B------:R-:W-:Y:S10]  /*282d0*/  @!UPT UIADD3 URZ, URZ, URZ, URZ ;  /* 0x0000003f3f3ff290 */ /* 0x000ff4000fffe03f */
[----:B------:R-:W-:Y:S01]  /*282e0*/  STL.64 [R1+0x320], R24 ;  /* 0x0003201801007387 */ /* 0x000fe20000100a00 */
[----:B------:R0:W-:Y:S03]  /*282f0*/  STL.64 [R1+0x328], R26 ;  /* 0x0003281a01007387 */ /* 0x0001e60000100a00 */
[----:B0-----:R-:W2:Y:S01]  /*28300*/  LDL.LU.64 R26, [R1+0x1738] ;  /* 0x00173800011a7983 */ /* 0x001ea20000300a00 */
[----:B------:R-:W2:Y:S02]  /*28310*/  LDL.LU.64 R24, [R1+0x1730] ;  /* 0x0017300001187983 */ /* 0x000ea40000300a00 */
[----:B------:R-:W2:Y:S02]  /*28320*/  LDL.LU.64 R6, [R1+0x1728] ;  /* 0x0017280001067983 */ /* 0x000ea40000300a00 */
        /* <DEDUP_REMOVED lines=8> */
[----:B------:R-:W2:Y:S02]  /*283b0*/  LDL.LU.64 R6, [R1+0x1710] ;  /* 0x0017100001067983 */ /* 0x000ea40000300a00 */
[C---:B--2---:R-:W-:Y:S01]  /*283c0*/  HMMA.16816.F32 R24, R16.reuse, R6, R24 ;  /* 0x000000061018723c */ /* 0x044fe20000001818 */
[----:B------:R-:W-:Y:S11]  /*283d0*/  MOV R3, R7 ;  /* 0x0000000700037202 */ /* 0x000ff60000000f00 */
[----:B------:R-:W-:Y:S11]  /*283e0*/  @!UPT UIADD3 URZ, URZ, URZ, URZ ;  /* 0x0000003f3f3ff290 */ /* 0x000ff6000fffe03f */
[----:B------:R-:W-:Y:S01]  /*283f0*/  STL.64 [R1+0x360], R24 ;  /* 0x0003601801007387 */ /* 0x000fe20000100a00 */
[----:B------:R0:W-:Y:S03]  /*28400*/  STL.64 [R1+0x368], R26 ;  /* 0x0003681a01007387 */ /* 0x0001e60000100a00 */
[----:B0-----:R-:W2:Y:S01]  /*28410*/  LDL.LU R26, [R1+0x170c] ;  /* 0x00170c00011a7983 */ /* 0x001ea20000300800 */
[----:B------:R-:W2:Y:S01]  /*28420*/  LDL.LU R25, [R1+0x1708] ;  /* 0x0017080001197983 */ /* 0x000ea20000300800 */
[----:B------:R-:W-:Y:S02]  /*28430*/  MOV R27, R6 ;  /* 0x00000006001b7202 */ /* 0x000fe40000000f00 */
[----:B------:R-:W2:Y:S01]  /*28440*/  LDL.LU.64 R6, [R1+0x1700] ;  /* 0x0017000001067983 */ /* 0x000ea20000300a00 */
[----:B------:R-:W2:Y:S02]  /*28450*/  LDL.LU.64 R4, [R1+0x16f8] ;  /* 0x0016f80001047983 */ /* 0x000ea40000300a00 */
[----:B------:R-:W3:Y:S01]  /*28460*/  LDL.LU R24, [R1+0x594] ;  /* 0x0005940001187983 */ /* 0x000ee20000300800 */
[----:B--2---:R-:W-:Y:S11]  /*28470*/  HMMA.16816.F32 R4, R16, R14, R4 ;  /* 0x0000000e1004723c */ /* 0x004ff60000001804 */
[----:B------:R-:W-:Y:S11]  /*28480*/  @!UPT UIADD3 URZ, URZ, URZ, URZ ;  /* 0x0000003f3f3ff290 */ /* 0x000ff6000fffe03f */
[----:B------:R-:W-:Y:S01]  /*28490*/  @!UPT UIADD3 URZ, URZ, URZ, URZ ;  /* 0x0000003f3f3ff290 */ /* 0x000fe2000fffe03f */
[----:B------:R-:W-:Y:S01]  /*284a0*/  STL.64 [R1+0x370], R4 ;  /* 0x0003700401007387 */ /* 0x000fe20000100a00 */
[----:B------:R0:W-:Y:S03]  /*284b0*/  STL.64 [R1+0x378], R6 ;  /* 0x0003780601007387 */ /* 0x0001e60000100a00 */
[----:B0-----:R-:W5:Y:S01]  /*284c0*/  LDL.LU.64 R6, [R1+0x16f0] ;  /* 0x0016f00001067983 */ /* 0x001f620000300a00 */
[----:B------:R-:W5:Y:S02]  /*284d0*/  LDL.LU.64 R4, [R1+0x16e8] ;  /* 0x0016e80001047983 */ /* 0x000f640000300a00 */
[----:B------:R0:W-:Y:S02]  /*284e0*/  STL.64 [R1+0x1610], R14 ;  /* 0x0016100e01007387 */ /* 0x0001e40000100a00 */
[----:B0-----:R-:W-:Y:S02]  /*284f0*/  IMAD.MOV.U32 R14, RZ, RZ, R27 ;  /* 0x000000ffff0e7224 */ /* 0x001fe400078e001b */
[----:B------:R-:W2:Y:S01]  /*28500*/  LDL.LU R27, [R1+0x16e4] ;  /* 0x0016e400011b7983 */ /* 0x000ea20000300800 */
[----:B------:R-:W-:-:S02]  /*28510*/  MOV R15, R3 ;  /* 0x00000003000f7202 */ /* 0x000fc40000000f00 */
[----:B------:R-:W2:Y:S03]  /*28520*/  LDL.LU R3, [R1+0x16e0] ;  /* 0x0016e00001037983 */ /* 0x000ea60000300800 */
[----:B------:R0:W-:Y:S02]  /*28530*/  STL.64 [R1+0x1628], R14 ;  /* 0x0016280e01007387 */ /* 0x0001e40000100a00 */
[----:B0-----:R-:W-:Y:S02]  /*28540*/  MOV R14, R21 ;  /* 0x00000015000e7202 */ /* 0x001fe40000000f00 */
[----:B------:R-:W-:-:S05]  /*28550*/  MOV R15, R20 ;  /* 0x00000014000f7202 */ /* 0x000fca0000000f00 */
[----:B------:R0:W-:Y:S02]  /*28560*/  STL.64 [R1+0x1640], R14 ;  /* 0x0016400e01007387 */ /* 0x0001e40000100a00 */
[----:B0-----:R-:W-:Y:S01]  /*28570*/  MOV R14, R13 ;  /* 0x0000000d000e7202 */ /* 0x001fe20000000f00 */
[----:B------:R-:W-:-:S05]  /*28580*/  IMAD.MOV.U32 R15, RZ, RZ, R12 ;  /* 0x000000ffff0f7224 */ /* 0x000fca00078e000c */
[----:B------:R5:W-:Y:S02]  /*28590*/  STL.64 [R1+0x1658], R14 ;  /* 0x0016580e01007387 */ /* 0x000be40000100a00 */
[----:B-----5:R-:W-:Y:S02]  /*285a0*/  HMMA.16816.F32 R12, R16, R10, R4 ;  /* 0x0000000a100c723c */ /* 0x020fe40000001804 */
[----:B------:R-:W5:Y:S11]  /*285b0*/  LDL.LU R4, [R1+0xd0] ;  /* 0x0000d00001047983 */ /* 0x000f760000300800 */
[----:B------:R-:W-:Y:S10]  /*285c0*/  @!UPT UIADD3 URZ, URZ, URZ, URZ ;  /* 0x0000003f3f3ff290 */ /* 0x000ff4000fffe03f */
[----:B------:R-:W-:Y:S01]  /*285d0*/  STL.64 [R1+0x380], R12 ;  /* 0x0003800c01007387 */ /* 0x000fe20000100a00 */
[----:B------:R0:W-:Y:S02]  /*285e0*/  STL.64 [R1+0x388], R14 ;  /* 0x0003880e01007387 */ /* 0x0001e40000100a00 */
[----:B------:R-:W5:Y:S02]  /*285f0*/  LDL.LU R5, [R1+0xd4] ;  /* 0x0000d40001057983 */ /* 0x000f640000300800 */
[----:B------:R-:W5:Y:S01]  /*28600*/  LDL.LU R6, [R1+0xd8] ;  /* 0x0000d80001067983 */ /* 0x000f620000300800 */
[----:B------:R-:W5:Y:S01]  /*28610*/  LDL.LU R7, [R1+0xdc] ;  /* 0x0000dc0001077983 */ /* 0x000f620000300800 */
[----:B------:R1:W-:Y:S01]  /*28620*/  STL.64 [R1+0x1608], R10 ;  /* 0x0016080a01007387 */ /* 0x0003e20000100a00 */
[----:B0-----:R-:W-:Y:S02]  /*28630*/  MOV R15, R8 ;  /* 0x00000008000f7202 */ /* 0x001fe40000000f00 */
[----:B------:R-:W-:Y:S01]  /*28640*/  MOV R14, R9 ;  /* 0x00000009000e7202 */ /* 0x000fe20000000f00 */
[----:B------:R-:W-:Y:S01]  /*28650*/  MOV R8, R29 ;  /* 0x0000001d00087202 */ /* 0x000fe20000000f00 */
[----:B------:R-:W-:Y:S01]  /*28660*/  MOV R9, R0 ;  /* 0x0000000000097202 */ /* 0x000fe20000000f00 */
[----:B-1----:R-:W-:Y:S01]  /*28670*/  IMAD.MOV.U32 R10, RZ, RZ, R2 ;  /* 0x000000ffff0a7224 */ /* 0x002fe200078e0002 */
[----:B------:R-:W-:Y:S01]  /*28680*/  MOV R11, R28 ;  /* 0x0000001c000b7202 */ /* 0x000fe20000000f00 */
[----:B------:R-:W5:Y:S01]  /*28690*/  LDL.LU R29, [R1+0x16dc] ;  /* 0x0016dc00011d7983 */ /* 0x000f620000300800 */
[----:B------:R-:W5:Y:S02]  /*286a0*/  LDL.LU R0, [R1+0x16d8] ;  /* 0x0016d80001007983 */ /* 0x000f640000300800 */
[----:B------:R-:W5:Y:S02]  /*286b0*/  LDL.LU R2, [R1+0x16d4] ;  /* 0x0016d40001027983 */ /* 0x000f640000300800 */
[----:B------:R-:W5:Y:S01]  /*286c0*/  LDL.LU R28, [R1+0x16d0] ;  /* 0x0016d000011c7983 */ /* 0x000f620000300800 */
[----:B------:R-:W-:Y:S01]  /*286d0*/  STL.64 [R1+0x1620], R10 ;  /* 0x0016200a01007387 */ /* 0x000fe20000100a00 */
[----:B------:R2:W-:Y:S02]  /*286e0*/  STL.64 [R1+0x1618], R8 ;  /* 0x0016180801007387 */ /* 0x0005e40000100a00 */
[----:B--2---:R-:W-:-:S02]  /*286f0*/  MOV R8, R27 ;  /* 0x0000001b00087202 */ /* 0x004fc40000000f00 */
[----:B------:R-:W-:Y:S01]  /*28700*/  MOV R9, R26 ;  /* 0x0000001a00097202 */ /* 0x000fe20000000f00 */
[----:B------:R-:W2:Y:S01]  /*28710*/  LDL.LU R27, [R1+0x16cc] ;  /* 0x0016cc00011b7983 */ /* 0x000ea20000300800 */
[----:B------:R-:W2:Y:S01]  /*28720*/  LDL.LU R26, [R1+0x16c8] ;  /* 0x0016c800011a7983 */ /* 0x000ea20000300800 */
[----:B----4-:R-:W-:Y:S01]  /*28730*/  MOV R10, R23 ;  /* 0x00000017000a7202 */ /* 0x010fe20000000f00 */
[----:B---3--:R-:W-:Y:S01]  /*28740*/  IMAD.MOV.U32 R11, RZ, RZ, R22 ;  /* 0x000000ffff0b7224 */ /* 0x008fe200078e0016 */
[----:B------:R-:W3:Y:S01]  /*28750*/  LDL.LU R23, [R1+0x16c4] ;  /* 0x0016c40001177983 */ /* 0x000ee20000300800 */
[----:B------:R-:W4:Y:S03]  /*28760*/  LDL.LU R22, [R1+0x16c0] ;  /* 0x0016c00001167983 */ /* 0x000f260000300800 */
[----:B------:R0:W-:Y:S01]  /*28770*/  STL.64 [R1+0x1638], R10 ;  /* 0x0016380a01007387 */ /* 0x0001e20000100a00 */
[----:B------:R1:W-:Y:S01]  /*28780*/  STL.64 [R1+0x1630], R8 ;  /* 0x0016300801007387 */ /* 0x0003e20000100a00 */
[----:B0-----:R-:W-:-:S02]  /*28790*/  MOV R11, R3 ;  /* 0x00000003000b7202 */ /* 0x001fc40000000f00 */
[----:B-----5:R-:W-:Y:S02]  /*287a0*/  MOV R10, R29 ;  /* 0x0000001d000a7202 */ /* 0x020fe40000000f00 */
[----:B-1----:R-:W-:Y:S02]  /*287b0*/  MOV R9, R0 ;  /* 0x0000000000097202 */ /* 0x002fe40000000f00 */
[----:B------:R-:W-:Y:S02]  /*287c0*/  MOV R8, R2 ;  /* 0x0000000200087202 */ /* 0x000fe40000000f00 */
[----:B------:R-:W5:Y:S01]  /*287d0*/  LDL.LU R2, [R1+0x16bc] ;  /* 0x0016bc0001027983 */ /* 0x000f620000300800 */
[----:B------:R-:W5:Y:S02]  /*287e0*/  LDL.LU R0, [R1+0x16b8] ;  /* 0x0016b80001007983 */ /* 0x000f640000300800 */
[----:B------:R-:W5:Y:S02]  /*287f0*/  LDL.LU R29, [R1+0x16b4] ;  /* 0x0016b400011d7983 */ /* 0x000f640000300800 */
[----:B------:R-:W5:Y:S01]  /*28800*/  LDL.LU R3, [R1+0x16b0] ;  /* 0x0016b00001037983 */ /* 0x000f620000300800 */
[----:B------:R2:W-:Y:S01]  /*28810*/  STL.64 [R1+0x1650], R10 ;  /* 0x0016500a01007387 */ /* 0x0005e20000100a00 */
[----:B------:R3:W-:Y:S01]  /*28820*/  STL.64 [R1+0x1648], R8 ;  /* 0x0016480801007387 */ /* 0x0007e20000100a00 */
[----:B--2---:R-:W-:-:S02]  /*28830*/  MOV R10, R26 ;  /* 0x0000001a000a7202 */ /* 0x004fc40000000f00 */
[----:B------:R-:W-:Y:S02]  /*28840*/  MOV R11, R27 ;  /* 0x0000001b000b7202 */ /* 0x000fe40000000f00 */
[----:B---3--:R-:W-:Y:S01]  /*28850*/  MOV R9, R23 ;  /* 0x0000001700097202 */ /* 0x008fe20000000f00 */
[----:B----4-:R-:W-:Y:S02]  /*28860*/  IMAD.MOV.U32 R8, RZ, RZ, R22 ;  /* 0x000000ffff087224 */ /* 0x010fe400078e0016 */
[----:B------:R-:W2:Y:S01]  /*28870*/  LDL.LU R22, [R1+0x16ac] ;  /* 0x0016ac0001167983 */ /* 0x000ea20000300800 */
[----:B------:R-:W2:Y:S02]  /*28880*/  LDL.LU R23, [R1+0x16a8] ;  /* 0x0016a80001177983 */ /* 0x000ea40000300800 */
[----:B------:R-:W3:Y:S02]  /*28890*/  LDL.LU R26, [R1+0x16a4] ;  /* 0x0016a400011a7983 */ /* 0x000ee40000300800 */
[----:B------:R-:W3:Y:S01]  /*288a0*/  LDL.LU R27, [R1+0x16a0] ;  /* 0x0016a000011b7983 */ /* 0x000ee20000300800 */
[----:B------:R5:W-:Y:S01]  /*288b0*/  STL.64 [R1+0x1668], R10 ;  /* 0x0016680a01007387 */ /* 0x000be20000100a00 */
[----:B------:R0:W-:Y:S01]  /*288c0*/  STL.64 [R1+0x1660], R8 ;  /* 0x0016600801007387 */ /* 0x0001e20000100a00 */
[----:B-----5:R-:W-:-:S02]  /*288d0*/  MOV R11, R2 ;  /* 0x00000002000b7202 */ /* 0x020fc40000000f00 */
[----:B------:R-:W-:Y:S01]  /*288e0*/  MOV R10, R0 ;  /* 0x00000000000a7202 */ /* 0x000fe20000000f00 */
[----:B0-----:R-:W-:Y:S01]  /*288f0*/  IMAD.MOV.U32 R9, RZ, RZ, R29 ;  /* 0x000000ffff097224 */ /* 0x001fe200078e001d */
[----:B------:R-:W-:Y:S02]  /*28900*/  MOV R8, R3 ;  /* 0x0000000300087202 */ /* 0x000fe40000000f00 */
[----:B------:R-:W4:Y:S01]  /*28910*/  LDL.LU R3, [R1+0x169c] ;  /* 0x00169c0001037983 */ /* 0x000f220000300800 */
[----:B------:R-:W5:Y:S02]  /*28920*/  LDL.LU R29, [R1+0x1698] ;  /* 0x00169800011d7983 */ /* 0x000f640000300800 */
[----:B------:R-:W2:Y:S02]  /*28930*/  LDL.LU R0, [R1+0x1694] ;  /* 0x0016940001007983 */ /* 0x000ea40000300800 */
[----:B------:R-:W2:Y:S01]  /*28940*/  LDL.LU R2, [R1+0x1690] ;  /* 0x0016900001027983 */ /* 0x000ea20000300800 */
[C---:B---3--:R-:W-:Y:S11]  /*28950*/  HMMA.16816.F32 R4, R16.reuse, R26, R4 ;  /* 0x0000001a1004723c */ /* 0x048ff60000001804 */
[----:B------:R-:W-:Y:S11]  /*28960*/  @!UPT UIADD3 URZ, URZ, URZ, URZ ;  /* 0x0000003f3f3ff290 */ /* 0x000ff6000fffe03f */
[----:B------:R-:W-:Y:S01]  /*28970*/  @!UPT UIADD3 URZ, URZ, URZ, URZ ;  /* 0x0000003f3f3ff290 */ /* 0x000fe2000fffe03f */
[----:B------:R-:W-:Y:S01]  /*28980*/  STL.64 [R1+0x390], R4 ;  /* 0x0003900401007387 */ /* 0x000fe20000100a00 */
[----:B------:R0:W-:Y:S03]  /*28990*/  STL.64 [R1+0x398], R6 ;  /* 0x0003980601007387 */ /* 0x0001e60000100a00 */
[----:B0-----:R-:W2:Y:S01]  /*289a0*/  LDL.LU.64 R6, [R1+0x1688] ;  /* 0x0016880001067983 */ /* 0x001ea20000300a00 */
[----:B------:R-:W2:Y:S02]  /*289b0*/  LDL.LU.64 R4, [R1+0x1680] ;  /* 0x0016800001047983 */ /* 0x000ea40000300a00 */
[----:B------:R-:W5:Y:S02]  /*289c0*/  LDL.LU R21, [R1+0x5bc] ;  /* 0x0005bc0001157983 */ /* 0x000f640000300800 */
[----:B------:R-:W4:Y:S01]  /*289d0*/  LDL.LU R20, [R1+0x5c0] ;  /* 0x0005c00001147983 */ /* 0x000f220000300800 */
[----:B--2---:R-:W-:Y:S01]  /*289e0*/  HMMA.16816.F32 R16, R16, R22, R4 ;  /* 0x000000161010723c */ /* 0x004fe20000001804 */
[----:B------:R-:W2:Y:S01]  /*289f0*/  LDL.LU.64 R6, [R1+0x1678] ;  /* 0x0016780001067983 */ /* 0x000ea20000300a00 */
[----:B------:R-:W2:Y:S11]  /*28a00*/  LDL.LU.64 R4, [R1+0x1670] ;  /* 0x0016700001047983 */ /* 0x000eb60000300a00 */
[----:B------:R-:W-:Y:S10]  /*28a10*/  @!UPT UIADD3 URZ, URZ, URZ, URZ ;  /* 0x0000003f3f3ff290 */ /* 0x000ff4000fffe03f */
[----:B------:R0:W-:Y:S01]  /*28a20*/  STL.64 [R1+0x3a0], R16 ;  /* 0x0003a01001007387 */ /* 0x0001e20000100a00 */
[----:B------:R1:W-:Y:S03]  /*28a30*/  STL.64 [R1+0x3a8], R18 ;  /* 0x0003a81201007387 */ /* 0x0003e60000100a00 */
[----:B0-----:R-:W3:Y:S01]  /*28a40*/  LDL.LU R17, [R1+0x528] ;  /* 0x0005280001117983 */ /* 0x001ee20000300800 */
[----:B-1----:R-:W3:Y:S02]  /*28a50*/  LDL.LU R18, [R1+0x2c8] ;  /* 0x0002c80001127983 */ /* 0x002ee40000300800 */
[----:B------:R-:W3:Y:S01]  /*28a60*/  LDL.LU R19, [R1+0x5b8] ;  /* 0x0005b80001137983 */ /* 0x000ee20000300800 */
[C---:B--2---:R-:W-:Y:S01]  /*28a70*/  HMMA.16816.F32 R12, R4.reuse, R14, R8 ;  /* 0x0000000e040c723c */ /* 0x044fe20000001808 */
[----:B------:R-:W2:Y:S01]  /*28a80*/  LDL.LU.64 R10, [R1+0x1668] ;  /* 0x00166800010a7983 */ /* 0x000ea20000300a00 */
[----:B------:R-:W2:Y:S11]  /*28a90*/  LDL.LU.64 R8, [R1+0x1660] ;  /* 0x0016600001087983 */ /* 0x000eb60000300a00 */
[----:B------:R-:W-:Y:S10]  /*28aa0*/  @!UPT UIADD3 URZ, URZ, URZ, URZ ;  /* 0x0000003f3f3ff290 */ /* 0x000ff4000fffe03f */
[----:B------:R-:W-:Y:S01]  /*28ab0*/  STL.64 [R1+0x3b0], R12 ;  /* 0x0003b00c01007387 */ /* 0x000fe20000100a00 */
[----:B------:R0:W-:Y:S03]  /*28ac0*/  STL.64 [R1+0x3b8], R14 ;  /* 0x0003b80e01007387 */ /* 0x0001e60000100a00 */
[----:B0-----:R-:W2:Y:S02]  /*28ad0*/  LDL.LU.64 R14, [R1+0x1658] ;  /* 0x00165800010e7983 */ /* 0x001ea40000300a00 */
[C---:B--2---:R-:W-:Y:S02]  /*28ae0*/  HMMA.16816.F32 R12, R4.reuse, R14, R8 ;  /* 0x0000000e040c723c */ /* 0x044fe40000001808 */
[----:B------:R-:W2:Y:S01]  /*28af0*/  LDL.LU.64 R10, [R1+0x1650] ;  /* 0x00165000010a7983 */ /* 0x000ea20000300a00 */
[----:B------:R-:W2:Y:S11]  /*28b00*/  LDL.LU.64 R8, [R1+0x1648] ;  /* 0x0016480001087983 */ /* 0x000eb60000300a00 */
[----:B------:R-:W-:Y:S09]  /*28b10*/  @!UPT UIADD3 URZ, URZ, URZ, URZ ;  /* 0x0000003f3f3ff290 */ /* 0x000ff2000fffe03f */
        /* <DEDUP_REMOVED lines=18> */
[----:B------:R-:W2:Y:S11]  /*28c40*/  LDL.LU.64 R10, [R1+0x1608] ;  /* 0x00160800010a7983 */ /* 0x000eb60000300a00 */
[----:B------:R-:W-:Y:S10]  /*28c50*/  @!UPT UIADD3 URZ, URZ, URZ, URZ ;  /* 0x0000003f3f3ff290 */ /* 0x000ff4000fffe03f */
[----:B------:R-:W-:Y:S01]  /*28c60*/  STL.64 [R1+0x3f0], R12 ;  /* 0x0003f00c01007387 */ /* 0x000fe20000100a00 */
[----:B------:R0:W-:Y:S03]  /*28c70*/  STL.64 [R1+0x3f8], R14 ;  /* 0x0003f80e01007387 */ /* 0x0001e60000100a00 */
[----:B0-----:R-:W2:Y:S01]  /*28c80*/  LDL.LU.64 R14, [R1+0x1600] ;  /* 0x00160000010e7983 */ /* 0x001ea20000300a00 */
[----:B------:R-:W2:Y:S02]  /*28c90*/  LDL.LU.64 R12, [R1+0x15f8] ;  /* 0x0015f800010c7983 */ /* 0x000ea40000300a00 */
[C---:B--2---:R-:W-:Y:S01]  /*28ca0*/  HMMA.16816.F32 R8, R4.reuse, R10, R12 ;  /* 0x0000000a0408723c */ /* 0x044fe2000000180c */
[----:B------:R-:W2:Y:S01]  /*28cb0*/  LDL.LU.64 R14, [R1+0x15f0] ;  /* 0x0015f000010e7983 */ /* 0x000ea20000300a00 */
[----:B------:R-:W2:Y:S11]  /*28cc0*/  LDL.LU.64 R12, [R1+0x15e8] ;  /* 0x0015e800010c7983 */ /* 0x000eb60000300a00 */
[----:B------:R-:W-:Y:S10]  /*28cd0*/  @!UPT UIADD3 URZ, URZ, URZ, URZ ;  /* 0x0000003f3f3ff290 */ /* 0x000ff4000fffe03f */
[----:B------:R-:W-:Y:S01]  /*28ce0*/  STL.64 [R1+0x400], R8 ;  /* 0x0004000801007387 */ /* 0x000fe20000100a00 */
[----:B------:R0:W-:Y:S03]  /*28cf0*/  STL.64 [R1+0x408], R10 ;  /* 0x0004080a01007387 */ /* 0x0001e60000100a00 */
[----:B0-----:R-:W2:Y:S01]  /*28d00*/  LDL.LU.64 R10, [R1+0x15e0] ;  /* 0x0015e000010a7983 */ /* 0x001ea20000300a00 */
[----:B------:R-:W2:Y:S01]  /*28d10*/  LDL.LU.64 R8, [R1+0x15d8] ;  /* 0x0015d80001087983 */ /* 0x000ea20000300a00 */
[----:B------:R-:W-:Y:S01]  /*28d20*/  IADD3 R24, R24, 0x80, RZ ;  /* 0x0000008018187810 */ /* 0x000fe20007ffe0ff */
[----:B---3--:R-:W-:Y:S02]  /*28d30*/  FFMA R19, R18, R19, R17 ;  /* 0x0000001312137223 */ /* 0x008fe40000000011 */
[----:B-----5:R-:W-:Y:S02]  /*28d40*/  FFMA R21, R29, R21, R25 ;  /* 0x000000151d157223 */ /* 0x020fe40000000019 */
[----:B----4-:R-:W-:Y:S01]  /*28d50*/  FFMA R20, R3, R20, R28 ;  /* 0x0000001403147223 */ /* 0x010fe2000000001c */
[C---:B--2---:R-:W-:Y:S11]  /*28d60*/  HMMA.16816.F32 R8, R4.reuse, R26, R8 ;  /* 0x0000001a0408723c */ /* 0x044ff60000001808 */
[----:B------:R-:W-:Y:S11]  /*28d70*/  @!UPT UIADD3 URZ, URZ, URZ, URZ ;  /* 0x0000003f3f3ff290 */ /* 0x000ff6000fffe03f */
[----:B------:R-:W-:Y:S01]  /*28d80*/  @!UPT UIADD3 URZ, URZ, URZ, URZ ;  /* 0x0000003f3f3ff290 */ /* 0x000fe2000fffe03f */
[----:B------:R-:W-:Y:S01]  /*28d90*/  STL.64 [R1+0x410], R8 ;  /* 0x0004100801007387 */ /* 0x000fe20000100a00 */
[----:B------:R0:W-:Y:S02]  /*28da0*/  STL.64 [R1+0x418], R10 ;  /* 0x0004180a01007387 */ /* 0x0001e40000100a00 */
[----:B0-----:R-:W-:Y:S07]  /*28db0*/  HMMA.16816.F32 R8, R4, R22, R12 ;  /* 0x000000160408723c */ /* 0x001fee000000180c */
[----:B------:R-:W-:-:S05]  /*28dc0*/  MOV R4, 0x80 ;  /* 0x0000008000047802 */ /* 0x000fca0000000f00 */
[C---:B------:R-:W-:Y:S02]  /*28dd0*/  IMAD R2, R4.reuse, c[0x0][0x1a4], R2 ;  /* 0x0000690004027a24 */ /* 0x040fe400078e0202 */
[----:B------:R-:W-:-:S09]  /*28de0*/  IMAD R0, R4, c[0x0][0x1b4], R0 ;  /* 0x00006d0004007a24 */ /* 0x000fd200078e0200 */
[----:B------:R-:W-:Y:S01]  /*28df0*/  STL.64 [R1+0x420], R8 ;  /* 0x0004200801007387 */ /* 0x000fe20000100a00 */
[----:B------:R-:W-:Y:S02]  /*28e00*/  STL.64 [R1+0x428], R10 ;  /* 0x0004280a01007387 */ /* 0x000fe40000100a00 */
[----:B------:R-:W-:Y:S02]  /*28e10*/  STL [R1+0x594], R24 ;  /* 0x0005941801007387 */ /* 0x000fe40000100800 */
[----:B------:R-:W-:Y:S01]  /*28e20*/  STL [R1+0x5b8], R19 ;  /* 0x0005b81301007387 */ /* 0x000fe20000100800 */
[----:B------:R-:W2:Y:S01]  /*28e30*/  LDL R4, [R1+0x2c4] ;  /* 0x0002c40001047983 */ /* 0x000ea20000100800 */
[----:B------:R-:W-:Y:S02]  /*28e40*/  STL [R1+0x5bc], R21 ;  /* 0x0005bc1501007387 */ /* 0x000fe40000100800 */
[----:B------:R-:W3:Y:S02]  /*28e50*/  LDL R3, [R1+0x2c0] ;  /* 0x0002c00001037983 */ /* 0x000ee40000100800 */
[----:B------:R-:W-:Y:S01]  /*28e60*/  STL [R1+0x5c0], R20 ;  /* 0x0005c01401007387 */ /* 0x000fe20000100800 */
[----:B--2---:R0:W-:Y:S04]  /*28e70*/  STL [R1+0x584], R4 ;  /* 0x0005840401007387 */ /* 0x0041e80000100800 */
[----:B0-----:R-:W2:Y:S01]  /*28e80*/  LDL R4, [R1+0x2bc] ;  /* 0x0002bc0001047983 */ /* 0x001ea20000100800 */
[----:B---3--:R0:W-:Y:S03]  /*28e90*/  STL [R1+0x588], R3 ;  /* 0x0005880301007387 */ /* 0x0081e60000100800 */
[----:B0-----:R-:W3:Y:S01]  /*28ea0*/  LDL R3, [R1+0x2b8] ;  /* 0x0002b80001037983 */ /* 0x001ee20000100800 */
[----:B------:R-:W-:-:S03]  /*28eb0*/  ISETP.GE.AND P1, PT, R24, c[0x0][0x1d0], PT ;  /* 0x0000740018007a0c */ /* 0x000fc60003f26270 */
[----:B--2---:R0:W-:Y:S04]  /*28ec0*/  STL [R1+0x58c], R4 ;  /* 0x00058c0401007387 */ /* 0x0041e80000100800 */
[----:B---3--:R0:W-:Y:S06]  /*28ed0*/  STL [R1+0x590], R3 ;  /* 0x0005900301007387 */ /* 0x0081ec0000100800 */
[----:B------:R-:W-:Y:S01]  /*28ee0*/  @P1 CALL.REL.NOINC `(.L_x_0) ;  /* 0x0000001000001944 */ /* 0x000fe20003c00000 */
[----:B------:R-:W-:Y:S05]  /*28ef0*/  BRA `(.L_x_1) ;  /* 0xfffe177000007947 */ /* 0x000fea000383ffff */
.L_x_0:
[----:B0-----:R-:W0:Y:S01]  /*28f00*/  S2R R3, SR_TID.X ;  /* 0x0000000000037919 */ /* 0x001e220000002100 */
[----:B------:R-:W-:-:S03]  /*28f10*/  MOV R0, c[0x0][0x1c8] ;  /* 0x0000720000007a02 */ /* 0x000fc60000000f00 */
[----:B------:R-:W2:Y:S04]  /*28f20*/  S2R R13, SR_CTAID.Y ;  /* 0x00000000000d7919 */ /* 0x000ea80000002600 */
[----:B------:R-:W3:Y:S04]  /*28f30*/  S2R R11, SR_TID.X ;  /* 0x00000000000b7919 */ /* 0x000ee80000002100 */
[----:B------:R-:W4:Y:S04]  /*28f40*/  S2R R18, SR_TID.X ;  /* 0x0000000000127919 */ /* 0x000f280000002100 */
[----:B------:R-:W-:Y:S01]  /*28f50*/  BAR.SYNC.DEFER_BLOCKING 0x0 ;  /* 0x0000000000007b1d */ /* 0x000fe20000010000 */
[----:B0-----:R-:W-:-:S04]  /*28f60*/  SHF.R.U32.HI R3, RZ, 0x5, R3 ;  /* 0x00000005ff037819 */ /* 0x001fc80000011603 */
[----:B------:R-:W-:Y:S01]  /*28f70*/  SGXT.U32 R3, R3, 0x2 ;  /* 0x000000020303781a */ /* 0x000fe20000000000 */
[----:B--2---:R-:W-:Y:S02]  /*28f80*/  IMAD R23, R13, c[0x0][0x1c0], RZ ;  /* 0x000070000d177a24 */ /* 0x004fe400078e02ff */
[----:B------:R-:W0:Y:S01]  /*28f90*/  S2R R13, SR_CTAID.X ;  /* 0x00000000000d7919 */ /* 0x000e220000002500 */
[----:B---3--:R-:W-:Y:S01]  /*28fa0*/  LOP3.LUT R12, R11, 0x1f, RZ, 0xc0, !PT ;  /* 0x0000001f0b0c7812 */ /* 0x008fe200078ec0ff */
[----:B------:R-:W-:Y:S01]  /*28fb0*/  IMAD R3, R3, c[0x0][0x1c8], RZ ;  /* 0x0000720003037a24 */ /* 0x000fe200078e02ff */
[----:B------:R-:W-:Y:S02]  /*28fc0*/  SHF.L.U32 R17, R23, 0x1, RZ ;  /* 0x0000000117117819 */ /* 0x000fe400000006ff */
[----:B----4-:R-:W-:Y:S01]  /*28fd0*/  LOP3.LUT R19, R18, 0x7f, RZ, 0xc0, !PT ;  /* 0x0000007f12137812 */ /* 0x010fe200078ec0ff */
[----:B------:R-:W-:Y:S01]  /*28fe0*/  IMAD R26, R0, 0x4, R3 ;  /* 0x00000004001a7824 */ /* 0x000fe200078e0203 */
[----:B------:R-:W-:-:S02]  /*28ff0*/  LOP3.LUT R18, R18, 0x3f, RZ, 0xc0, !PT ;  /* 0x0000003f12127812 */ /* 0x000fc400078ec0ff */
[----:B------:R-:W-:Y:S02]  /*29000*/  ISETP.GE.U32.AND P0, PT, R19, 0x20, PT ;  /* 0x000000201300780c */ /* 0x000fe40003f06070 */
[----:B------:R-:W-:-:S04]  /*29010*/  LEA R21, R0, R26, 0x2 ;  /* 0x0000001a00157211 */ /* 0x000fc800078e10ff */
[----:B------:R-:W-:-:S04]  /*29020*/  LEA R16, R0, R21, 0x2 ;  /* 0x0000001500107211 */ /* 0x000fc800078e10ff */
[----:B------:R-:W-:-:S04]  /*29030*/  LEA R20, R0, R16, 0x2 ;  /* 0x0000001000147211 */ /* 0x000fc800078e10ff */
[----:B------:R-:W-:Y:S01]  /*29040*/  LEA R25, R0, R20, 0x2 ;  /* 0x0000001400197211 */ /* 0x000fe200078e10ff */
[----:B0-----:R-:W-:-:S04]  /*29050*/  IMAD R13, R13, 0x20, R12 ;  /* 0x000000200d0d7824 */ /* 0x001fc800078e020c */
[----:B------:R-:W-:Y:S02]  /*29060*/  IMAD R2, R0, 0x4, R25 ;  /* 0x0000000400027824 */ /* 0x000fe400078e0219 */
[----:B------:R-:W-:-:S03]  /*29070*/  IMAD R22, R13, c[0x0][0x1c4], RZ ;  /* 0x000071000d167a24 */ /* 0x000fc600078e02ff */
[----:B------:R-:W-:Y:S01]  /*29080*/  LEA R3, R0, R2, 0x2 ;  /* 0x0000000200037211 */ /* 0x000fe200078e10ff */
[C---:B------:R-:W-:Y:S02]  /*29090*/  IMAD.SHL.U32 R14, R22.reuse, 0x2, RZ ;  /* 0x00000002160e7824 */ /* 0x040fe400078e00ff */
[----:B------:R-:W-:Y:S01]  /*290a0*/  IMAD.HI R22, R22, 0x2, RZ ;  /* 0x0000000216167827 */ /* 0x000fe200078e02ff */
[----:B------:R-:W-:Y:S01]  /*290b0*/  LEA R4, R0, R3, 0x2 ;  /* 0x0000000300047211 */ /* 0x000fe200078e10ff */
[----:B------:R0:W-:Y:S01]  /*290c0*/  STL.64 [R1+0x17d0], R2 ;  /* 0x0017d00201007387 */ /* 0x0001e20000100a00 */
[----:B------:R-:W-:Y:S02]  /*290d0*/  IADD3 R14, P1, P2, R14, c[0x0][0x178], R17 ;  /* 0x00005e000e0e7a10 */ /* 0x000fe40007a3e011 */
[----:B------:R-:W-:-:S04]  /*290e0*/  LEA R5, R0, R4, 0x2 ;  /* 0x0000000400057211 */ /* 0x000fc800078e10ff */
[C---:B------:R-:W-:Y:S01]  /*290f0*/  LEA R6, R0.reuse, R5, 0x2 ;  /* 0x0000000500067211 */ /* 0x040fe200078e10ff */
[----:B0-----:R-:W0:Y:S04]  /*29100*/  S2R R3, SR_TID.X ;  /* 0x0000000000037919 */ /* 0x001e280000002100 */
[----:B------:R-:W-:Y:S02]  /*29110*/  IMAD R7, R0, 0x4, R6 ;  /* 0x0000000400077824 */ /* 0x000fe400078e0206 */
[----:B------:R-:W-:-:S03]  /*29120*/  IMAD.HI R2, R23, 0x2, RZ ;  /* 0x0000000217027827 */ /* 0x000fc600078e02ff */
[----:B------:R-:W-:-:S04]  /*29130*/  LEA R8, R0, R7, 0x2 ;  /* 0x0000000700087211 */ /* 0x000fc800078e10ff */
[----:B------:R-:W-:-:S04]  /*29140*/  LEA R9, R0, R8, 0x2 ;  /* 0x0000000800097211 */ /* 0x000fc800078e10ff */
[C---:B------:R-:W-:Y:S01]  /*29150*/  LEA R10, R0.reuse, R9, 0x2 ;  /* 0x00000009000a7211 */ /* 0x040fe200078e10ff */
[----:B------:R2:W-:Y:S03]  /*29160*/  STL.64 [R1+0x17c8], R8 ;  /* 0x0017c80801007387 */ /* 0x0005e60000100a00 */
[----:B------:R-:W-:-:S04]  /*29170*/  LEA R11, R0, R10, 0x2 ;  /* 0x0000000a000b7211 */ /* 0x000fc800078e10ff */
[----:B------:R-:W-:Y:S02]  /*29180*/  LEA R12, R0, R11, 0x2 ;  /* 0x0000000b000c7211 */ /* 0x000fe400078e10ff */
[C---:B0-----:R-:W-:Y:S01]  /*29190*/  SHF.L.U32 R15, R3.reuse, 0xb, RZ ;  /* 0x0000000b030f7819 */ /* 0x041fe200000006ff */
[C---:B------:R-:W-:Y:S01]  /*291a0*/  IMAD.SHL.U32 R29, R3.reuse, 0x10, RZ ;  /* 0x00000010031d7824 */ /* 0x040fe200078e00ff */
[C---:B------:R-:W-:Y:S02]  /*291b0*/  SHF.L.U32 R28, R3.reuse, 0x5, RZ ;  /* 0x00000005031c7819 */ /* 0x040fe400000006ff */
[----:B------:R-:W-:Y:S02]  /*291c0*/  LOP3.LUT R27, R3, 0x18, RZ, 0xc0, !PT ;  /* 0x00000018031b7812 */ /* 0x000fe400078ec0ff */
[----:B------:R-:W-:Y:S02]  /*291d0*/  SHF.R.U32.HI R3, RZ, 0x5, R3 ;  /* 0x00000005ff037819 */ /* 0x000fe40000011603 */
[----:B------:R-:W-:-:S02]  /*291e0*/  LOP3.LUT R29, R29, 0x70, RZ, 0xc0, !PT ;  /* 0x000000701d1d7812 */ /* 0x000fc400078ec0ff */
[----:B------:R-:W-:Y:S02]  /*291f0*/  SGXT.U32 R3, R3, 0x2 ;  /* 0x000000020303781a */ /* 0x000fe40000000000 */
[----:B------:R-:W-:Y:S02]  /*29200*/  LOP3.LUT R15, R15, 0x3000, RZ, 0xc0, !PT ;  /* 0x000030000f0f7812 */ /* 0x000fe400078ec0ff */
[----:B------:R-:W-:Y:S02]  /*29210*/  LEA R13, R0, R12, 0x2 ;  /* 0x0000000c000d7211 */ /* 0x000fe400078e10ff */
[----:B--2---:R-:W-:Y:S01]  /*29220*/  LEA.HI R8, R27, R29, RZ, 0x1f ;  /* 0x0000001d1b087211 */ /* 0x004fe200078ff8ff */
[----:B------:R-:W-:Y:S01]  /*29230*/  IMAD R29, R3, c[0x0][0x1c8], RZ ;  /* 0x00007200031d7a24 */ /* 0x000fe200078e02ff */
[----:B------:R-:W-:Y:S01]  /*29240*/  LEA R15, R18, R15, 0x4 ;  /* 0x0000000f120f7211 */ /* 0x000fe200078e20ff */
[----:B------:R0:W-:Y:S01]  /*29250*/  STL.64 [R1+0x17c0], R12 ;  /* 0x0017c00c01007387 */ /* 0x0001e20000100a00 */
[----:B------:R-:W-:-:S02]  /*29260*/  LOP3.LUT R28, R28, 0xc60, RZ, 0xc0, !PT ;  /* 0x00000c601c1c7812 */ /* 0x000fc400078ec0ff */
[----:B------:R-:W-:Y:S02]  /*29270*/  IADD3.X R15, R22, c[0x0][0x17c], R2, P1, P2 ;  /* 0x00005f00160f7a10 */ /* 0x000fe40000fe4402 */
[----:B------:R-:W-:Y:S02]  /*29280*/  LEA R2, P3, R21, R14, 0x1 ;  /* 0x0000000e15027211 */ /* 0x000fe400078608ff */
[----:B------:R-:W-:Y:S02]  /*29290*/  LEA R9, R27, R28, 0x9 ;  /* 0x0000001c1b097211 */ /* 0x000fe400078e48ff */
[----:B------:R-:W-:Y:S02]  /*292a0*/  LEA R19, R0, R13, 0x2 ;  /* 0x0000000d00137211 */ /* 0x000fe400078e10ff */
[----:B------:R-:W-:Y:S01]  /*292b0*/  LEA.HI.X.SX32 R3, R21, R15, 0x1, P3 ;  /* 0x0000000f15037211 */ /* 0x000fe200018f0eff */
[----:B------:R-:W-:Y:S01]  /*292c0*/  STL [R1+0x30c], R9 ;  /* 0x00030c0901007387 */ /* 0x000fe20000100800 */
[----:B0-----:R-:W-:-:S02]  /*292d0*/  LEA R12, P1, R29, R14, 0x1 ;  /* 0x0000000e1d0c7211 */ /* 0x001fc400078208ff */
[C---:B------:R-:W-:Y:S01]  /*292e0*/  LEA R18, R0.reuse, R19, 0x2 ;  /* 0x0000001300127211 */ /* 0x040fe200078e10ff */
[----:B------:R0:W-:Y:S01]  /*292f0*/  STL [R1+0x310], R8 ;  /* 0x0003100801007387 */ /* 0x0001e20000100800 */
[----:B------:R-:W-:Y:S02]  /*29300*/  LEA.HI.X.SX32 R13, R29, R15, 0x1, P1 ;  /* 0x0000000f1d0d7211 */ /* 0x000fe400008f0eff */
[----:B------:R-:W-:-:S03]  /*29310*/  LEA R17, R0, R18, 0x2 ;  /* 0x0000001200117211 */ /* 0x000fc600078e10ff */
[----:B------:R2:W-:Y:S01]  /*29320*/  STL.64 [R1+0x2e8], R12 ;  /* 0x0002e80c01007387 */ /* 0x0005e20000100a00 */
[----:B------:R-:W-:Y:S02]  /*29330*/  LEA R24, R0, R17, 0x2 ;  /* 0x0000001100187211 */ /* 0x000fe400078e10ff */
[----:B0-----:R-:W-:Y:S01]  /*29340*/  LEA R8, P2, R26, R14, 0x1 ;  /* 0x0000000e1a087211 */ /* 0x001fe200078408ff */
[----:B------:R0:W-:Y:S01]  /*29350*/  STL.64 [R1+0x2d8], R2 ;  /* 0x0002d80201007387 */ /* 0x0001e20000100a00 */
[----:B------:R-:W-:Y:S02]  /*29360*/  LEA R23, R0, R24, 0x2 ;  /* 0x0000001800177211 */ /* 0x000fe400078e10ff */
[----:B------:R-:W-:-:S03]  /*29370*/  LEA.HI.X.SX32 R9, R26, R15, 0x1, P2 ;  /* 0x0000000f1a097211 */ /* 0x000fc600010f0eff */
[----:B------:R-:W-:Y:S01]  /*29380*/  IMAD R22, R0, 0x4, R23 ;  /* 0x0000000400167824 */ /* 0x000fe200078e0217 */
[-C--:B--2---:R-:W-:Y:S01]  /*29390*/  LEA R12, P2, R20, R14.reuse, 0x1 ;  /* 0x0000000e140c7211 */ /* 0x084fe200078408ff */
[----:B------:R2:W-:Y:S01]  /*293a0*/  STL.64 [R1+0x2e0], R8 ;  /* 0x0002e00801007387 */ /* 0x0005e20000100a00 */
[----:B0-----:R-:W-:Y:S02]  /*293b0*/  LEA R2, P1, R16, R14, 0x1 ;  /* 0x0000000e10027211 */ /* 0x001fe400078208ff */
[----:B------:R-:W-:Y:S02]  /*293c0*/  LEA R28, R0, R22, 0x2 ;  /* 0x00000016001c7211 */ /* 0x000fe400078e10ff */
[-C--:B------:R-:W-:Y:S02]  /*293d0*/  LEA.HI.X.SX32 R3, R16, R15.reuse, 0x1, P1 ;  /* 0x0000000f10037211 */ /* 0x080fe400008f0eff */
[----:B------:R-:W-:Y:S02]  /*293e0*/  LEA.HI.X.SX32 R13, R20, R15, 0x1, P2 ;  /* 0x0000000f140d7211 */ /* 0x000fe400010f0eff */
[----:B--2---:R-:W-:Y:S01]  /*293f0*/  LEA R8, P3, R25, R14, 0x1 ;  /* 0x0000000e19087211 */ /* 0x004fe200078608ff */
[----:B------:R0:W-:Y:S01]  /*29400*/  STL.64 [R1+0x2d0], R2 ;  /* 0x0002d00201007387 */ /* 0x0001e20000100a00 */
[----:B------:R-:W-:-:S02]  /*29410*/  LEA R27, R0, R28, 0x2 ;  /* 0x0000001c001b7211 */ /* 0x000fc400078e10ff */
[----:B------:R-:W-:Y:S02]  /*29420*/  LEA.HI.X.SX32 R9, R25, R15, 0x1, P3 ;  /* 0x0000000f19097211 */ /* 0x000fe400018f0eff */
[C---:B------:R-:W-:Y:S01]  /*29430*/  LEA R26, R0.reuse, R27, 0x2 ;  /* 0x0000001b001a7211 */ /* 0x040fe200078e10ff */
[----:B0-----:R-:W2:Y:S03]  /*29440*/  LDL.LU.64 R2, [R1+0x17d0] ;  /* 0x0017d00001027983 */ /* 0x001ea60000300a00 */
[C---:B------:R-:W-:Y:S01]  /*29450*/  LEA R16, R0.reuse, R26, 0x2 ;  /* 0x0000001a00107211 */ /* 0x040fe200078e10ff */
[----:B------:R-:W-:Y:S04]  /*29460*/  STL.64 [R1+0x2c8], R12 ;  /* 0x0002c80c01007387 */ /* 0x000fe80000100a00 */
[----:B------:R-:W-:Y:S01]  /*29470*/  IMAD R29, R0, 0x4, R16 ;  /* 0x00000004001d7824 */ /* 0x000fe200078e0210 */
[----:B------:R0:W-:Y:S02]  /*29480*/  STL.64 [R1+0x2b0], R8 ;  /* 0x0002b00801007387 */ /* 0x0001e40000100a00 */
[----:B0-----:R-:W-:-:S04]  /*29490*/  LEA R8, P3, R4, R14, 0x1 ;  /* 0x0000000e04087211 */ /* 0x001fc800078608ff */
[-C--:B------:R-:W-:Y:S02]  /*294a0*/  LEA.HI.X.SX32 R9, R4, R15.reuse, 0x1, P3 ;  /* 0x0000000f04097211 */ /* 0x080fe400018f0eff */
[CC--:B--2---:R-:W-:Y:S02]  /*294b0*/  LEA R20, P1, R2.reuse, R14.reuse, 0x1 ;  /* 0x0000000e02147211 */ /* 0x0c4fe400078208ff */
[CC--:B------:R-:W-:Y:S02]  /*294c0*/  LEA R12, P2, R3.reuse, R14.reuse, 0x1 ;  /* 0x0000000e030c7211 */ /* 0x0c0fe400078408ff */
[-C--:B------:R-:W-:Y:S02]  /*294d0*/  LEA.HI.X.SX32 R21, R2, R15.reuse, 0x1, P1 ;  /* 0x0000000f02157211 */ /* 0x080fe400008f0eff */
[-C--:B------:R-:W-:Y:S02]  /*294e0*/  LEA.HI.X.SX32 R13, R3, R15.reuse, 0x1, P2 ;  /* 0x0000000f030d7211 */ /* 0x080fe400010f0eff */
[C---:B------:R-:W-:Y:S01]  /*294f0*/  LEA R2, P3, R7.reuse, R14, 0x1 ;  /* 0x0000000e07027211 */ /* 0x040fe200078608ff */
[----:B------:R0:W-:Y:S04]  /*29500*/  STL.64 [R1+0x278], R20 ;  /* 0x0002781401007387 */ /* 0x0001e80000100a00 */
[----:B------:R2:W-:Y:S04]  /*29510*/  STL.64 [R1+0x2a8], R8 ;  /* 0x0002a80801007387 */ /* 0x0005e80000100a00 */
[----:B------:R3:W-:Y:S01]  /*29520*/  STL.64 [R1+0x288], R12 ;  /* 0x0002880c01007387 */ /* 0x0007e20000100a00 */
[----:B------:R-:W-:-:S02]  /*29530*/  LEA.HI.X.SX32 R3, R7, R15, 0x1, P3 ;  /* 0x0000000f07037211 */ /* 0x000fc400018f0eff */
[C---:B0-----:R-:W-:Y:S02]  /*29540*/  LEA R21, R0.reuse, R29, 0x2 ;  /* 0x0000001d00157211 */ /* 0x041fe400078e10ff */
[CC--:B--2---:R-:W-:Y:S02]  /*29550*/  LEA R8, P1, R5.reuse, R14.reuse, 0x1 ;  /* 0x0000000e05087211 */ /* 0x0c4fe400078208ff */
[----:B------:R-:W-:Y:S02]  /*29560*/  LEA R25, R0, R21, 0x2 ;  /* 0x0000001500197211 */ /* 0x000fe400078e10ff */
[----:B------:R-:W-:Y:S02]  /*29570*/  LEA.HI.X.SX32 R9, R5, R15, 0x1, P1 ;  /* 0x0000000f05097211 */ /* 0x000fe400008f0eff */
[----:B---3--:R-:W-:-:S03]  /*29580*/  LEA R12, P2, R6, R14, 0x1 ;  /* 0x0000000e060c7211 */ /* 0x008fc600078408ff */
[----:B------:R0:W-:Y:S01]  /*29590*/  STL.64 [R1+0x270], R8 ;  /* 0x0002700801007387 */ /* 0x0001e20000100a00 */
[----:B------:R-:W-:-:S03]  /*295a0*/  LEA.HI.X.SX32 R13, R6, R15, 0x1, P2 ;  /* 0x0000000f060d7211 */ /* 0x000fc600010f0eff */
[----:B0-----:R-:W2:Y:S04]  /*295b0*/  LDL.LU.64 R8, [R1+0x17c8] ;  /* 0x0017c80001087983 */ /* 0x001ea80000300a00 */
[----:B------:R0:W-:Y:S04]  /*295c0*/  STL.64 [R1+0x280], R12 ;  /* 0x0002800c01007387 */ /* 0x0001e80000100a00 */
[----:B0-----:R-:W3:Y:S01]  /*295d0*/  LDL.LU.64 R12, [R1+0x17c0] ;  /* 0x0017c000010c7983 */ /* 0x001ee20000300a00 */
[----:B------:R-:W-:-:S03]  /*295e0*/  LEA R20, R0, R25, 0x2 ;  /* 0x0000001900147211 */ /* 0x000fc600078e10ff */
[----:B------:R0:W-:Y:S01]  /*295f0*/  STL.64 [R1+0x2a0], R2 ;  /* 0x0002a00201007387 */ /* 0x0001e20000100a00 */
[----:B------:R-:W-:Y:S02]  /*29600*/  LEA R16, R0, R20, 0x2 ;  /* 0x0000001400107211 */ /* 0x000fe400078e10ff */
[----:B0-----:R-:W-:-:S04]  /*29610*/  LEA R2, P3, R10, R14, 0x1 ;  /* 0x0000000e0a027211 */ /* 0x001fc800078608ff */
[----:B------:R-:W-:-:S05]  /*29620*/  LEA.HI.X.SX32 R3, R10, R15, 0x1, P3 ;  /* 0x0000000f0a037211 */ /* 0x000fca00018f0eff */
[----:B------:R0:W-:Y:S02]  /*29630*/  STL.64 [R1+0x290], R2 ;  /* 0x0002900201007387 */ /* 0x0001e40000100a00 */
[----:B0-----:R-:W-:-:S05]  /*29640*/  IMAD R2, R0, 0x4, R16 ;  /* 0x0000000400027824 */ /* 0x001fca00078e0210 */
[----:B------:R-:W-:-:S04]  /*29650*/  LEA R3, R0, R2, 0x2 ;  /* 0x0000000200037211 */ /* 0x000fc800078e10ff */
[----:B------:R-:W-:Y:S02]  /*29660*/  LEA R10, R0, R3, 0x2 ;  /* 0x00000003000a7211 */ /* 0x000fe400078e10ff */
[CC--:B--2---:R-:W-:Y:S02]  /*29670*/  LEA R6, P1, R8.reuse, R14.reuse, 0x1 ;  /* 0x0000000e08067211 */ /* 0x0c4fe400078208ff */
[CC--:B------:R-:W-:Y:S02]  /*29680*/  LEA R4, P2, R9.reuse, R14.reuse, 0x1 ;  /* 0x0000000e09047211 */ /* 0x0c0fe400078408ff */
[-C--:B------:R-:W-:Y:S02]  /*29690*/  LEA.HI.X.SX32 R7, R8, R15.reuse, 0x1, P1 ;  /* 0x0000000f08077211 */ /* 0x080fe400008f0eff */
[-C--:B------:R-:W-:Y:S02]  /*296a0*/  LEA.HI.X.SX32 R5, R9, R15.reuse, 0x1, P2 ;  /* 0x0000000f09057211 */ /* 0x080fe400010f0eff */
[C---:B------:R-:W-:Y:S01]  /*296b0*/  LEA R8, P1, R11.reuse, R14, 0x1 ;  /* 0x0000000e0b087211 */ /* 0x040fe200078208ff */
[----:B------:R3:W-:Y:S03]  /*296c0*/  STL.64 [R1+0x268], R6 ;  /* 0x0002680601007387 */ /* 0x0007e60000100a00 */
[----:B------:R-:W-:Y:S01]  /*296d0*/  LEA.HI.X.SX32 R9, R11, R15, 0x1, P1 ;  /* 0x0000000f0b097211 */ /* 0x000fe200008f0eff */
[----:B------:R0:W-:Y:S01]  /*296e0*/  STL.64 [R1+0x298], R4 ;  /* 0x0002980401007387 */ /* 0x0001e20000100a00 */
[----:B------:R-:W-:-:S03]  /*296f0*/  LEA R11, R0, R26, 0x2 ;  /* 0x0000001a000b7211 */ /* 0x000fc600078e10ff */
[----:B------:R2:W-:Y:S01]  /*29700*/  STL.64 [R1+0x260], R8 ;  /* 0x0002600801007387 */ /* 0x0005e20000100a00 */
[CC--:B---3--:R-:W-:Y:S02]  /*29710*/  LEA R6, P2, R12.reuse, R14.reuse, 0x1 ;  /* 0x0000000e0c067211 */ /* 0x0c8fe400078408ff */
[CC--:B0-----:R-:W-:Y:S02]  /*29720*/  LEA R4, P3, R13.reuse, R14.reuse, 0x1 ;  /* 0x0000000e0d047211 */ /* 0x0c1fe400078608ff */
[-C--:B------:R-:W-:Y:S02]  /*29730*/  LEA.HI.X.SX32 R7, R12, R15.reuse, 0x1, P2 ;  /* 0x0000000f0c077211 */ /* 0x080fe400010f0eff */
[----:B------:R-:W-:Y:S02]  /*29740*/  LEA.HI.X.SX32 R5, R13, R15, 0x1, P3 ;  /* 0x0000000f0d057211 */ /* 0x000fe400018f0eff */
[-C--:B--2---:R-:W-:Y:S01]  /*29750*/  LEA R8, P2, R18, R14.reuse, 0x1 ;  /* 0x0000000e12087211 */ /* 0x084fe200078408ff */
[----:B------:R0:W-:Y:S01]  /*29760*/  STL.64 [R1+0x258], R6 ;  /* 0x0002580601007387 */ /* 0x0001e20000100a00 */
[----:B------:R-:W-:-:S02]  /*29770*/  LEA R12, P1, R19, R14, 0x1 ;  /* 0x0000000e130c7211 */ /* 0x000fc400078208ff */
[-C--:B------:R-:W-:Y:S01]  /*29780*/  LEA.HI.X.SX32 R9, R18, R15.reuse, 0x1, P2 ;  /* 0x0000000f12097211 */ /* 0x080fe200010f0eff */
[----:B------:R2:W-:Y:S01]  /*29790*/  STL.64 [R1+0x250], R4 ;  /* 0x0002500401007387 */ /* 0x0005e20000100a00 */
[-C--:B------:R-:W-:Y:S02]  /*297a0*/  LEA.HI.X.SX32 R13, R19, R15.reuse, 0x1, P1 ;  /* 0x0000000f130d7211 */ /* 0x080fe400008f0eff */
[C---:B------:R-:W-:Y:S01]  /*297b0*/  LEA R18, P1, R24.reuse, R14, 0x1 ;  /* 0x0000000e18127211 */ /* 0x040fe200078208ff */
[----:B------:R3:W-:Y:S03]  /*297c0*/  STL.64 [R1+0x240], R8 ;  /* 0x0002400801007387 */ /* 0x0007e60000100a00 */
[----:B------:R-:W-:Y:S01]  /*297d0*/  LEA.HI.X.SX32 R19, R24, R15, 0x1, P1 ;  /* 0x0000000f18137211 */ /* 0x000fe200008f0eff */
[----:B------:R4:W-:Y:S01]  /*297e0*/  STL.64 [R1+0x248], R12 ;  /* 0x0002480c01007387 */ /* 0x0009e20000100a00 */
[----:B0-----:R-:W-:-:S02]  /*297f0*/  LEA R7, R0, R10, 0x2 ;  /* 0x0000000a00077211 */ /* 0x001fc400078e10ff */
[----:B--2---:R-:W-:-:S04]  /*29800*/  LEA R4, P3, R17, R14, 0x1 ;  /* 0x0000000e11047211 */ /* 0x004fc800078608ff */
[----:B------:R-:W-:Y:S02]  /*29810*/  LEA.HI.X.SX32 R5, R17, R15, 0x1, P3 ;  /* 0x0000000f11057211 */ /* 0x000fe400018f0eff */
[C---:B---3--:R-:W-:Y:S02]  /*29820*/  LEA R8, R0.reuse, R7, 0x2 ;  /* 0x0000000700087211 */ /* 0x048fe400078e10ff */
[CC--:B----4-:R-:W-:Y:S01]  /*29830*/  LEA R12, P2, R23.reuse, R14.reuse, 0x1 ;  /* 0x0000000e170c7211 */ /* 0x0d0fe200078408ff */
[----:B------:R0:W-:Y:S02]  /*29840*/  STL.64 [R1+0x238], R4 ;  /* 0x0002380401007387 */ /* 0x0001e40000100a00 */
[C---:B------:R-:W-:Y:S01]  /*29850*/  IMAD R9, R0.reuse, 0x4, R8 ;  /* 0x0000000400097824 */ /* 0x040fe200078e0208 */
[----:B------:R-:W-:Y:S01]  /*29860*/  LEA.HI.X.SX32 R13, R23, R15, 0x1, P2 ;  /* 0x0000000f170d7211 */ /* 0x000fe200010f0eff */
[----:B------:R2:W-:Y:S03]  /*29870*/  STL.64 [R1+0x218], R18 ;  /* 0x0002181201007387 */ /* 0x0005e60000100a00 */
[----:B------:R-:W-:Y:S01]  /*29880*/  LEA R6, R0, R9, 0x2 ;  /* 0x0000000900067211 */ /* 0x000fe200078e10ff */
[----:B------:R3:W-:Y:S01]  /*29890*/  STL.64 [R1+0x210], R12 ;  /* 0x0002100c01007387 */ /* 0x0007e20000100a00 */
[----:B0-----:R-:W-:-:S04]  /*298a0*/  LEA R4, P3, R22, R14, 0x1 ;  /* 0x0000000e16047211 */ /* 0x001fc800078608ff */
[-C--:B------:R-:W-:Y:S02]  /*298b0*/  LEA.HI.X.SX32 R5, R22, R15.reuse, 0x1, P3 ;  /* 0x0000000f16057211 */ /* 0x080fe400018f0eff */
[-C--:B------:R-:W-:Y:S02]  /*298c0*/  LEA R22, P1, R28, R14.reuse, 0x1 ;  /* 0x0000000e1c167211 */ /* 0x080fe400078208ff */
[CC--:B--2---:R-:W-:Y:S01]  /*298d0*/  LEA R18, P2, R27.reuse, R14.reuse, 0x1 ;  /* 0x0000000e1b127211 */ /* 0x0c4fe200078408ff */
[----:B------:R0:W-:Y:S01]  /*298e0*/  STL.64 [R1+0x228], R4 ;  /* 0x0002280401007387 */ /* 0x0001e20000100a00 */
[----:B---3--:R-:W-:Y:S02]  /*298f0*/  LEA R12, P3, R26, R14, 0x1 ;  /* 0x0000000e1a0c7211 */ /* 0x008fe400078608ff */
[-C--:B------:R-:W-:Y:S02]  /*29900*/  LEA.HI.X.SX32 R23, R28, R15.reuse, 0x1, P1 ;  /* 0x0000000f1c177211 */ /* 0x080fe400008f0eff */
[----:B------:R-:W-:-:S02]  /*29910*/  LEA.HI.X.SX32 R19, R27, R15, 0x1, P2 ;  /* 0x0000000f1b137211 */ /* 0x000fc400010f0eff */
[----:B------:R-:W-:Y:S01]  /*29920*/  LEA.HI.X.SX32 R13, R26, R15, 0x1, P3 ;  /* 0x0000000f1a0d7211 */ /* 0x000fe200018f0eff */
[----:B------:R2:W-:Y:S01]  /*29930*/  STL.64 [R1+0x1f8], R22 ;  /* 0x0001f81601007387 */ /* 0x0005e20000100a00 */
[----:B------:R-:W-:-:S03]  /*29940*/  LEA R26, P1, R11, R14, 0x1 ;  /* 0x0000000e0b1a7211 */ /* 0x000fc600078208ff */
[----:B------:R3:W-:Y:S01]  /*29950*/  STL.64 [R1+0x208], R18 ;  /* 0x0002081201007387 */ /* 0x0007e20000100a00 */
[----:B------:R-:W-:Y:S02]  /*29960*/  LEA.HI.X.SX32 R27, R11, R15, 0x1, P1 ;  /* 0x0000000f0b1b7211 */ /* 0x000fe400008f0eff */
[C---:B0-----:R-:W-:Y:S01]  /*29970*/  LEA R5, R0.reuse, R6, 0x2 ;  /* 0x0000000600057211 */ /* 0x041fe200078e10ff */
[----:B------:R0:W-:Y:S03]  /*29980*/  STL.64 [R1+0x220], R12 ;  /* 0x0002200c01007387 */ /* 0x0001e60000100a00 */
[----:B------:R-:W-:Y:S01]  /*29990*/  LEA R4, R0, R5, 0x2 ;  /* 0x0000000500047211 */ /* 0x000fe200078e10ff */
[----:B------:R4:W-:Y:S01]  /*299a0*/  STL.64 [R1+0x1f0], R26 ;  /* 0x0001f01a01007387 */ /* 0x0009e20000100a00 */
[-C--:B--2---:R-:W-:Y:S02]  /*299b0*/  LEA R22, P2, R29, R14.reuse, 0x1 ;  /* 0x0000000e1d167211 */ /* 0x084fe400078408ff */
[----:B---3--:R-:W-:-:S02]  /*299c0*/  LEA R18, P3, R21, R14, 0x1 ;  /* 0x0000000e15127211 */ /* 0x008fc400078608ff */
[-C--:B------:R-:W-:Y:S02]  /*299d0*/  LEA.HI.X.SX32 R23, R29, R15.reuse, 0x1, P2 ;  /* 0x0000000f1d177211 */ /* 0x080fe400010f0eff */
[----:B------:R-:W-:Y:S01]  /*299e0*/  LEA.HI.X.SX32 R19, R21, R15, 0x1, P3 ;  /* 0x0000000f15137211 */ /* 0x000fe200018f0eff */
[C---:B0-----:R-:W-:Y:S02]  /*299f0*/  IMAD R13, R0.reuse, 0x4, R4 ;  /* 0x00000004000d7824 */ /* 0x041fe400078e0204 */
[----:B------:R0:W-:Y:S01]  /*29a00*/  STL.64 [R1+0x200], R22 ;  /* 0x0002001601007387 */ /* 0x0001e20000100a00 */
[C---:B----4-:R-:W-:Y:S02]  /*29a10*/  LEA R26, P1, R25.reuse, R14, 0x1 ;  /* 0x0000000e191a7211 */ /* 0x050fe400078208ff */
[----:B------:R-:W-:Y:S01]  /*29a20*/  LEA R12, R0, R13, 0x2 ;  /* 0x0000000d000c7211 */ /* 0x000fe200078e10ff */
[----:B------:R2:W-:Y:S01]  /*29a30*/  STL.64 [R1+0x230], R18 ;  /* 0x0002301201007387 */ /* 0x0005e20000100a00 */
[----:B------:R-:W-:-:S02]  /*29a40*/  LEA.HI.X.SX32 R27, R25, R15, 0x1, P1 ;  /* 0x0000000f191b7211 */ /* 0x000fc400008f0eff */
[----:B------:R-:W-:-:S03]  /*29a50*/  LEA R11, R0, R12, 0x2 ;  /* 0x0000000c000b7211 */ /* 0x000fc600078e10ff */
[----:B------:R-:W-:Y:S01]  /*29a60*/  STL.64 [R1+0x1e8], R26 ;  /* 0x0001e81a01007387 */ /* 0x000fe20000100a00 */
[----:B------:R-:W-:Y:S02]  /*29a70*/  LEA R17, R0, R11, 0x2 ;  /* 0x0000000b00117211 */ /* 0x000fe400078e10ff */
[-C--:B0-----:R-:W-:Y:S02]  /*29a80*/  LEA R22, P2, R20, R14.reuse, 0x1 ;  /* 0x0000000e14167211 */ /* 0x081fe400078408ff */
[-C--:B--2---:R-:W-:Y:S02]  /*29a90*/  LEA R18, P3, R16, R14.reuse, 0x1 ;  /* 0x0000000e10127211 */ /* 0x084fe400078608ff */
[-C--:B------:R-:W-:Y:S02]  /*29aa0*/  LEA.HI.X.SX32 R23, R20, R15.reuse, 0x1, P2 ;  /* 0x0000000f14177211 */ /* 0x080fe400010f0eff */
[----:B------:R-:W-:Y:S02]  /*29ab0*/  LEA.HI.X.SX32 R19, R16, R15, 0x1, P3 ;  /* 0x0000000f10137211 */ /* 0x000fe400018f0eff */
[----:B------:R-:W-:Y:S01]  /*29ac0*/  LEA R20, P2, R3, R14, 0x1 ;  /* 0x0000000e03147211 */ /* 0x000fe200078408ff */
[----:B------:R0:W-:Y:S01]  /*29ad0*/  STL.64 [R1+0x1e0], R22 ;  /* 0x0001e01601007387 */ /* 0x0001e20000100a00 */
[----:B------:R-:W-:-:S02]  /*29ae0*/  LEA R16, R0, R17, 0x2 ;  /* 0x0000001100107211 */ /* 0x000fc400078e10ff */
[-C--:B------:R-:W-:Y:S01]  /*29af0*/  LEA.HI.X.SX32 R21, R3, R15.reuse, 0x1, P2 ;  /* 0x0000000f03157211 */ /* 0x080fe200010f0eff */
[----:B------:R2:W-:Y:S01]  /*29b00*/  STL.64 [R1+0x1d8], R18 ;  /* 0x0001d81201007387 */ /* 0x0005e20000100a00 */
[-C--:B0-----:R-:W-:Y:S02]  /*29b10*/  LEA R22, P1, R2, R14.reuse, 0x1 ;  /* 0x0000000e02167211 */ /* 0x081fe400078208ff */
[----:B--2---:R-:W-:Y:S02]  /*29b20*/  LEA R18, P3, R10, R14, 0x1 ;  /* 0x0000000e0a127211 */ /* 0x004fe400078608ff */
[-C--:B------:R-:W-:Y:S01]  /*29b30*/  LEA.HI.X.SX32 R23, R2, R15.reuse, 0x1, P1 ;  /* 0x0000000f02177211 */ /* 0x080fe200008f0eff */
[----:B------:R-:W-:Y:S01]  /*29b40*/  IMAD R2, R0, 0x4, R16 ;  /* 0x0000000400027824 */ /* 0x000fe200078e0210 */
[----:B------:R-:W-:-:S03]  /*29b50*/  LEA.HI.X.SX32 R19, R10, R15, 0x1, P3 ;  /* 0x0000000f0a137211 */ /* 0x000fc600018f0eff */
[----:B------:R0:W-:Y:S01]  /*29b60*/  STL.64 [R1+0x1d0], R22 ;  /* 0x0001d01601007387 */ /* 0x0001e20000100a00 */
[----:B------:R-:W-:-:S03]  /*29b70*/  LEA R10, R0, R2, 0x2 ;  /* 0x00000002000a7211 */ /* 0x000fc600078e10ff */
[----:B------:R2:W-:Y:S04]  /*29b80*/  STL.64 [R1+0x1c8], R20 ;  /* 0x0001c81401007387 */ /* 0x0005e80000100a00 */
[----:B------:R3:W-:Y:S01]  /*29b90*/  STL.64 [R1+0x1c0], R18 ;  /* 0x0001c01201007387 */ /* 0x0007e20000100a00 */
[CC--:B0-----:R-:W-:Y:S02]  /*29ba0*/  LEA R22, P1, R7.reuse, R14.reuse, 0x1 ;  /* 0x0000000e07167211 */ /* 0x0c1fe400078208ff */
[-C--:B--2---:R-:W-:Y:S02]  /*29bb0*/  LEA R20, P2, R8, R14.reuse, 0x1 ;  /* 0x0000000e08147211 */ /* 0x084fe400078408ff */
[----:B------:R-:W-:Y:S02]  /*29bc0*/  LEA.HI.X.SX32 R23, R7, R15, 0x1, P1 ;  /* 0x0000000f07177211 */ /* 0x000fe400008f0eff */
[----:B---3--:R-:W-:-:S02]  /*29bd0*/  LEA R18, P3, R9, R14, 0x1 ;  /* 0x0000000e09127211 */ /* 0x008fc400078608ff */
[-C--:B------:R-:W-:Y:S01]  /*29be0*/  LEA.HI.X.SX32 R21, R8, R15.reuse, 0x1, P2 ;  /* 0x0000000f08157211 */ /* 0x080fe200010f0eff */
[----:B------:R0:W-:Y:S01]  /*29bf0*/  STL.64 [R1+0x1b8], R22 ;  /* 0x0001b81601007387 */ /* 0x0001e20000100a00 */
[----:B------:R-:W-:Y:S02]  /*29c00*/  LEA.HI.X.SX32 R19, R9, R15, 0x1, P3 ;  /* 0x0000000f09137211 */ /* 0x000fe400018f0eff */
[C---:B------:R-:W-:Y:S01]  /*29c10*/  LEA R7, R0.reuse, R10, 0x2 ;  /* 0x0000000a00077211 */ /* 0x040fe200078e10ff */
[----:B------:R2:W-:Y:S03]  /*29c20*/  STL.64 [R1+0x1b0], R20 ;  /* 0x0001b01401007387 */ /* 0x0005e60000100a00 */
[C---:B------:R-:W-:Y:S01]  /*29c30*/  LEA R3, R0.reuse, R7, 0x2 ;  /* 0x0000000700037211 */ /* 0x040fe200078e10ff */
[----:B------:R3:W-:Y:S03]  /*29c40*/  STL.64 [R1+0x1a8], R18 ;  /* 0x0001a81201007387 */ /* 0x0007e60000100a00 */
[----:B------:R-:W-:-:S02]  /*29c50*/  LEA R8, R0, R3, 0x2 ;  /* 0x0000000300087211 */ /* 0x000fc400078e10ff */
[CC--:B0-----:R-:W-:Y:S02]  /*29c60*/  LEA R22, P1, R6.reuse, R14.reuse, 0x1 ;  /* 0x0000000e06167211 */ /* 0x0c1fe400078208ff */
[CC--:B--2---:R-:W-:Y:S02]  /*29c70*/  LEA R20, P2, R5.reuse, R14.reuse, 0x1 ;  /* 0x0000000e05147211 */ /* 0x0c4fe400078408ff */
[-C--:B------:R-:W-:Y:S01]  /*29c80*/  LEA.HI.X.SX32 R23, R6, R15.reuse, 0x1, P1 ;  /* 0x0000000f06177211 */ /* 0x080fe200008f0eff */
[----:B------:R-:W-:Y:S01]  /*29c90*/  IMAD R6, R0, 0x4, R8 ;  /* 0x0000000400067824 */ /* 0x000fe200078e0208 */
[C---:B---3--:R-:W-:Y:S02]  /*29ca0*/  LEA R18, P3, R4.reuse, R14, 0x1 ;  /* 0x0000000e04127211 */ /* 0x048fe400078608ff */
[-C--:B------:R-:W-:Y:S01]  /*29cb0*/  LEA.HI.X.SX32 R21, R5, R15.reuse, 0x1, P2 ;  /* 0x0000000f05157211 */ /* 0x080fe200010f0eff */
[----:B------:R0:W-:Y:S01]  /*29cc0*/  STL.64 [R1+0x158], R22 ;  /* 0x0001581601007387 */ /* 0x0001e20000100a00 */
[----:B------:R-:W-:-:S02]  /*29cd0*/  LEA.HI.X.SX32 R19, R4, R15, 0x1, P3 ;  /* 0x0000000f04137211 */ /* 0x000fc400018f0eff */
[C---:B------:R-:W-:Y:S01]  /*29ce0*/  LEA R5, R0.reuse, R6, 0x2 ;  /* 0x0000000600057211 */ /* 0x040fe200078e10ff */
[----:B------:R2:W-:Y:S03]  /*29cf0*/  STL.64 [R1+0x190], R20 ;  /* 0x0001901401007387 */ /* 0x0005e60000100a00 */
[C---:B------:R-:W-:Y:S01]  /*29d00*/  LEA R4, R0.reuse, R5, 0x2 ;  /* 0x0000000500047211 */ /* 0x040fe200078e10ff */
[----:B------:R3:W-:Y:S03]  /*29d10*/  STL.64 [R1+0x1a0], R18 ;  /* 0x0001a01201007387 */ /* 0x0007e60000100a00 */
[----:B------:R-:W-:Y:S02]  /*29d20*/  LEA R9, R0, R4, 0x2 ;  /* 0x0000000400097211 */ /* 0x000fe400078e10ff */
[----:B0-----:R-:W-:-:S02]  /*29d30*/  LEA R22, P1, R13, R14, 0x1 ;  /* 0x0000000e0d167211 */ /* 0x001fc400078208ff */
[CC--:B--2---:R-:W-:Y:S02]  /*29d40*/  LEA R20, P2, R12.reuse, R14.reuse, 0x1 ;  /* 0x0000000e0c147211 */ /* 0x0c4fe400078408ff */
[-C--:B------:R-:W-:Y:S02]  /*29d50*/  LEA.HI.X.SX32 R23, R13, R15.reuse, 0x1, P1 ;  /* 0x0000000f0d177211 */ /* 0x080fe400008f0eff */
[CC--:B---3--:R-:W-:Y:S02]  /*29d60*/  LEA R18, P3, R11.reuse, R14.reuse, 0x1 ;  /* 0x0000000e0b127211 */ /* 0x0c8fe400078608ff */
[-C--:B------:R-:W-:Y:S01]  /*29d70*/  LEA.HI.X.SX32 R21, R12, R15.reuse, 0x1, P2 ;  /* 0x0000000f0c157211 */ /* 0x080fe200010f0eff */
[----:B------:R-:W-:Y:S01]  /*29d80*/  STL.64 [R1+0x150], R22 ;  /* 0x0001501601007387 */ /* 0x000fe20000100a00 */
[-C--:B------:R-:W-:Y:S02]  /*29d90*/  LEA.HI.X.SX32 R19, R11, R15.reuse, 0x1, P3 ;  /* 0x0000000f0b137211 */ /* 0x080fe400018f0eff */
[C---:B------:R-:W-:Y:S01]  /*29da0*/  LEA R12, P3, R2.reuse, R14, 0x1 ;  /* 0x0000000e020c7211 */ /* 0x040fe200078608ff */
[----:B------:R0:W-:Y:S03]  /*29db0*/  STL.64 [R1+0x188], R20 ;  /* 0x0001881401007387 */ /* 0x0001e60000100a00 */
[----:B------:R-:W-:Y:S01]  /*29dc0*/  LEA.HI.X.SX32 R13, R2, R15, 0x1, P3 ;  /* 0x0000000f020d7211 */ /* 0x000fe200018f0eff */
[----:B------:R2:W-:Y:S01]  /*29dd0*/  STL.64 [R1+0x198], R18 ;  /* 0x0001981201007387 */ /* 0x0005e20000100a00 */
[----:B------:R-:W-:-:S02]  /*29de0*/  LEA R2, R0, R9, 0x2 ;  /* 0x0000000900027211 */ /* 0x000fc400078e10ff */
[CC--:B0-----:R-:W-:Y:S02]  /*29df0*/  LEA R20, P1, R17.reuse, R14.reuse, 0x1 ;  /* 0x0000000e11147211 */ /* 0x0c1fe400078208ff */
[CC--:B--2---:R-:W-:Y:S02]  /*29e00*/  LEA R18, P2, R16.reuse, R14.reuse, 0x1 ;  /* 0x0000000e10127211 */ /* 0x0c4fe400078408ff */
[-C--:B------:R-:W-:Y:S02]  /*29e10*/  LEA.HI.X.SX32 R21, R17, R15.reuse, 0x1, P1 ;  /* 0x0000000f11157211 */ /* 0x080fe400008f0eff */
[-C--:B------:R-:W-:Y:S02]  /*29e20*/  LEA.HI.X.SX32 R19, R16, R15.reuse, 0x1, P2 ;  /* 0x0000000f10137211 */ /* 0x080fe400010f0eff */
[CC--:B------:R-:W-:Y:S01]  /*29e30*/  LEA R16, P2, R7.reuse, R14.reuse, 0x1 ;  /* 0x0000000e07107211 */ /* 0x0c0fe200078408ff */
[----:B------:R-:W-:Y:S03]  /*29e40*/  STL.64 [R1+0x180], R20 ;  /* 0x0001801401007387 */ /* 0x000fe60000100a00 */
[----:B------:R-:W-:Y:S01]  /*29e50*/  LEA.HI.X.SX32 R17, R7, R15, 0x1, P2 ;  /* 0x0000000f07117211 */ /* 0x000fe200010f0eff */
[----:B------:R0:W-:Y:S04]  /*29e60*/  STL.64 [R1+0x178], R18 ;  /* 0x0001781201007387 */ /* 0x0001e80000100a00 */
[----:B------:R2:W-:Y:S01]  /*29e70*/  STL.64 [R1+0x170], R12 ;  /* 0x0001700c01007387 */ /* 0x0005e20000100a00 */
[----:B0-----:R-:W-:-:S02]  /*29e80*/  LEA R18, P1, R10, R14, 0x1 ;  /* 0x0000000e0a127211 */ /* 0x001fc400078208ff */
[CC--:B--2---:R-:W-:Y:S02]  /*29e90*/  LEA R12, P3, R3.reuse, R14.reuse, 0x1 ;  /* 0x0000000e030c7211 */ /* 0x0c4fe400078608ff */
[-C--:B------:R-:W-:Y:S02]  /*29ea0*/  LEA.HI.X.SX32 R19, R10, R15.reuse, 0x1, P1 ;  /* 0x0000000f0a137211 */ /* 0x080fe400008f0eff */
[-C--:B------:R-:W-:Y:S01]  /*29eb0*/  LEA.HI.X.SX32 R13, R3, R15.reuse, 0x1, P3 ;  /* 0x0000000f030d7211 */ /* 0x080fe200018f0eff */
[C---:B------:R-:W-:Y:S01]  /*29ec0*/  IMAD R3, R0.reuse, 0x4, R2 ;  /* 0x0000000400037824 */ /* 0x040fe200078e0202 */
[C---:B------:R-:W-:Y:S01]  /*29ed0*/  LEA R10, P3, R5.reuse, R14, 0x1 ;  /* 0x0000000e050a7211 */ /* 0x040fe200078608ff */
[----:B------:R-:W-:Y:S03]  /*29ee0*/  STL.64 [R1+0x128], R18 ;  /* 0x0001281201007387 */ /* 0x000fe60000100a00 */
[----:B------:R-:W-:Y:S01]  /*29ef0*/  LEA.HI.X.SX32 R11, R5, R15, 0x1, P3 ;  /* 0x0000000f050b7211 */ /* 0x000fe200018f0eff */
[----:B------:R0:W-:Y:S01]  /*29f00*/  STL.64 [R1+0x148], R16 ;  /* 0x0001481001007387 */ /* 0x0001e20000100a00 */
[----:B------:R-:W-:-:S03]  /*29f10*/  LEA R7, R0, R3, 0x2 ;  /* 0x0000000300077211 */ /* 0x000fc600078e10ff */
[----:B------:R2:W-:Y:S01]  /*29f20*/  STL.64 [R1+0x168], R12 ;  /* 0x0001680c01007387 */ /* 0x0005e20000100a00 */
[----:B------:R-:W-:Y:S02]  /*29f30*/  LEA R5, R0, R7, 0x2 ;  /* 0x0000000700057211 */ /* 0x000fe400078e10ff */
[-C--:B0-----:R-:W-:Y:S02]  /*29f40*/  LEA R16, P1, R8, R14.reuse, 0x1 ;  /* 0x0000000e08107211 */ /* 0x081fe400078208ff */
[-C--:B--2---:R-:W-:Y:S02]  /*29f50*/  LEA R12, P2, R6, R14.reuse, 0x1 ;  /* 0x0000000e060c7211 */ /* 0x084fe400078408ff */
[-C--:B------:R-:W-:Y:S02]  /*29f60*/  LEA.HI.X.SX32 R17, R8, R15.reuse, 0x1, P1 ;  /* 0x0000000f08117211 */ /* 0x080fe400008f0eff */
[----:B------:R-:W-:Y:S02]  /*29f70*/  LEA.HI.X.SX32 R13, R6, R15, 0x1, P2 ;  /* 0x0000000f060d7211 */ /* 0x000fe400010f0eff */
[----:B------:R-:W-:Y:S01]  /*29f80*/  LEA R6, R0, R5, 0x2 ;  /* 0x0000000500067211 */ /* 0x000fe200078e10ff */
[----:B------:R0:W-:Y:S04]  /*29f90*/  STL.64 [R1+0x120], R16 ;  /* 0x0001201001007387 */ /* 0x0001e80000100a00 */
[----:B------:R2:W-:Y:S04]  /*29fa0*/  STL.64 [R1+0x140], R12 ;  /* 0x0001400c01007387 */ /* 0x0005e80000100a00 */
[----:B------:R3:W-:Y:S01]  /*29fb0*/  STL.64 [R1+0x160], R10 ;  /* 0x0001600a01007387 */ /* 0x0007e20000100a00 */
[----:B0-----:R-:W-:-:S02]  /*29fc0*/  LEA R16, P1, R4, R14, 0x1 ;  /* 0x0000000e04107211 */ /* 0x001fc400078208ff */
[CC--:B--2---:R-:W-:Y:S02]  /*29fd0*/  LEA R12, P2, R9.reuse, R14.reuse, 0x1 ;  /* 0x0000000e090c7211 */ /* 0x0c4fe400078408ff */
[-C--:B------:R-:W-:Y:S02]  /*29fe0*/  LEA.HI.X.SX32 R17, R4, R15.reuse, 0x1, P1 ;  /* 0x0000000f04117211 */ /* 0x080fe400008f0eff */
[C---:B---3--:R-:W-:Y:S02]  /*29ff0*/  LEA R10, P3, R2.reuse, R14, 0x1 ;  /* 0x0000000e020a7211 */ /* 0x048fe400078608ff */
[-C--:B------:R-:W-:Y:S01]  /*2a000*/  LEA.HI.X.SX32 R13, R9, R15.reuse, 0x1, P2 ;  /* 0x0000000f090d7211 */ /* 0x080fe200010f0eff */
[----:B------:R-:W-:Y:S01]  /*2a010*/  STL.64 [R1+0x118], R16 ;  /* 0x0001181001007387 */ /* 0x000fe20000100a00 */
[----:B------:R-:W-:Y:S02]  /*2a020*/  LEA.HI.X.SX32 R11, R2, R15, 0x1, P3 ;  /* 0x0000000f020b7211 */ /* 0x000fe400018f0eff */
[----:B------:R-:W-:Y:S01]  /*2a030*/  LEA R2, R0, R6, 0x2 ;  /* 0x0000000600027211 */ /* 0x000fe200078e10ff */
[----:B------:R0:W-:Y:S01]  /*2a040*/  STL.64 [R1+0x138], R12 ;  /* 0x0001380c01007387 */ /* 0x0001e20000100a00 */
[----:B------:R-:W-:-:S03]  /*2a050*/  LEA R8, P3, R5, R14, 0x1 ;  /* 0x0000000e05087211 */ /* 0x000fc600078608ff */
[----:B------:R2:W-:Y:S01]  /*2a060*/  STL.64 [R1+0x130], R10 ;  /* 0x0001300a01007387 */ /* 0x0005e20000100a00 */
[----:B------:R-:W-:Y:S01]  /*2a070*/  IMAD R4, R0, 0x4, R2 ;  /* 0x0000000400047824 */ /* 0x000fe200078e0202 */
[----:B------:R-:W-:-:S04]  /*2a080*/  LEA.HI.X.SX32 R9, R5, R15, 0x1, P3 ;  /* 0x0000000f05097211 */ /* 0x000fc800018f0eff */
[----:B------:R-:W-:Y:S02]  /*2a090*/  LEA R0, R0, R4, 0x2 ;  /* 0x0000000400007211 */ /* 0x000fe400078e10ff */
[-C--:B0-----:R-:W-:Y:S02]  /*2a0a0*/  LEA R12, P1, R3, R14.reuse, 0x1 ;  /* 0x0000000e030c7211 */ /* 0x081fe400078208ff */
[-C--:B--2---:R-:W-:Y:S02]  /*2a0b0*/  LEA R10, P2, R7, R14.reuse, 0x1 ;  /* 0x0000000e070a7211 */ /* 0x084fe400078408ff */
[-C--:B------:R-:W-:Y:S02]  /*2a0c0*/  LEA.HI.X.SX32 R13, R3, R15.reuse, 0x1, P1 ;  /* 0x0000000f030d7211 */ /* 0x080fe400008f0eff */
[-C--:B------:R-:W-:Y:S02]  /*2a0d0*/  LEA.HI.X.SX32 R11, R7, R15.reuse, 0x1, P2 ;  /* 0x0000000f070b7211 */ /* 0x080fe400010f0eff */
[CC--:B------:R-:W-:Y:S01]  /*2a0e0*/  LEA R16, P1, R6.reuse, R14.reuse, 0x1 ;  /* 0x0000000e06107211 */ /* 0x0c0fe200078208ff */
[----:B------:R0:W-:Y:S03]  /*2a0f0*/  STL.64 [R1+0x110], R12 ;  /* 0x0001100c01007387 */ /* 0x0001e60000100a00 */
[----:B------:R-:W-:Y:S01]  /*2a100*/  LEA.HI.X.SX32 R17, R6, R15, 0x1, P1 ;  /* 0x0000000f06117211 */ /* 0x000fe200008f0eff */
[----:B------:R2:W-:Y:S04]  /*2a110*/  STL.64 [R1+0x108], R10 ;  /* 0x0001080a01007387 */ /* 0x0005e80000100a00 */
[----:B------:R3:W-:Y:S04]  /*2a120*/  STL.64 [R1+0x100], R8 ;  /* 0x0001000801007387 */ /* 0x0007e80000100a00 */
[----:B------:R-:W-:Y:S01]  /*2a130*/  STL.64 [R1+0xf8], R16 ;  /* 0x0000f81001007387 */ /* 0x000fe20000100a00 */
[----:B0-----:R-:W-:-:S02]  /*2a140*/  LEA R12, P2, R2, R14, 0x1 ;  /* 0x0000000e020c7211 */ /* 0x001fc400078408ff */
[-C--:B--2---:R-:W-:Y:S02]  /*2a150*/  LEA R10, P3, R4, R14.reuse, 0x1 ;  /* 0x0000000e040a7211 */ /* 0x084fe400078608ff */
[-C--:B------:R-:W-:Y:S02]  /*2a160*/  LEA.HI.X.SX32 R13, R2, R15.reuse, 0x1, P2 ;  /* 0x0000000f020d7211 */ /* 0x080fe400010f0eff */
[----:B---3--:R-:W-:Y:S02]  /*2a170*/  LEA R8, P4, R0, R14, 0x1 ;  /* 0x0000000e00087211 */ /* 0x008fe400078808ff */
[-C--:B------:R-:W-:Y:S02]  /*2a180*/  LEA.HI.X.SX32 R11, R4, R15.reuse, 0x1, P3 ;  /* 0x0000000f040b7211 */ /* 0x080fe400018f0eff */
[----:B------:R-:W-:Y:S02]  /*2a190*/  LEA.HI.X.SX32 R9, R0, R15, 0x1, P4 ;  /* 0x0000000f00097211 */ /* 0x000fe400020f0eff */
[----:B------:R-:W2:Y:S04]  /*2a1a0*/  LDL.LU R0, [R1+0x2f0] ;  /* 0x0002f00001007983 */ /* 0x000ea80000300800 */
[----:B------:R-:W-:Y:S04]  /*2a1b0*/  STL.64 [R1+0xf0], R12 ;  /* 0x0000f00c01007387 */ /* 0x000fe80000100a00 */
[----:B------:R-:W-:Y:S04]  /*2a1c0*/  STL.64 [R1+0xe8], R10 ;  /* 0x0000e80a01007387 */ /* 0x000fe80000100a00 */
[----:B------:R-:W3:Y:S04]  /*2a1d0*/  LDL.LU R2, [R1+0x2f4] ;  /* 0x0002f40001027983 */ /* 0x000ee80000300800 */
[----:B------:R-:W-:Y:S04]  /*2a1e0*/  STL.64 [R1+0xe0], R8 ;  /* 0x0000e00801007387 */ /* 0x000fe80000100a00 */
[----:B--2---:R0:W-:Y:S04]  /*2a1f0*/  STL [R1+0x98], R0 ;  /* 0x0000980001007387 */ /* 0x0041e80000100800 */
[----:B0-----:R-:W2:Y:S04]  /*2a200*/  LDL.LU R0, [R1+0x2f8] ;  /* 0x0002f80001007983 */ /* 0x001ea80000300800 */
[----:B---3--:R0:W-:Y:S04]  /*2a210*/  STL [R1+0x94], R2 ;  /* 0x0000940201007387 */ /* 0x0081e80000100800 */
[----:B------:R-:W3:Y:S04]  /*2a220*/  LDL.LU R29, [R1+0x2fc] ;  /* 0x0002fc00011d7983 */ /* 0x000ee80000300800 */
[----:B--2---:R2:W-:Y:S04]  /*2a230*/  STL [R1+0x88], R0 ;  /* 0x0000880001007387 */ /* 0x0045e80000100800 */
[----:B0-----:R-:W4:Y:S04]  /*2a240*/  LDL.LU R2, [R1+0x320] ;  /* 0x0003200001027983 */ /* 0x001f280000300800 */
[----:B--2---:R-:W2:Y:S04]  /*2a250*/  LDL.LU R0, [R1+0x324] ;  /* 0x0003240001007983 */ /* 0x004ea80000300800 */
[----:B----4-:R-:W-:Y:S04]  /*2a260*/  STL [R1+0x90], R2 ;  /* 0x0000900201007387 */ /* 0x010fe80000100800 */
[----:B------:R-:W4:Y:S04]  /*2a270*/  LDL.LU R25, [R1+0x328] ;  /* 0x0003280001197983 */ /* 0x000f280000300800 */
[----:B--2---:R0:W-:Y:S04]  /*2a280*/  STL [R1+0x8c], R0 ;  /* 0x00008c0001007387 */ /* 0x0041e80000100800 */
[----:B----4-:R-:W-:Y:S04]  /*2a290*/  STL [R1+0x1724], R25 ;  /* 0x0017241901007387 */ /* 0x010fe80000100800 */
[----:B------:R-:W2:Y:S04]  /*2a2a0*/  LDL.LU R24, [R1+0x32c] ;  /* 0x00032c0001187983 */ /* 0x000ea80000300800 */
[----:B--2---:R-:W-:Y:S04]  /*2a2b0*/  STL [R1+0x1728], R24 ;  /* 0x0017281801007387 */ /* 0x004fe80000100800 */
[----:B------:R-:W2:Y:S04]  /*2a2c0*/  LDL.LU R23, [R1+0x350] ;  /* 0x0003500001177983 */ /* 0x000ea80000300800 */
[----:B--2---:R-:W-:Y:S04]  /*2a2d0*/  STL [R1+0x1718], R23 ;  /* 0x0017181701007387 */ /* 0x004fe80000100800 */
[----:B------:R-:W2:Y:S04]  /*2a2e0*/  LDL.LU R22, [R1+0x354] ;  /* 0x0003540001167983 */ /* 0x000ea80000300800 */
[----:B--2---:R2:W-:Y:S04]  /*2a2f0*/  STL [R1+0x171c], R22 ;  /* 0x00171c1601007387 */ /* 0x0045e80000100800 */
[----:B------:R-:W4:Y:S04]  /*2a300*/  LDL.LU R21, [R1+0x358] ;  /* 0x0003580001157983 */ /* 0x000f280000300800 */
[----:B----4-:R-:W-:Y:S04]  /*2a310*/  STL [R1+0x172c], R21 ;  /* 0x00172c1501007387 */ /* 0x010fe80000100800 */
[----:B------:R-:W4:Y:S04]  /*2a320*/  LDL.LU R20, [R1+0x35c] ;  /* 0x00035c0001147983 */ /* 0x000f280000300800 */
[----:B----4-:R-:W-:Y:S04]  /*2a330*/  STL [R1+0x1730], R20 ;  /* 0x0017301401007387 */ /* 0x010fe80000100800 */
[----:B------:R-:W4:Y:S04]  /*2a340*/  LDL.LU R19, [R1+0x360] ;  /* 0x0003600001137983 */ /* 0x000f280000300800 */
[----:B----4-:R4:W-:Y:S04]  /*2a350*/  STL [R1+0x1720], R19 ;  /* 0x0017201301007387 */ /* 0x0109e80000100800 */
[----:B------:R-:W5:Y:S04]  /*2a360*/  LDL.LU R18, [R1+0x364] ;  /* 0x0003640001127983 */ /* 0x000f680000300800 */
[----:B-----5:R-:W-:Y:S04]  /*2a370*/  STL [R1+0x1734], R18 ;  /* 0x0017341201007387 */ /* 0x020fe80000100800 */
        /* <DEDUP_REMOVED lines=30> */
[----:B0-----:R-:W5:Y:S04]  /*2a560*/  LDL.LU R0, [R1+0x3a4] ;  /* 0x0003a40001007983 */ /* 0x001f680000300800 */
[----:B--2---:R-:W2:Y:S04]  /*2a570*/  LDL.LU R22, [R1+0x3a8] ;  /* 0x0003a80001167983 */ /* 0x004ea80000300800 */
[----:B-----5:R0:W-:Y:S04]  /*2a580*/  STL [R1+0x78], R0 ;  /* 0x0000780001007387 */ /* 0x0201e80000100800 */
[----:B--2---:R-:W-:Y:S04]  /*2a590*/  STL [R1+0x1774], R22 ;  /* 0x0017741601007387 */ /* 0x004fe80000100800 */
[----:B----4-:R-:W2:Y:S04]  /*2a5a0*/  LDL.LU R19, [R1+0x3ac] ;  /* 0x0003ac0001137983 */ /* 0x010ea80000300800 */
[----:B--2---:R-:W-:Y:S04]  /*2a5b0*/  STL [R1+0x1778], R19 ;  /* 0x0017781301007387 */ /* 0x004fe80000100800 */
[----:B------:R-:W2:Y:S04]  /*2a5c0*/  LDL.LU R2, [R1+0x3b0] ;  /* 0x0003b00001027983 */ /* 0x000ea80000300800 */
[----:B--2---:R-:W-:Y:S04]  /*2a5d0*/  STL [R1+0x177c], R2 ;  /* 0x00177c0201007387 */ /* 0x004fe80000100800 */
[----:B0-----:R-:W2:Y:S04]  /*2a5e0*/  LDL.LU R0, [R1+0x3b4] ;  /* 0x0003b40001007983 */ /* 0x001ea80000300800 */
[----:B--2---:R0:W-:Y:S04]  /*2a5f0*/  STL [R1+0x1780], R0 ;  /* 0x0017800001007387 */ /* 0x0041e80000100800 */
[----:B------:R-:W2:Y:S04]  /*2a600*/  LDL.LU R8, [R1+0x3b8] ;  /* 0x0003b80001087983 */ /* 0x000ea80000300800 */
[----:B--2---:R-:W-:Y:S04]  /*2a610*/  STL [R1+0x179c], R8 ;  /* 0x00179c0801007387 */ /* 0x004fe80000100800 */
[----:B------:R-:W2:Y:S04]  /*2a620*/  LDL.LU R7, [R1+0x3bc] ;  /* 0x0003bc0001077983 */ /* 0x000ea80000300800 */
[----:B--2---:R-:W-:Y:S04]  /*2a630*/  STL [R1+0x17a0], R7 ;  /* 0x0017a00701007387 */ /* 0x004fe80000100800 */
[----:B------:R-:W2:Y:S04]  /*2a640*/  LDL.LU R25, [R1+0x3c0] ;  /* 0x0003c00001197983 */ /* 0x000ea80000300800 */
[----:B--2---:R-:W-:Y:S04]  /*2a650*/  STL [R1+0x1784], R25 ;  /* 0x0017841901007387 */ /* 0x004fe80000100800 */
[----:B------:R-:W2:Y:S04]  /*2a660*/  LDL.LU R24, [R1+0x3c4] ;  /* 0x0003c40001187983 */ /* 0x000ea80000300800 */
[----:B--2---:R-:W-:Y:S04]  /*2a670*/  STL [R1+0x1788], R24 ;  /* 0x0017881801007387 */ /* 0x004fe80000100800 */
[----:B------:R-:W2:Y:S04]  /*2a680*/  LDL.LU R26, [R1+0x5b4] ;  /* 0x0005b400011a7983 */ /* 0x000ea80000300800 */
[----:B------:R-:W4:Y:S04]  /*2a690*/  LDL.LU R6, [R1+0x3c8] ;  /* 0x0003c80001067983 */ /* 0x000f280000300800 */
[----:B----4-:R-:W-:Y:S04]  /*2a6a0*/  STL [R1+0x17a4], R6 ;  /* 0x0017a40601007387 */ /* 0x010fe80000100800 */
[----:B------:R-:W4:Y:S04]  /*2a6b0*/  LDL.LU R5, [R1+0x3cc] ;  /* 0x0003cc0001057983 */ /* 0x000f280000300800 */
[----:B----4-:R-:W-:Y:S04]  /*2a6c0*/  STL [R1+0x17a8], R5 ;  /* 0x0017a80501007387 */ /* 0x010fe80000100800 */
[----:B------:R-:W4:Y:S04]  /*2a6d0*/  LDL.LU R21, [R1+0x3d0] ;  /* 0x0003d00001157983 */ /* 0x000f280000300800 */
[----:B----4-:R-:W-:Y:S04]  /*2a6e0*/  STL [R1+0x178c], R21 ;  /* 0x00178c1501007387 */ /* 0x010fe80000100800 */
[----:B------:R-:W4:Y:S01]  /*2a6f0*/  LDL.LU R20, [R1+0x3d4] ;  /* 0x0003d40001147983 */ /* 0x000f220000300800 */
[C---:B--2---:R-:W-:Y:S01]  /*2a700*/  FMUL R28, R26.reuse, 8388608 ;  /* 0x4b0000001a1c7820 */ /* 0x044fe20000400000 */
[----:B------:R-:W-:-:S02]  /*2a710*/  FSETP.GEU.AND P2, PT, R26, 1.175494350822287508e-38, PT ;  /* 0x008000001a00780b */ /* 0x000fc40003f4e000 */
[----:B----4-:R-:W-:Y:S04]  /*2a720*/  STL [R1+0x1790], R20 ;  /* 0x0017901401007387 */ /* 0x010fe80000100800 */
[----:B------:R-:W2:Y:S01]  /*2a730*/  LDL.LU R27, [R1+0x5b8] ;  /* 0x0005b800011b7983 */ /* 0x000ea20000300800 */
[----:B---3--:R-:W-:-:S03]  /*2a740*/  MOV R23, R29 ;  /* 0x0000001d00177202 */ /* 0x008fc60000000f00 */
[----:B------:R-:W3:Y:S04]  /*2a750*/  LDL.LU R4, [R1+0x3d8] ;  /* 0x0003d80001047983 */ /* 0x000ee80000300800 */
[----:B---3--:R-:W-:Y:S04]  /*2a760*/  STL [R1+0x17ac], R4 ;  /* 0x0017ac0401007387 */ /* 0x008fe80000100800 */
[----:B------:R-:W3:Y:S01]  /*2a770*/  LDL.LU R3, [R1+0x3dc] ;  /* 0x0003dc0001037983 */ /* 0x000ee20000300800 */
[----:B0-----:R-:W-:-:S03]  /*2a780*/  FSEL R0, R28, R26, !P2 ;  /* 0x0000001a1c007208 */ /* 0x001fc60005000000 */
[----:B---3--:R-:W-:Y:S04]  /*2a790*/  STL [R1+0x17b0], R3 ;  /* 0x0017b00301007387 */ /* 0x008fe80000100800 */
[----:B------:R-:W-:Y:S04]  /*2a7a0*/  STL [R1+0x1794], R26 ;  /* 0x0017941a01007387 */ /* 0x000fe80000100800 */
[----:B------:R-:W3:Y:S01]  /*2a7b0*/  LDL.LU R18, [R1+0x3e0] ;  /* 0x0003e00001127983 */ /* 0x000ee20000300800 */
[C---:B--2---:R-:W-:Y:S01]  /*2a7c0*/  FMUL R29, R27.reuse, 8388608 ;  /* 0x4b0000001b1d7820 */ /* 0x044fe20000400000 */
[----:B------:R-:W-:-:S02]  /*2a7d0*/  FSETP.GEU.AND P3, PT, R27, 1.175494350822287508e-38, PT ;  /* 0x008000001b00780b */ /* 0x000fc40003f6e000 */
[----:B---3--:R-:W-:Y:S04]  /*2a7e0*/  STL [R1+0x1798], R18 ;  /* 0x0017981201007387 */ /* 0x008fe80000100800 */
[----:B------:R0:W-:Y:S04]  /*2a7f0*/  STL [R1+0xa8], R0 ;  /* 0x0000a80001007387 */ /* 0x0001e80000100800 */
[----:B------:R-:W2:Y:S04]  /*2a800*/  LDL.LU R28, [R1+0x5bc] ;  /* 0x0005bc00011c7983 */ /* 0x000ea80000300800 */
[----:B------:R-:W3:Y:S01]  /*2a810*/  LDL.LU R17, [R1+0x3e4] ;  /* 0x0003e40001117983 */ /* 0x000ee20000300800 */
[----:B0-----:R-:W-:-:S02]  /*2a820*/  IADD3 R0, R0, -0x3f3504f3, RZ ;  /* 0xc0cafb0d00007810 */ /* 0x001fc40007ffe0ff */
[----:B------:R-:W-:Y:S02]  /*2a830*/  FSEL R2, R29, R27, !P3 ;  /* 0x0000001b1d027208 */ /* 0x000fe40005800000 */
[----:B------:R-:W-:Y:S01]  /*2a840*/  LOP3.LUT R3, R0, 0xff800000, RZ, 0xc0, !PT ;  /* 0xff80000000037812 */ /* 0x000fe200078ec0ff */
[----:B---3--:R-:W-:Y:S04]  /*2a850*/  STL [R1+0x17b4], R17 ;  /* 0x0017b41101007387 */ /* 0x008fe80000100800 */
[----:B------:R-:W-:Y:S04]  /*2a860*/  STL [R1+0x17b8], R27 ;  /* 0x0017b81b01007387 */ /* 0x000fe80000100800 */
[----:B------:R0:W-:Y:S04]  /*2a870*/  STL [R1+0xa4], R2 ;  /* 0x0000a40201007387 */ /* 0x0001e80000100800 */
[----:B------:R3:W-:Y:S04]  /*2a880*/  STL [R1+0xc4], R3 ;  /* 0x0000c40301007387 */ /* 0x0007e80000100800 */
[----:B------:R-:W4:Y:S01]  /*2a890*/  LDL.LU R29, [R1+0x5c0] ;  /* 0x0005c000011d7983 */ /* 0x000f220000300800 */
[C---:B--2---:R-:W-:Y:S01]  /*2a8a0*/  FMUL R0, R28.reuse, 8388608 ;  /* 0x4b0000001c007820 */ /* 0x044fe20000400000 */
[----:B------:R-:W-:-:S02]  /*2a8b0*/  FSETP.GEU.AND P4, PT, R28, 1.175494350822287508e-38, PT ;  /* 0x008000001c00780b */ /* 0x000fc40003f8e000 */
[----:B0-----:R-:W-:Y:S01]  /*2a8c0*/  IADD3 R2, R2, -0x3f3504f3, RZ ;  /* 0xc0cafb0d02027810 */ /* 0x001fe20007ffe0ff */
[----:B------:R3:W0:Y:S01]  /*2a8d0*/  I2F R17, R3 ;  /* 0x0000000300117306 */ /* 0x0006220000201400 */
[----:B------:R-:W-:Y:S01]  /*2a8e0*/  FSEL R0, R0, R28, !P4 ;  /* 0x0000001c00007208 */ /* 0x000fe20006000000 */
[----:B------:R-:W2:Y:S01]  /*2a8f0*/  LDL.LU R22, [R1+0x3e8] ;  /* 0x0003e80001167983 */ /* 0x000ea20000300800 */
[----:B---3--:R-:W-:-:S03]  /*2a900*/  LOP3.LUT R3, R2, 0xff800000, RZ, 0xc0, !PT ;  /* 0xff80000002037812 */ /* 0x008fc600078ec0ff */
[----:B------:R3:W-:Y:S02]  /*2a910*/  STL [R1+0xa0], R0 ;  /* 0x0000a00001007387 */ /* 0x0007e40000100800 */
[----:B------:R5:W-:Y:S02]  /*2a920*/  I2F R4, R3 ;  /* 0x0000000300047306 */ /* 0x000be40000201400 */
[----:B------:R5:W-:Y:S04]  /*2a930*/  STL [R1+0xdc], R3 ;  /* 0x0000dc0301007387 */ /* 0x000be80000100800 */
[----:B------:R-:W2:Y:S01]  /*2a940*/  LDL.LU R19, [R1+0x3ec] ;  /* 0x0003ec0001137983 */ /* 0x000ea20000300800 */
[----:B---3--:R-:W-:-:S03]  /*2a950*/  IADD3 R0, R0, -0x3f3504f3, RZ ;  /* 0xc0cafb0d00007810 */ /* 0x008fc60007ffe0ff */
[----:B------:R-:W3:Y:S01]  /*2a960*/  LDL.LU R16, [R1+0x3f0] ;  /* 0x0003f00001107983 */ /* 0x000ee20000300800 */
[----:B------:R-:W-:-:S03]  /*2a970*/  LOP3.LUT R0, R0, 0xff800000, RZ, 0xc0, !PT ;  /* 0xff80000000007812 */ /* 0x000fc600078ec0ff */
[----:B------:R-:W2:Y:S01]  /*2a980*/  LDL.LU R15, [R1+0x3f4] ;  /* 0x0003f400010f7983 */ /* 0x000ea20000300800 */
[----:B------:R1:W1:Y:S01]  /*2a990*/  I2F R6, R0 ;  /* 0x0000000000067306 */ /* 0x0002620000201400 */
[----:B------:R-:W-:Y:S02]  /*2a9a0*/  FSEL R27, RZ, -23, P2 ;  /* 0xc1b80000ff1b7808 */ /* 0x000fe40001000000 */
[----:B------:R-:W-:-:S03]  /*2a9b0*/  FSEL R5, RZ, -23, P4 ;  /* 0xc1b80000ff057808 */ /* 0x000fc60002000000 */
[----:B0-----:R-:W-:Y:S02]  /*2a9c0*/  FFMA.FTZ R17, R17, 1.1920928955078125e-07, R27 ;  /* 0x3400000011117823 */ /* 0x001fe4000001001b */
[C---:B----4-:R-:W-:Y:S01]  /*2a9d0*/  FMUL R2, R29.reuse, 8388608 ;  /* 0x4b0000001d027820 */ /* 0x050fe20000400000 */
[----:B------:R-:W-:-:S04]  /*2a9e0*/  FSETP.GEU.AND P5, PT, R29, 1.175494350822287508e-38, PT ;  /* 0x008000001d00780b */ /* 0x000fc80003fae000 */
[----:B-----5:R-:W-:Y:S02]  /*2a9f0*/  FSEL R3, R2, R29, !P5 ;  /* 0x0000001d02037208 */ /* 0x020fe40006800000 */
[----:B------:R-:W4:Y:S04]  /*2aa00*/  LDL.LU R2, [R1+0x3f8] ;  /* 0x0003f80001027983 */ /* 0x000f280000300800 */
[----:B------:R0:W-:Y:S04]  /*2aa10*/  STL [R1+0x9c], R3 ;  /* 0x00009c0301007387 */ /* 0x0001e80000100800 */
[----:B------:R1:W-:Y:S01]  /*2aa20*/  STL [R1+0xd8], R0 ;  /* 0x0000d80001007387 */ /* 0x0003e20000100800 */
[----:B0-----:R-:W-:-:S03]  /*2aa30*/  IADD3 R3, R3, -0x3f3504f3, RZ ;  /* 0xc0cafb0d03037810 */ /* 0x001fc60007ffe0ff */
[----:B-1----:R-:W5:Y:S01]  /*2aa40*/  LDL.LU R0, [R1+0x3fc] ;  /* 0x0003fc0001007983 */ /* 0x002f620000300800 */
[----:B------:R-:W-:-:S03]  /*2aa50*/  LOP3.LUT R3, R3, 0xff800000, RZ, 0xc0, !PT ;  /* 0xff80000003037812 */ /* 0x000fc600078ec0ff */
[----:B------:R-:W2:Y:S04]  /*2aa60*/  LDL.LU R14, [R1+0x400] ;  /* 0x00040000010e7983 */ /* 0x000ea80000300800 */
[----:B------:R-:W2:Y:S04]  /*2aa70*/  LDL.LU R13, [R1+0x404] ;  /* 0x00040400010d7983 */ /* 0x000ea80000300800 */
[----:B------:R-:W2:Y:S04]  /*2aa80*/  LDL.LU R25, [R1+0x408] ;  /* 0x0004080001197983 */ /* 0x000ea80000300800 */
[----:B------:R-:W3:Y:S04]  /*2aa90*/  LDL.LU R24, [R1+0x40c] ;  /* 0x00040c0001187983 */ /* 0x000ee80000300800 */
[----:B------:R-:W4:Y:S04]  /*2aaa0*/  LDL.LU R12, [R1+0x410] ;  /* 0x00041000010c7983 */ /* 0x000f280000300800 */
[----:B------:R0:W-:Y:S04]  /*2aab0*/  STL [R1+0xd4], R3 ;  /* 0x0000d40301007387 */ /* 0x0001e80000100800 */
[----:B------:R-:W4:Y:S04]  /*2aac0*/  LDL.LU R11, [R1+0x414] ;  /* 0x00041400010b7983 */ /* 0x000f280000300800 */
[----:B------:R-:W4:Y:S04]  /*2aad0*/  LDL.LU R21, [R1+0x418] ;  /* 0x0004180001157983 */ /* 0x000f280000300800 */
[----:B------:R-:W5:Y:S04]  /*2aae0*/  LDL.LU R20, [R1+0x41c] ;  /* 0x00041c0001147983 */ /* 0x000f680000300800 */
[----:B------:R-:W5:Y:S04]  /*2aaf0*/  LDL.LU R10, [R1+0x420] ;  /* 0x00042000010a7983 */ /* 0x000f680000300800 */
[----:B------:R-:W5:Y:S04]  /*2ab00*/  LDL.LU R9, [R1+0x424] ;  /* 0x0004240001097983 */ /* 0x000f680000300800 */
[----:B------:R-:W5:Y:S04]  /*2ab10*/  LDL.LU R26, [R1+0x428] ;  /* 0x00042800011a7983 */ /* 0x000f680000300800 */
[----:B------:R-:W5:Y:S01]  /*2ab20*/  LDL.LU R18, [R1+0x42c] ;  /* 0x00042c0001127983 */ /* 0x000f620000300800 */
[----:B------:R0:W1:Y:S01]  /*2ab30*/  I2F R8, R3 ;  /* 0x0000000300087306 */ /* 0x0000620000201400 */
[----:B------:R-:W-:-:S02]  /*2ab40*/  FSEL R7, RZ, -23, P5 ;  /* 0xc1b80000ff077808 */ /* 0x000fc40002800000 */
[----:B------:R-:W5:Y:S01]  /*2ab50*/  LDL.LU R27, [R1+0x17b8] ;  /* 0x0017b800011b7983 */ /* 0x000f620000300800 */
[----:B0-----:R-:W-:-:S03]  /*2ab60*/  FSEL R3, RZ, -23, P3 ;  /* 0xc1b80000ff037808 */ /* 0x001fc60001800000 */
[----:B------:R0:W-:Y:S01]  /*2ab70*/  STL [R1+0x308], R17 ;  /* 0x0003081101007387 */ /* 0x0001e20000100800 */
[----:B------:R-:W-:Y:S02]  /*2ab80*/  FFMA.FTZ R6, R6, 1.1920928955078125e-07, R5 ;  /* 0x3400000006067823 */ /* 0x000fe40000010005 */
[----:B------:R-:W-:Y:S02]  /*2ab90*/  FFMA.FTZ R4, R4, 1.1920928955078125e-07, R3 ;  /* 0x3400000004047823 */ /* 0x000fe40000010003 */
[----:B-1----:R-:W-:Y:S01]  /*2aba0*/  FFMA.FTZ R8, R8, 1.1920928955078125e-07, R7 ;  /* 0x3400000008087823 */ /* 0x002fe20000010007 */
[----:B0-----:R-:W5:Y:S04]  /*2abb0*/  LDL.LU R17, [R1+0x17b4] ;  /* 0x0017b40001117983 */ /* 0x001f680000300800 */
[----:B------:R-:W5:Y:S04]  /*2abc0*/  LDL.LU R3, [R1+0x17b0] ;  /* 0x0017b00001037983 */ /* 0x000f680000300800 */
[----:B------:R0:W-:Y:S04]  /*2abd0*/  STL [R1+0x304], R4 ;  /* 0x0003040401007387 */ /* 0x0001e80000100800 */
[----:B0-----:R-:W5:Y:S04]  /*2abe0*/  LDL.LU R4, [R1+0x17ac] ;  /* 0x0017ac0001047983 */ /* 0x001f680000300800 */
[----:B------:R-:W5:Y:S04]  /*2abf0*/  LDL.LU R5, [R1+0x17a8] ;  /* 0x0017a80001057983 */ /* 0x000f680000300800 */
[----:B------:R0:W-:Y:S04]  /*2ac00*/  STL [R1+0x300], R6 ;  /* 0x0003000601007387 */ /* 0x0001e80000100800 */
[----:B0-----:R-:W5:Y:S04]  /*2ac10*/  LDL.LU R6, [R1+0x17a4] ;  /* 0x0017a40001067983 */ /* 0x001f680000300800 */
[----:B------:R-:W5:Y:S04]  /*2ac20*/  LDL.LU R7, [R1+0x17a0] ;  /* 0x0017a00001077983 */ /* 0x000f680000300800 */
[----:B------:R0:W-:Y:S04]  /*2ac30*/  STL [R1+0x2fc], R8 ;  /* 0x0002fc0801007387 */ /* 0x0001e80000100800 */
[----:B0-----:R-:W5:Y:S01]  /*2ac40*/  LDL.LU R8, [R1+0x179c] ;  /* 0x00179c0001087983 */ /* 0x001f620000300800 */
[----:B------:R-:W-:-:S02]  /*2ac50*/  FSETP.GT.AND P1, PT, |R29|, 8.50705917302346158658e+37, PT ;  /* 0x7e8000001d00780b */ /* 0x000fc40003f24200 */
[----:B------:R-:W-:-:S11]  /*2ac60*/  FSETP.GEU.AND P3, PT, |R29|, 1.175494350822287508e-38, PT ;  /* 0x008000001d00780b */ /* 0x000fd60003f6e200 */
[----:B------:R-:W-:-:S04]  /*2ac70*/  @P1 FMUL R29, R29, 0.25 ;  /* 0x3e8000001d1d1820 */ /* 0x000fc80000400000 */
[----:B------:R-:W-:-:S06]  /*2ac80*/  @!P3 FMUL R29, R29, 16777216 ;  /* 0x4b8000001d1db820 */ /* 0x000fcc0000400000 */
[----:B------:R-:W0:Y:S01]  /*2ac90*/  MUFU.RCP R29, R29 ;  /* 0x0000001d001d7308 */ /* 0x000e220000001000 */
[----:B--2---:R-:W-:Y:S02]  /*2aca0*/  @P1 FMUL R25, R25, 0.25 ;  /* 0x3e80000019191820 */ /* 0x004fe40000400000 */
[----:B---3--:R-:W-:Y:S02]  /*2acb0*/  @P1 FMUL R24, R24, 0.25 ;  /* 0x3e80000018181820 */ /* 0x008fe40000400000 */
[----:B------:R-:W-:Y:S02]  /*2acc0*/  @!P3 FMUL R25, R25, 16777216 ;  /* 0x4b8000001919b820 */ /* 0x000fe40000400000 */
[----:B------:R-:W-:Y:S02]  /*2acd0*/  @!P3 FMUL R24, R24, 16777216 ;  /* 0x4b8000001818b820 */ /* 0x000fe40000400000 */
[----:B----4-:R-:W-:Y:S02]  /*2ace0*/  @P1 FMUL R21, R21, 0.25 ;  /* 0x3e80000015151820 */ /* 0x010fe40000400000 */
[----:B-----5:R-:W-:-:S02]  /*2acf0*/  @P1 FMUL R20, R20, 0.25 ;  /* 0x3e80000014141820 */ /* 0x020fc40000400000 */
[----:B------:R-:W-:Y:S02]  /*2ad00*/  @!P3 FMUL R21, R21, 16777216 ;  /* 0x4b8000001515b820 */ /* 0x000fe40000400000 */
[----:B------:R-:W-:Y:S02]  /*2ad10*/  @!P3 FMUL R20, R20, 16777216 ;  /* 0x4b8000001414b820 */ /* 0x000fe40000400000 */
[----:B------:R-:W-:Y:S02]  /*2ad20*/  @P1 FMUL R26, R26, 0.25 ;  /* 0x3e8000001a1a1820 */ /* 0x000fe40000400000 */
[----:B------:R-:W-:Y:S02]  /*2ad30*/  @P1 FMUL R18, R18, 0.25 ;  /* 0x3e80000012121820 */ /* 0x000fe40000400000 */
[----:B------:R-:W-:Y:S02]  /*2ad40*/  @!P3 FMUL R26, R26, 16777216 ;  /* 0x4b8000001a1ab820 */ /* 0x000fe40000400000 */
[----:B------:R-:W-:-:S02]  /*2ad50*/  @!P3 FMUL R18, R18, 16777216 ;  /* 0x4b8000001212b820 */ /* 0x000fc40000400000 */
[C---:B0-----:R-:W-:Y:S02]  /*2ad60*/  FMUL R26, R29.reuse, R26 ;  /* 0x0000001a1d1a7220 */ /* 0x041fe40000400000 */
[C---:B------:R-:W-:Y:S02]  /*2ad70*/  FMUL R18, R29.reuse, R18 ;  /* 0x000000121d127220 */ /* 0x040fe40000400000 */
[C---:B------:R-:W-:Y:S02]  /*2ad80*/  FMUL R20, R29.reuse, R20 ;  /* 0x000000141d147220 */ /* 0x040fe40000400000 */
[C---:B------:R-:W-:Y:S01]  /*2ad90*/  FMUL R21, R29.reuse, R21 ;  /* 0x000000151d157220 */ /* 0x040fe20000400000 */
[----:B------:R0:W-:Y:S01]  /*2ada0*/  STL [R1+0x2f8], R18 ;  /* 0x0002f81201007387 */ /* 0x0001e20000100800 */
[C---:B------:R-:W-:Y:S02]  /*2adb0*/  FMUL R24, R29.reuse, R24 ;  /* 0x000000181d187220 */ /* 0x040fe40000400000 */
[----:B------:R-:W-:Y:S01]  /*2adc0*/  FMUL R25, R29, R25 ;  /* 0x000000191d197220 */ /* 0x000fe20000400000 */
[----:B0-----:R-:W2:Y:S04]  /*2add0*/  LDL.LU R18, [R1+0x1798] ;  /* 0x0017980001127983 */ /* 0x001ea80000300800 */
[----:B------:R0:W-:Y:S04]  /*2ade0*/  STL [R1+0xc8], R26 ;  /* 0x0000c81a01007387 */ /* 0x0001e80000100800 */
[----:B0-----:R-:W3:Y:S04]  /*2adf0*/  LDL.LU R26, [R1+0x1794] ;  /* 0x00179400011a7983 */ /* 0x001ee80000300800 */
[----:B------:R0:W-:Y:S04]  /*2ae00*/  STL [R1+0x2f4], R20 ;  /* 0x0002f41401007387 */ /* 0x0001e80000100800 */
[----:B0-----:R-:W4:Y:S04]  /*2ae10*/  LDL.LU R20, [R1+0x1790] ;  /* 0x0017900001147983 */ /* 0x001f280000300800 */
[----:B------:R0:W-:Y:S04]  /*2ae20*/  STL [R1+0xc0], R21 ;  /* 0x0000c01501007387 */ /* 0x0001e80000100800 */
[----:B0-----:R-:W5:Y:S04]  /*2ae30*/  LDL.LU R21, [R1+0x178c] ;  /* 0x00178c0001157983 */ /* 0x001f680000300800 */
[----:B------:R0:W-:Y:S04]  /*2ae40*/  STL [R1+0x2f0], R24 ;  /* 0x0002f01801007387 */ /* 0x0001e80000100800 */
[----:B0-----:R-:W3:Y:S04]  /*2ae50*/  LDL.LU R24, [R1+0x1788] ;  /* 0x0017880001187983 */ /* 0x001ee80000300800 */
[----:B------:R0:W-:Y:S04]  /*2ae60*/  STL [R1+0xb4], R25 ;  /* 0x0000b41901007387 */ /* 0x0001e80000100800 */
[----:B0-----:R-:W3:Y:S01]  /*2ae70*/  LDL.LU R25, [R1+0x1784] ;  /* 0x0017840001197983 */ /* 0x001ee20000300800 */
[----:B------:R-:W-:Y:S01]  /*2ae80*/  @P1 FMUL R0, R0, 0.25 ;  /* 0x3e80000000001820 */ /* 0x000fe20000400000 */
[----:B------:R-:W-:Y:S01]  /*2ae90*/  FSETP.GT.AND P2, PT, |R28|, 8.50705917302346158658e+37, PT ;  /* 0x7e8000001c00780b */ /* 0x000fe20003f44200 */
[----:B------:R-:W-:-:S02]  /*2aea0*/  @P1 FMUL R2, R2, 0.25 ;  /* 0x3e80000002021820 */ /* 0x000fc40000400000 */
[----:B------:R-:W-:Y:S02]  /*2aeb0*/  @P1 FMUL R19, R19, 0.25 ;  /* 0x3e80000013131820 */ /* 0x000fe40000400000 */
[----:B------:R-:W-:Y:S02]  /*2aec0*/  @P1 FMUL R22, R22, 0.25 ;  /* 0x3e80000016161820 */ /* 0x000fe40000400000 */
[----:B------:R-:W-:Y:S02]  /*2aed0*/  @P1 FMUL R3, R3, 0.25 ;  /* 0x3e80000003031820 */ /* 0x000fe40000400000 */
[----:B------:R-:W-:Y:S02]  /*2aee0*/  @P1 FMUL R4, R4, 0.25 ;  /* 0x3e80000004041820 */ /* 0x000fe40000400000 */
[----:B------:R-:W-:Y:S02]  /*2aef0*/  @P1 FMUL R5, R5, 0.25 ;  /* 0x3e80000005051820 */ /* 0x000fe40000400000 */
[----:B------:R-:W-:-:S02]  /*2af00*/  @P1 FMUL R6, R6, 0.25 ;  /* 0x3e80000006061820 */ /* 0x000fc40000400000 */
[----:B------:R-:W-:Y:S02]  /*2af10*/  @P1 FMUL R7, R7, 0.25 ;  /* 0x3e80000007071820 */ /* 0x000fe40000400000 */
[----:B------:R-:W-:Y:S02]  /*2af20*/  @P1 FMUL R8, R8, 0.25 ;  /* 0x3e80000008081820 */ /* 0x000fe40000400000 */
[----:B------:R-:W-:Y:S02]  /*2af30*/  @!P3 FMUL R0, R0, 16777216 ;  /* 0x4b8000000000b820 */ /* 0x000fe40000400000 */
[----:B------:R-:W-:Y:S02]  /*2af40*/  @!P3 FMUL R2, R2, 16777216 ;  /* 0x4b8000000202b820 */ /* 0x000fe40000400000 */
[----:B------:R-:W-:Y:S02]  /*2af50*/  @!P3 FMUL R19, R19, 16777216 ;  /* 0x4b8000001313b820 */ /* 0x000fe40000400000 */
[----:B------:R-:W-:-:S02]  /*2af60*/  @!P3 FMUL R22, R22, 16777216 ;  /* 0x4b8000001616b820 */ /* 0x000fc40000400000 */
[----:B------:R-:W-:Y:S02]  /*2af70*/  @!P3 FMUL R3, R3, 16777216 ;  /* 0x4b8000000303b820 */ /* 0x000fe40000400000 */
[----:B------:R-:W-:Y:S02]  /*2af80*/  @!P3 FMUL R4, R4, 16777216 ;  /* 0x4b8000000404b820 */ /* 0x000fe40000400000 */
[----:B------:R-:W-:Y:S02]  /*2af90*/  @!P3 FMUL R5, R5, 16777216 ;  /* 0x4b8000000505b820 */ /* 0x000fe40000400000 */
[----:B------:R-:W-:Y:S02]  /*2afa0*/  @!P3 FMUL R6, R6, 16777216 ;  /* 0x4b8000000606b820 */ /* 0x000fe40000400000 */
[----:B------:R-:W-:Y:S02]  /*2afb0*/  @!P3 FMUL R7, R7, 16777216 ;  /* 0x4b8000000707b820 */ /* 0x000fe40000400000 */
[----:B------:R-:W-:Y:S01]  /*2afc0*/  @!P3 FMUL R8, R8, 16777216 ;  /* 0x4b8000000808b820 */ /* 0x000fe20000400000 */
[C---:B------:R-:W-:Y:S01]  /*2afd0*/  FSETP.GEU.AND P3, PT, |R28|.reuse, 1.175494350822287508e-38, PT ;  /* 0x008000001c00780b */ /* 0x040fe20003f6e200 */
[----:B------:R-:W-:-:S02]  /*2afe0*/  @P2 FMUL R28, R28, 0.25 ;  /* 0x3e8000001c1c2820 */ /* 0x000fc40000400000 */
[C---:B------:R-:W-:Y:S02]  /*2aff0*/  FMUL R0, R29.reuse, R0 ;  /* 0x000000001d007220 */ /* 0x040fe40000400000 */
[C---:B------:R-:W-:Y:S02]  /*2b000*/  FMUL R2, R29.reuse, R2 ;  /* 0x000000021d027220 */ /* 0x040fe40000400000 */
[C---:B------:R-:W-:Y:S01]  /*2b010*/  FMUL R19, R29.reuse, R19 ;  /* 0x000000131d137220 */ /* 0x040fe20000400000 */
[----:B------:R0:W-:Y:S01]  /*2b020*/  STL [R1+0xd0], R0 ;  /* 0x0000d00001007387 */ /* 0x0001e20000100800 */
[----:B------:R-:W-:-:S04]  /*2b030*/  FMUL R22, R29, R22 ;  /* 0x000000161d167220 */ /* 0x000fc80000400000 */
[----:B------:R-:W-:Y:S02]  /*2b040*/  @!P3 FMUL R28, R28, 16777216 ;  /* 0x4b8000001c1cb820 */ /* 0x000fe40000400000 */
[C---:B------:R-:W-:Y:S01]  /*2b050*/  FMUL R3, R29.reuse, R3 ;  /* 0x000000031d037220 */ /* 0x040fe20000400000 */
[----:B0-----:R-:W3:Y:S03]  /*2b060*/  LDL.LU R0, [R1+0x1780] ;  /* 0x0017800001007983 */ /* 0x001ee60000300800 */
[----:B------:R-:W0:Y:S01]  /*2b070*/  MUFU.RCP R28, R28 ;  /* 0x0000001c001c7308 */ /* 0x000e220000001000 */
[----:B------:R1:W-:Y:S01]  /*2b080*/  STL [R1+0xac], R2 ;  /* 0x0000ac0201007387 */ /* 0x0003e20000100800 */
[C---:B------:R-:W-:Y:S02]  /*2b090*/  FMUL R4, R29.reuse, R4 ;  /* 0x000000041d047220 */ /* 0x040fe40000400000 */
[C---:B------:R-:W-:Y:S01]  /*2b0a0*/  FMUL R5, R29.reuse, R5 ;  /* 0x000000051d057220 */ /* 0x040fe20000400000 */
[----:B-1----:R-:W3:Y:S04]  /*2b0b0*/  LDL.LU R2, [R1+0x177c] ;  /* 0x00177c0001027983 */ /* 0x002ee80000300800 */
[----:B------:R1:W-:Y:S01]  /*2b0c0*/  STL [R1+0xbc], R19 ;  /* 0x0000bc1301007387 */ /* 0x0003e20000100800 */
[----:B------:R-:W-:-:S02]  /*2b0d0*/  FMUL R6, R29, R6 ;  /* 0x000000061d067220 */ /* 0x000fc40000400000 */
[----:B------:R-:W-:Y:S01]  /*2b0e0*/  FMUL R7, R29, R7 ;  /* 0x000000071d077220 */ /* 0x000fe20000400000 */
[----:B-1----:R-:W3:Y:S04]  /*2b0f0*/  LDL.LU R19, [R1+0x1778] ;  /* 0x0017780001137983 */ /* 0x002ee80000300800 */
[----:B------:R1:W-:Y:S01]  /*2b100*/  STL [R1+0x70], R22 ;  /* 0x0000701601007387 */ /* 0x0003e20000100800 */
[----:B------:R-:W-:Y:S02]  /*2b110*/  @P2 FMUL R9, R9, 0.25 ;  /* 0x3e80000009092820 */ /* 0x000fe40000400000 */
[----:B------:R-:W-:Y:S01]  /*2b120*/  FMUL R29, R29, R8 ;  /* 0x000000081d1d7220 */ /* 0x000fe20000400000 */
[----:B-1----:R-:W3:Y:S04]  /*2b130*/  LDL.LU R22, [R1+0x1774] ;  /* 0x0017740001167983 */ /* 0x002ee80000300800 */
[----:B------:R1:W-:Y:S01]  /*2b140*/  STL [R1+0xb8], R3 ;  /* 0x0000b80301007387 */ /* 0x0003e20000100800 */
[----:B------:R-:W-:-:S03]  /*2b150*/  @!P3 FMUL R9, R9, 16777216 ;  /* 0x4b8000000909b820 */ /* 0x000fc60000400000 */
[----:B-1----:R-:W3:Y:S04]  /*2b160*/  LDL.LU R3, [R1+0x1770] ;  /* 0x0017700001037983 */ /* 0x002ee80000300800 */
[----:B------:R1:W-:Y:S01]  /*2b170*/  STL [R1+0x64], R4 ;  /* 0x0000640401007387 */ /* 0x0003e20000100800 */
[----:B------:R-:W-:-:S03]  /*2b180*/  @P2 FMUL R10, R10, 0.25 ;  /* 0x3e8000000a0a2820 */ /* 0x000fc60000400000 */
[----:B-1----:R-:W3:Y:S04]  /*2b190*/  LDL.LU R4, [R1+0x176c] ;  /* 0x00176c0001047983 */ /* 0x002ee80000300800 */
[----:B------:R1:W-:Y:S01]  /*2b1a0*/  STL [R1+0xb0], R5 ;  /* 0x0000b00501007387 */ /* 0x0003e20000100800 */
[----:B------:R-:W-:-:S03]  /*2b1b0*/  @!P3 FMUL R10, R10, 16777216 ;  /* 0x4b8000000a0ab820 */ /* 0x000fc60000400000 */
[----:B-1----:R-:W3:Y:S04]  /*2b1c0*/  LDL.LU R5, [R1+0x1768] ;  /* 0x0017680001057983 */ /* 0x002ee80000300800 */
[----:B------:R1:W-:Y:S01]  /*2b1d0*/  STL [R1+0x54], R6 ;  /* 0x0000540601007387 */ /* 0x0003e20000100800 */
[----:B------:R-:W-:-:S03]  /*2b1e0*/  @P2 FMUL R11, R11, 0.25 ;  /* 0x3e8000000b0b2820 */ /* 0x000fc60000400000 */
[----:B-1----:R-:W3:Y:S04]  /*2b1f0*/  LDL.LU R6, [R1+0x1764] ;  /* 0x0017640001067983 */ /* 0x002ee80000300800 */
[----:B------:R1:W-:Y:S04]  /*2b200*/  STL [R1+0x74], R7 ;  /* 0x0000740701007387 */ /* 0x0003e80000100800 */
[----:B-1----:R-:W3:Y:S04]  /*2b210*/  LDL.LU R7, [R1+0x1760] ;  /* 0x0017600001077983 */ /* 0x002ee80000300800 */
[----:B------:R-:W3:Y:S04]  /*2b220*/  LDL.LU R8, [R1+0x175c] ;  /* 0x00175c0001087983 */ /* 0x000ee80000300800 */
[----:B------:R0:W-:Y:S01]  /*2b230*/  STL [R1+0x50], R29 ;  /* 0x0000501d01007387 */ /* 0x0001e20000100800 */
[----:B------:R-:W-:-:S02]  /*2b240*/  @!P3 FMUL R11, R11, 16777216 ;  /* 0x4b8000000b0bb820 */ /* 0x000fc40000400000 */
[----:B0-----:R-:W-:Y:S02]  /*2b250*/  FMUL R29, R28, R9 ;  /* 0x000000091c1d7220 */ /* 0x001fe40000400000 */
[----:B------:R-:W3:Y:S04]  /*2b260*/  LDL.LU R9, [R1+0x1758] ;  /* 0x0017580001097983 */ /* 0x000ee80000300800 */
[----:B------:R0:W-:Y:S01]  /*2b270*/  STL [R1+0x6c], R29 ;  /* 0x00006c1d01007387 */ /* 0x0001e20000100800 */
[----:B------:R-:W-:Y:S02]  /*2b280*/  @P2 FMUL R12, R12, 0.25 ;  /* 0x3e8000000c0c2820 */ /* 0x000fe40000400000 */
[----:B0-----:R-:W-:Y:S02]  /*2b290*/  FMUL R29, R28, R10 ;  /* 0x0000000a1c1d7220 */ /* 0x001fe40000400000 */
[----:B------:R-:W3:Y:S01]  /*2b2a0*/  LDL.LU R10, [R1+0x1754] ;  /* 0x00175400010a7983 */ /* 0x000ee20000300800 */
[----:B------:R-:W-:-:S03]  /*2b2b0*/  @!P3 FMUL R12, R12, 16777216 ;  /* 0x4b8000000c0cb820 */ /* 0x000fc60000400000 */
[----:B------:R0:W-:Y:S01]  /*2b2c0*/  STL [R1+0x60], R29 ;  /* 0x0000601d01007387 */ /* 0x0001e20000100800 */
[----:B------:R-:W-:Y:S02]  /*2b2d0*/  @P2 FMUL R13, R13, 0.25 ;  /* 0x3e8000000d0d2820 */ /* 0x000fe40000400000 */
[----:B0-----:R-:W-:Y:S02]  /*2b2e0*/  FMUL R29, R28, R11 ;  /* 0x0000000b1c1d7220 */ /* 0x001fe40000400000 */
[----:B------:R-:W3:Y:S01]  /*2b2f0*/  LDL.LU R11, [R1+0x1750] ;  /* 0x00175000010b7983 */ /* 0x000ee20000300800 */
[----:B------:R-:W-:-:S03]  /*2b300*/  @!P3 FMUL R13, R13, 16777216 ;  /* 0x4b8000000d0db820 */ /* 0x000fc60000400000 */
[----:B------:R0:W-:Y:S01]  /*2b310*/  STL [R1+0x5c], R29 ;  /* 0x00005c1d01007387 */ /* 0x0001e20000100800 */
[----:B------:R-:W-:Y:S02]  /*2b320*/  @P2 FMUL R14, R14, 0.25 ;  /* 0x3e8000000e0e2820 */ /* 0x000fe40000400000 */
[----:B------:R-:W-:Y:S02]  /*2b330*/  @P2 FMUL R15, R15, 0.25 ;  /* 0x3e8000000f0f2820 */ /* 0x000fe40000400000 */
[----:B0-----:R-:W-:Y:S02]  /*2b340*/  FMUL R29, R28, R12 ;  /* 0x0000000c1c1d7220 */ /* 0x001fe40000400000 */
[----:B------:R-:W3:Y:S01]  /*2b350*/  LDL.LU R12, [R1+0x174c] ;  /* 0x00174c00010c7983 */ /* 0x000ee20000300800 */
[----:B------:R-:W-:-:S03]  /*2b360*/  @!P3 FMUL R14, R14, 16777216 ;  /* 0x4b8000000e0eb820 */ /* 0x000fc60000400000 */
[----:B------:R0:W-:Y:S01]  /*2b370*/  STL [R1+0x58], R29 ;  /* 0x0000581d01007387 */ /* 0x0001e20000100800 */
[----:B------:R-:W-:Y:S02]  /*2b380*/  @P2 FMUL R16, R16, 0.25 ;  /* 0x3e80000010102820 */ /* 0x000fe40000400000 */
[----:B------:R-:W-:Y:S02]  /*2b390*/  @P2 FMUL R17, R17, 0.25 ;  /* 0x3e80000011112820 */ /* 0x000fe40000400000 */
[----:B------:R-:W-:Y:S02]  /*2b3a0*/  @!P3 FMUL R15, R15, 16777216 ;  /* 0x4b8000000f0fb820 */ /* 0x000fe40000400000 */
[----:B0-----:R-:W-:Y:S02]  /*2b3b0*/  FMUL R29, R28, R13 ;  /* 0x0000000d1c1d7220 */ /* 0x001fe40000400000 */
[----:B------:R-:W3:Y:S01]  /*2b3c0*/  LDL.LU R13, [R1+0x1748] ;  /* 0x00174800010d7983 */ /* 0x000ee20000300800 */
[----:B--2---:R-:W-:-:S03]  /*2b3d0*/  @P2 FMUL R18, R18, 0.25 ;  /* 0x3e80000012122820 */ /* 0x004fc60000400000 */
[----:B------:R0:W-:Y:S01]  /*2b3e0*/  STL [R1+0x4c], R29 ;  /* 0x00004c1d01007387 */ /* 0x0001e20000100800 */
[----:B------:R-:W-:Y:S02]  /*2b3f0*/  @!P3 FMUL R16, R16, 16777216 ;  /* 0x4b8000001010b820 */ /* 0x000fe40000400000 */
[----:B----4-:R-:W-:Y:S02]  /*2b400*/  @P2 FMUL R20, R20, 0.25 ;  /* 0x3e80000014142820 */ /* 0x010fe40000400000 */
[----:B------:R-:W-:Y:S02]  /*2b410*/  @!P3 FMUL R17, R17, 16777216 ;  /* 0x4b8000001111b820 */ /* 0x000fe40000400000 */
[C---:B------:R-:W-:Y:S02]  /*2b420*/  FMUL R15, R28.reuse, R15 ;  /* 0x0000000f1c0f7220 */ /* 0x040fe40000400000 */
[----:B0-----:R-:W-:Y:S02]  /*2b430*/  FMUL R29, R28, R14 ;  /* 0x0000000e1c1d7220 */ /* 0x001fe40000400000 */
[----:B------:R-:W2:Y:S01]  /*2b440*/  LDL.LU R14, [R1+0x1744] ;  /* 0x00174400010e7983 */ /* 0x000ea20000300800 */
[----:B------:R-:W-:-:S02]  /*2b450*/  @!P3 FMUL R18, R18, 16777216 ;  /* 0x4b8000001212b820 */ /* 0x000fc40000400000 */
[----:B-----5:R-:W-:Y:S01]  /*2b460*/  @P2 FMUL R21, R21, 0.25 ;  /* 0x3e80000015152820 */ /* 0x020fe20000400000 */
[----:B------:R0:W-:Y:S01]  /*2b470*/  STL [R1+0x48], R29 ;  /* 0x0000481d01007387 */ /* 0x0001e20000100800 */
[----:B------:R-:W-:Y:S02]  /*2b480*/  FMUL R16, R28, R16 ;  /* 0x000000101c107220 */ /* 0x000fe40000400000 */
[----:B------:R-:W-:Y:S02]  /*2b490*/  @!P3 FMUL R20, R20, 16777216 ;  /* 0x4b8000001414b820 */ /* 0x000fe40000400000 */
[----:B------:R-:W-:Y:S02]  /*2b4a0*/  FMUL R17, R28, R17 ;  /* 0x000000111c117220 */ /* 0x000fe40000400000 */
[----:B------:R-:W-:Y:S01]  /*2b4b0*/  @!P3 FMUL R21, R21, 16777216 ;  /* 0x4b8000001515b820 */ /* 0x000fe20000400000 */
[----:B0-----:R-:W-:Y:S01]  /*2b4c0*/  MOV R29, R23 ;  /* 0x00000017001d7202 */ /* 0x001fe20000000f00 */
[----:B---3--:R-:W-:Y:S01]  /*2b4d0*/  @P2 FMUL R24, R24, 0.25 ;  /* 0x3e80000018182820 */ /* 0x008fe20000400000 */
[----:B------:R-:W3:Y:S01]  /*2b4e0*/  LDL.LU R23, [R1+0x88] ;  /* 0x0000880001177983 */ /* 0x000ee20000300800 */
[----:B------:R-:W-:-:S03]  /*2b4f0*/  FMUL R18, R28, R18 ;  /* 0x000000121c127220 */ /* 0x000fc60000400000 */
[----:B------:R0:W-:Y:S01]  /*2b500*/  STL [R1+0x44], R15 ;  /* 0x0000440f01007387 */ /* 0x0001e20000100800 */
[----:B------:R-:W-:Y:S02]  /*2b510*/  @!P3 FMUL R24, R24, 16777216 ;  /* 0x4b8000001818b820 */ /* 0x000fe40000400000 */
[C---:B------:R-:W-:Y:S02]  /*2b520*/  FMUL R20, R28.reuse, R20 ;  /* 0x000000141c147220 */ /* 0x040fe40000400000 */
[----:B------:R-:W-:Y:S02]  /*2b530*/  FMUL R21, R28, R21 ;  /* 0x000000151c157220 */ /* 0x000fe40000400000 */
[----:B------:R-:W-:Y:S01]  /*2b540*/  @P2 FMUL R25, R25, 0.25 ;  /* 0x3e80000019192820 */ /* 0x000fe20000400000 */
[----:B0-----:R-:W4:Y:S04]  /*2b550*/  LDL.LU R15, [R1+0x1740] ;  /* 0x00174000010f7983 */ /* 0x001f280000300800 */
[----:B------:R0:W-:Y:S01]  /*2b560*/  STL [R1+0x40], R16 ;  /* 0x0000401001007387 */ /* 0x0001e20000100800 */
[----:B------:R-:W-:-:S02]  /*2b570*/  @!P3 FMUL R25, R25, 16777216 ;  /* 0x4b8000001919b820 */ /* 0x000fc40000400000 */
[C---:B------:R-:W-:Y:S01]  /*2b580*/  FMUL R24, R28.reuse, R24 ;  /* 0x000000181c187220 */ /* 0x040fe20000400000 */
[----:B0-----:R-:W5:Y:S04]  /*2b590*/  LDL.LU R16, [R1+0x173c] ;  /* 0x00173c0001107983 */ /* 0x001f680000300800 */
[----:B------:R0:W-:Y:S01]  /*2b5a0*/  STL [R1+0x3c], R17 ;  /* 0x00003c1101007387 */ /* 0x0001e20000100800 */
[----:B------:R-:W-:-:S03]  /*2b5b0*/  FMUL R25, R28, R25 ;  /* 0x000000191c197220 */ /* 0x000fc60000400000 */
[----:B0-----:R-:W2:Y:S04]  /*2b5c0*/  LDL.LU R17, [R1+0x1738] ;  /* 0x0017380001117983 */ /* 0x001ea80000300800 */
[----:B------:R0:W-:Y:S04]  /*2b5d0*/  STL [R1+0x38], R18 ;  /* 0x0000381201007387 */ /* 0x0001e80000100800 */
[----:B0-----:R-:W4:Y:S04]  /*2b5e0*/  LDL.LU R18, [R1+0x1734] ;  /* 0x0017340001127983 */ /* 0x001f280000300800 */
[----:B------:R0:W-:Y:S04]  /*2b5f0*/  STL [R1+0x34], R20 ;  /* 0x0000341401007387 */ /* 0x0001e80000100800 */
[----:B0-----:R-:W4:Y:S04]  /*2b600*/  LDL.LU R20, [R1+0x1730] ;  /* 0x0017300001147983 */ /* 0x001f280000300800 */
[----:B------:R0:W-:Y:S04]  /*2b610*/  STL [R1+0x30], R21 ;  /* 0x0000301501007387 */ /* 0x0001e80000100800 */
[----:B0-----:R-:W4:Y:S04]  /*2b620*/  LDL.LU R21, [R1+0x172c] ;  /* 0x00172c0001157983 */ /* 0x001f280000300800 */
[----:B------:R0:W-:Y:S04]  /*2b630*/  STL [R1+0x2c], R24 ;  /* 0x00002c1801007387 */ /* 0x0001e80000100800 */
[----:B0-----:R-:W4:Y:S04]  /*2b640*/  LDL.LU R24, [R1+0x1728] ;  /* 0x0017280001187983 */ /* 0x001f280000300800 */
[----:B------:R0:W-:Y:S04]  /*2b650*/  STL [R1+0x28], R25 ;  /* 0x0000281901007387 */ /* 0x0001e80000100800 */
[----:B0-----:R-:W4:Y:S01]  /*2b660*/  LDL.LU R25, [R1+0x1724] ;  /* 0x0017240001197983 */ /* 0x001f220000300800 */
[----:B------:R-:W-:Y:S01]  /*2b670*/  @P2 FMUL R0, R0, 0.25 ;  /* 0x3e80000000002820 */ /* 0x000fe20000400000 */
[----:B------:R-:W-:Y:S01]  /*2b680*/  FSETP.GT.AND P1, PT, |R27|, 8.50705917302346158658e+37, PT ;  /* 0x7e8000001b00780b */ /* 0x000fe20003f24200 */
[----:B------:R-:W-:-:S02]  /*2b690*/  @P2 FMUL R2, R2, 0.25 ;  /* 0x3e80000002022820 */ /* 0x000fc40000400000 */
[----:B------:R-:W-:Y:S02]  /*2b6a0*/  @!P3 FMUL R0, R0, 16777216 ;  /* 0x4b8000000000b820 */ /* 0x000fe40000400000 */
[----:B------:R-:W-:Y:S01]  /*2b6b0*/  @!P3 FMUL R2, R2, 16777216 ;  /* 0x4b8000000202b820 */ /* 0x000fe20000400000 */
[----:B------:R-:W-:-:S07]  /*2b6c0*/  FSETP.GEU.AND P3, PT, |R27|, 1.175494350822287508e-38, PT ;  /* 0x008000001b00780b */ /* 0x000fce0003f6e200 */
[----:B------:R-:W-:-:S06]  /*2b6d0*/  @P1 FMUL R27, R27, 0.25 ;  /* 0x3e8000001b1b1820 */ /* 0x000fcc0000400000 */
[----:B------:R-:W-:Y:S02]  /*2b6e0*/  @!P3 FMUL R27, R27, 16777216 ;  /* 0x4b8000001b1bb820 */ /* 0x000fe40000400000 */
[----:B------:R-:W-:-:S04]  /*2b6f0*/  FMUL R0, R28, R0 ;  /* 0x000000001c007220 */ /* 0x000fc80000400000 */
[----:B------:R-:W0:Y:S01]  /*2b700*/  MUFU.RCP R27, R27 ;  /* 0x0000001b001b7308 */ /* 0x000e220000001000 */
[----:B------:R-:W-:Y:S01]  /*2b710*/  @P1 FMUL R19, R19, 0.25 ;  /* 0x3e80000013131820 */ /* 0x000fe20000400000 */
[----:B------:R1:W-:Y:S01]  /*2b720*/  STL [R1+0x24], R0 ;  /* 0x0000240001007387 */ /* 0x0003e20000100800 */
[----:B------:R-:W-:Y:S02]  /*2b730*/  @P1 FMUL R22, R22, 0.25 ;  /* 0x3e80000016161820 */ /* 0x000fe40000400000 */
[----:B------:R-:W-:Y:S02]  /*2b740*/  @!P3 FMUL R19, R19, 16777216 ;  /* 0x4b8000001313b820 */ /* 0x000fe40000400000 */
[----:B------:R-:W-:Y:S02]  /*2b750*/  @P1 FMUL R4, R4, 0.25 ;  /* 0x3e80000004041820 */ /* 0x000fe40000400000 */
[----:B-1----:R-:W-:Y:S02]  /*2b760*/  FMUL R0, R28, R2 ;  /* 0x000000021c007220 */ /* 0x002fe40000400000 */
[----:B------:R-:W4:Y:S01]  /*2b770*/  LDL.LU R2, [R1+0x78] ;  /* 0x0000780001027983 */ /* 0x000f220000300800 */
[----:B------:R-:W-:-:S03]  /*2b780*/  @!P3 FMUL R22, R22, 16777216 ;  /* 0x4b8000001616b820 */ /* 0x000fc60000400000 */
[----:B------:R1:W-:Y:S01]  /*2b790*/  STL [R1+0x20], R0 ;  /* 0x0000200001007387 */ /* 0x0003e20000100800 */
[----:B------:R-:W-:Y:S02]  /*2b7a0*/  @!P3 FMUL R4, R4, 16777216 ;  /* 0x4b8000000404b820 */ /* 0x000fe40000400000 */
[----:B------:R-:W-:Y:S02]  /*2b7b0*/  @P1 FMUL R5, R5, 0.25 ;  /* 0x3e80000005051820 */ /* 0x000fe40000400000 */
[C---:B0-----:R-:W-:Y:S02]  /*2b7c0*/  FMUL R28, R27.reuse, R22 ;  /* 0x000000161b1c7220 */ /* 0x041fe40000400000 */
[----:B-1----:R-:W-:Y:S02]  /*2b7d0*/  FMUL R0, R27, R19 ;  /* 0x000000131b007220 */ /* 0x002fe40000400000 */
[----:B------:R-:W4:Y:S01]  /*2b7e0*/  LDL.LU R19, [R1+0x1720] ;  /* 0x0017200001137983 */ /* 0x000f220000300800 */
[----:B------:R-:W-:-:S03]  /*2b7f0*/  @!P3 FMUL R5, R5, 16777216 ;  /* 0x4b8000000505b820 */ /* 0x000fc60000400000 */
[----:B------:R-:W4:Y:S04]  /*2b800*/  LDL.LU R22, [R1+0x171c] ;  /* 0x00171c0001167983 */ /* 0x000f280000300800 */
[----:B------:R0:W-:Y:S01]  /*2b810*/  STL [R1+0x1c], R0 ;  /* 0x00001c0001007387 */ /* 0x0001e20000100800 */
[----:B------:R-:W-:Y:S02]  /*2b820*/  @P1 FMUL R29, R29, 0.25 ;  /* 0x3e8000001d1d1820 */ /* 0x000fe40000400000 */
[C---:B------:R-:W-:Y:S01]  /*2b830*/  FMUL R5, R27.reuse, R5 ;  /* 0x000000051b057220 */ /* 0x040fe20000400000 */
[----:B------:R-:W-:Y:S01]  /*2b840*/  STL [R1+0x14], R28 ;  /* 0x0000141c01007387 */ /* 0x000fe20000100800 */
[----:B------:R-:W-:Y:S02]  /*2b850*/  @P1 FMUL R8, R8, 0.25 ;  /* 0x3e80000008081820 */ /* 0x000fe40000400000 */
[----:B0-----:R-:W-:-:S02]  /*2b860*/  FMUL R0, R27, R4 ;  /* 0x000000041b007220 */ /* 0x001fc40000400000 */
[----:B------:R-:W-:-:S03]  /*2b870*/  @!P3 FMUL R8, R8, 16777216 ;  /* 0x4b8000000808b820 */ /* 0x000fc60000400000 */
[----:B------:R0:W-:Y:S01]  /*2b880*/  STL [R1+0x18], R0 ;  /* 0x0000180001007387 */ /* 0x0001e20000100800 */
[----:B------:R-:W-:Y:S02]  /*2b890*/  @!P3 FMUL R29, R29, 16777216 ;  /* 0x4b8000001d1db820 */ /* 0x000fe40000400000 */
[----:B------:R-:W-:Y:S02]  /*2b8a0*/  @P1 FMUL R9, R9, 0.25 ;  /* 0x3e80000009091820 */ /* 0x000fe40000400000 */
[----:B0-----:R-:W-:Y:S02]  /*2b8b0*/  FMUL R0, R27, R8 ;  /* 0x000000081b007220 */ /* 0x001fe40000400000 */
[----:B------:R-:W-:Y:S01]  /*2b8c0*/  @!P3 FMUL R9, R9, 16777216 ;  /* 0x4b8000000909b820 */ /* 0x000fe20000400000 */
[----:B------:R-:W4:Y:S01]  /*2b8d0*/  LDL.LU R8, [R1+0x94] ;  /* 0x0000940001087983 */ /* 0x000f220000300800 */
[----:B------:R-:W-:-:S03]  /*2b8e0*/  MOV R4, R29 ;  /* 0x0000001d00047202 */ /* 0x000fc60000000f00 */
[----:B------:R0:W-:Y:S01]  /*2b8f0*/  STL [R1+0xc], R5 ;  /* 0x00000c0501007387 */ /* 0x0001e20000100800 */
[----:B------:R-:W-:-:S03]  /*2b900*/  FMUL R29, R27, R9 ;  /* 0x000000091b1d7220 */ /* 0x000fc60000400000 */
[----:B------:R1:W-:Y:S04]  /*2b910*/  STL [R1+0x10], R0 ;  /* 0x0000100001007387 */ /* 0x0003e80000100800 */
[----:B------:R-:W4:Y:S01]  /*2b920*/  LDL.LU R9, [R1+0x98] ;  /* 0x0000980001097983 */ /* 0x000f220000300800 */
[----:B0-----:R-:W-:Y:S02]  /*2b930*/  FMUL R5, R27, R4 ;  /* 0x000000041b057220 */ /* 0x001fe40000400000 */
[----:B------:R-:W-:-:S04]  /*2b940*/  @P1 FMUL R12, R12, 0.25 ;  /* 0x3e8000000c0c1820 */ /* 0x000fc80000400000 */
[----:B------:R-:W-:-:S04]  /*2b950*/  @!P3 FMUL R12, R12, 16777216 ;  /* 0x4b8000000c0cb820 */ /* 0x000fc80000400000 */
[----:B-1----:R-:W-:Y:S02]  /*2b960*/  FMUL R0, R27, R12 ;  /* 0x0000000c1b007220 */ /* 0x002fe40000400000 */
[----:B------:R-:W4:Y:S01]  /*2b970*/  LDL.LU R12, [R1+0x90] ;  /* 0x00009000010c7983 */ /* 0x000f220000300800 */
[----:B------:R-:W-:-:S03]  /*2b980*/  @P1 FMUL R13, R13, 0.25 ;  /* 0x3e8000000d0d1820 */ /* 0x000fc60000400000 */
[----:B------:R0:W-:Y:S01]  /*2b990*/  STL [R1+0x8], R0 ;  /* 0x0000080001007387 */ /* 0x0001e20000100800 */
[----:B------:R-:W-:-:S04]  /*2b9a0*/  @!P3 FMUL R13, R13, 16777216 ;  /* 0x4b8000000d0db820 */ /* 0x000fc80000400000 */
[----:B------:R-:W-:Y:S02]  /*2b9b0*/  FMUL R28, R27, R13 ;  /* 0x0000000d1b1c7220 */ /* 0x000fe40000400000 */
[----:B------:R-:W4:Y:S01]  /*2b9c0*/  LDL.LU R13, [R1+0x8c] ;  /* 0x00008c00010d7983 */ /* 0x000f220000300800 */
[----:B---3--:R-:W-:-:S04]  /*2b9d0*/  @P1 FMUL R23, R23, 0.25 ;  /* 0x3e80000017171820 */ /* 0x008fc80000400000 */
[----:B------:R-:W-:Y:S02]  /*2b9e0*/  @!P3 FMUL R23, R23, 16777216 ;  /* 0x4b8000001717b820 */ /* 0x000fe40000400000 */
[----:B-----5:R-:W-:-:S04]  /*2b9f0*/  @P1 FMUL R16, R16, 0.25 ;  /* 0x3e80000010101820 */ /* 0x020fc80000400000 */
[----:B------:R-:W-:-:S04]  /*2ba00*/  @!P3 FMUL R16, R16, 16777216 ;  /* 0x4b8000001010b820 */ /* 0x000fc80000400000 */
[----:B0-----:R-:W-:Y:S02]  /*2ba10*/  FMUL R0, R27, R16 ;  /* 0x000000101b007220 */ /* 0x001fe40000400000 */
[----:B--2---:R-:W-:-:S03]  /*2ba20*/  @P1 FMUL R17, R17, 0.25 ;  /* 0x3e80000011111820 */ /* 0x004fc60000400000 */
[----:B------:R0:W-:Y:S01]  /*2ba30*/  STL [R1+0x4], R0 ;  /* 0x0000040001007387 */ /* 0x0001e20000100800 */
[----:B------:R-:W-:-:S04]  /*2ba40*/  @!P3 FMUL R17, R17, 16777216 ;  /* 0x4b8000001111b820 */ /* 0x000fc80000400000 */
[----:B------:R-:W-:Y:S02]  /*2ba50*/  FMUL R17, R27, R17 ;  /* 0x000000111b117220 */ /* 0x000fe40000400000 */
[----:B----4-:R-:W-:-:S04]  /*2ba60*/  @P1 FMUL R20, R20, 0.25 ;  /* 0x3e80000014141820 */ /* 0x010fc80000400000 */
[----:B------:R-:W-:Y:S02]  /*2ba70*/  @!P3 FMUL R20, R20, 16777216 ;  /* 0x4b8000001414b820 */ /* 0x000fe40000400000 */
[----:B------:R-:W-:-:S04]  /*2ba80*/  @P1 FMUL R21, R21, 0.25 ;  /* 0x3e80000015151820 */ /* 0x000fc80000400000 */
[----:B------:R-:W-:Y:S02]  /*2ba90*/  @!P3 FMUL R21, R21, 16777216 ;  /* 0x4b8000001515b820 */ /* 0x000fe40000400000 */
[----:B------:R-:W-:-:S04]  /*2baa0*/  @P1 FMUL R24, R24, 0.25 ;  /* 0x3e80000018181820 */ /* 0x000fc80000400000 */
[----:B------:R-:W-:Y:S02]  /*2bab0*/  @!P3 FMUL R24, R24, 16777216 ;  /* 0x4b8000001818b820 */ /* 0x000fe40000400000 */
[----:B------:R-:W-:Y:S02]  /*2bac0*/  FMUL R20, R27, R20 ;  /* 0x000000141b147220 */ /* 0x000fe40000400000 */
[----:B------:R-:W-:-:S04]  /*2bad0*/  @P1 FMUL R25, R25, 0.25 ;  /* 0x3e80000019191820 */ /* 0x000fc80000400000 */
[----:B------:R-:W-:Y:S02]  /*2bae0*/  @!P3 FMUL R25, R25, 16777216 ;  /* 0x4b8000001919b820 */ /* 0x000fe40000400000 */
[C---:B------:R-:W-:Y:S02]  /*2baf0*/  FMUL R16, R27.reuse, R24 ;  /* 0x000000181b107220 */ /* 0x040fe40000400000 */
[C---:B0-----:R-:W-:Y:S02]  /*2bb00*/  FMUL R0, R27.reuse, R21 ;  /* 0x000000151b007220 */ /* 0x041fe40000400000 */
[C---:B------:R-:W-:Y:S02]  /*2bb10*/  FMUL R24, R27.reuse, R25 ;  /* 0x000000191b187220 */ /* 0x040fe40000400000 */
[----:B------:R-:W-:Y:S02]  /*2bb20*/  FMUL R27, R27, R23 ;  /* 0x000000171b1b7220 */ /* 0x000fe40000400000 */
[----:B------:R-:W2:Y:S01]  /*2bb30*/  LDL.LU R23, [R1+0x1718] ;  /* 0x0017180001177983 */ /* 0x000ea20000300800 */
[----:B------:R-:W-:-:S02]  /*2bb40*/  FSETP.GT.AND P2, PT, |R26|, 8.50705917302346158658e+37, PT ;  /* 0x7e8000001a00780b */ /* 0x000fc40003f44200 */
[----:B------:R-:W-:-:S11]  /*2bb50*/  FSETP.GEU.AND P1, PT, |R26|, 1.175494350822287508e-38, PT ;  /* 0x008000001a00780b */ /* 0x000fd60003f2e200 */
[----:B------:R-:W-:-:S04]  /*2bb60*/  @P2 FMUL R26, R26, 0.25 ;  /* 0x3e8000001a1a2820 */ /* 0x000fc80000400000 */
[----:B------:R-:W-:-:S06]  /*2bb70*/  @!P1 FMUL R26, R26, 16777216 ;  /* 0x4b8000001a1a9820 */ /* 0x000fcc0000400000 */
[----:B------:R-:W0:Y:S01]  /*2bb80*/  MUFU.RCP R26, R26 ;  /* 0x0000001a001a7308 */ /* 0x000e220000001000 */
        /* <DEDUP_REMOVED lines=8> */
[----:B------:R-:W-:Y:S02]  /*2bc10*/  @P2 FMUL R11, R11, 0.25 ;  /* 0x3e8000000b0b2820 */ /* 0x000fe40000400000 */
[----:B------:R-:W-:Y:S02]  /*2bc20*/  @P2 FMUL R19, R19, 0.25 ;  /* 0x3e80000013132820 */ /* 0x000fe40000400000 */
[----:B------:R-:W-:Y:S02]  /*2bc30*/  @!P1 FMUL R2, R2, 16777216 ;  /* 0x4b80000002029820 */ /* 0x000fe40000400000 */
[----:B------:R-:W-:-:S02]  /*2bc40*/  @P2 FMUL R22, R22, 0.25 ;  /* 0x3e80000016162820 */ /* 0x000fc40000400000 */
[----:B------:R-:W-:Y:S02]  /*2bc50*/  @!P1 FMUL R18, R18, 16777216 ;  /* 0x4b80000012129820 */ /* 0x000fe40000400000 */
[----:B------:R-:W-:Y:S02]  /*2bc60*/  @!P1 FMUL R14, R14, 16777216 ;  /* 0x4b8000000e0e9820 */ /* 0x000fe40000400000 */
        /* <DEDUP_REMOVED lines=8> */
[C---:B0-----:R-:W-:Y:S02]  /*2bcf0*/  FMUL R4, R26.reuse, R2 ;  /* 0x000000021a047220 */ /* 0x041fe40000400000 */
[----:B------:R-:W-:-:S02]  /*2bd00*/  FMUL R21, R26, R18 ;  /* 0x000000121a157220 */ /* 0x000fc40000400000 */
[----:B------:R-:W-:Y:S02]  /*2bd10*/  FMUL R2, R26, R14 ;  /* 0x0000000e1a027220 */ /* 0x000fe40000400000 */
[----:B------:R-:W-:Y:S02]  /*2bd20*/  IMAD.MOV.U32 R18, RZ, RZ, R20 ;  /* 0x000000ffff127224 */ /* 0x000fe400078e0014 */
[----:B------:R-:W-:Y:S02]  /*2bd30*/  @P2 FMUL R8, R8, 0.25 ;  /* 0x3e80000008082820 */ /* 0x000fe40000400000 */
[----:B------:R-:W-:Y:S02]  /*2bd40*/  FMUL R14, R26, R15 ;  /* 0x0000000f1a0e7220 */ /* 0x000fe40000400000 */
[----:B------:R-:W-:Y:S01]  /*2bd50*/  @!P1 FMUL R8, R8, 16777216 ;  /* 0x4b80000008089820 */ /* 0x000fe20000400000 */
[----:B------:R-:W3:Y:S01]  /*2bd60*/  LDL R15, [R1+0xa8] ;  /* 0x0000a800010f7983 */ /* 0x000ee20000100800 */
[----:B------:R-:W-:-:S04]  /*2bd70*/  @P2 FMUL R9, R9, 0.25 ;  /* 0x3e80000009092820 */ /* 0x000fc80000400000 */
[----:B------:R-:W-:Y:S02]  /*2bd80*/  @!P1 FMUL R9, R9, 16777216 ;  /* 0x4b80000009099820 */ /* 0x000fe40000400000 */
[C---:B------:R-:W-:Y:S02]  /*2bd90*/  FMUL R3, R26.reuse, R3 ;  /* 0x000000031a037220 */ /* 0x040fe40000400000 */
[C---:B------:R-:W-:Y:S02]  /*2bda0*/  FMUL R6, R26.reuse, R6 ;  /* 0x000000061a067220 */ /* 0x040fe40000400000 */
[C---:B------:R-:W-:Y:S02]  /*2bdb0*/  FMUL R7, R26.reuse, R7 ;  /* 0x000000071a077220 */ /* 0x040fe40000400000 */
[C---:B------:R-:W-:Y:S02]  /*2bdc0*/  FMUL R10, R26.reuse, R10 ;  /* 0x0000000a1a0a7220 */ /* 0x040fe40000400000 */
[----:B------:R-:W-:-:S02]  /*2bdd0*/  FMUL R11, R26, R11 ;  /* 0x0000000b1a0b7220 */ /* 0x000fc40000400000 */
[C---:B------:R-:W-:Y:S02]  /*2bde0*/  FMUL R9, R26.reuse, R9 ;  /* 0x000000091a097220 */ /* 0x040fe40000400000 */
[C---:B------:R-:W-:Y:S02]  /*2bdf0*/  FMUL R8, R26.reuse, R8 ;  /* 0x000000081a087220 */ /* 0x040fe40000400000 */
[----:B------:R-:W-:Y:S01]  /*2be00*/  FMUL R22, R26, R22 ;  /* 0x000000161a167220 */ /* 0x000fe20000400000 */
[----:B------:R-:W-:Y:S01]  /*2be10*/  F2FP.PACK_AB R24, R24, R27 ;  /* 0x0000001b1818723e */ /* 0x000fe200000000ff */
[----:B------:R-:W-:-:S04]  /*2be20*/  @P2 FMUL R12, R12, 0.25 ;  /* 0x3e8000000c0c2820 */ /* 0x000fc80000400000 */
[----:B------:R-:W-:Y:S02]  /*2be30*/  @!P1 FMUL R12, R12, 16777216 ;  /* 0x4b8000000c0c9820 */ /* 0x000fe40000400000 */
[----:B------:R-:W-:-:S04]  /*2be40*/  @P2 FMUL R13, R13, 0.25 ;  /* 0x3e8000000d0d2820 */ /* 0x000fc80000400000 */
[----:B------:R-:W-:Y:S02]  /*2be50*/  @!P1 FMUL R13, R13, 16777216 ;  /* 0x4b8000000d0d9820 */ /* 0x000fe40000400000 */
[C---:B------:R-:W-:Y:S02]  /*2be60*/  FMUL R12, R26.reuse, R12 ;  /* 0x0000000c1a0c7220 */ /* 0x040fe40000400000 */
[C---:B------:R-:W-:Y:S02]  /*2be70*/  FMUL R20, R26.reuse, R13 ;  /* 0x0000000d1a147220 */ /* 0x040fe40000400000 */
[----:B------:R-:W-:Y:S02]  /*2be80*/  FMUL R13, R26, R19 ;  /* 0x000000131a0d7220 */ /* 0x000fe40000400000 */
[----:B------:R-:W4:Y:S01]  /*2be90*/  LDL.LU R19, [R1+0xc] ;  /* 0x00000c0001137983 */ /* 0x000f220000300800 */
[----:B------:R-:W-:Y:S01]  /*2bea0*/  F2FP.PACK_AB R12, R12, R9 ;  /* 0x000000090c0c723e */ /* 0x000fe200000000ff */
[----:B--2---:R-:W-:-:S04]  /*2beb0*/  @P2 FMUL R23, R23, 0.25 ;  /* 0x3e80000017172820 */ /* 0x004fc80000400000 */
[----:B------:R-:W-:-:S04]  /*2bec0*/  @!P1 FMUL R23, R23, 16777216 ;  /* 0x4b80000017179820 */ /* 0x000fc80000400000 */
[----:B------:R-:W-:Y:S02]  /*2bed0*/  FMUL R23, R26, R23 ;  /* 0x000000171a177220 */ /* 0x000fe40000400000 */
[----:B------:R-:W3:Y:S04]  /*2bee0*/  LDL.LU R26, [R1+0xc4] ;  /* 0x0000c400011a7983 */ /* 0x000ee80000300800 */
[----:B------:R-:W4:Y:S04]  /*2bef0*/  LDL.LU R9, [R1+0x14] ;  /* 0x0000140001097983 */ /* 0x000f280000300800 */
[----:B------:R-:W2:Y:S01]  /*2bf00*/  LDL.LU R27, [R1+0x30c] ;  /* 0x00030c00011b7983 */ /* 0x000ea20000300800 */
[----:B------:R-:W-:-:S03]  /*2bf10*/  F2FP.PACK_AB R20, R20, R8 ;  /* 0x000000081414723e */ /* 0x000fc600000000ff */
[----:B------:R-:W0:Y:S01]  /*2bf20*/  S2R R8, SR_TID.X ;  /* 0x0000000000087919 */ /* 0x000e220000002100 */
[----:B------:R-:W-:Y:S02]  /*2bf30*/  F2FP.PACK_AB R25, R17, R0 ;  /* 0x000000001119723e */ /* 0x000fe400000000ff */
[----:B------:R-:W-:Y:S02]  /*2bf40*/  F2FP.PACK_AB R13, R13, R23 ;  /* 0x000000170d0d723e */ /* 0x000fe400000000ff */
[----:B------:R-:W-:Y:S02]  /*2bf50*/  F2FP.PACK_AB R21, R21, R22 ;  /* 0x000000161515723e */ /* 0x000fe400000000ff */
[----:B------:R-:W-:Y:S02]  /*2bf60*/  F2FP.PACK_AB R22, R10, R2 ;  /* 0x000000020a16723e */ /* 0x000fe400000000ff */
[----:B------:R-:W-:Y:S02]  /*2bf70*/  F2FP.PACK_AB R23, R4, R6 ;  /* 0x000000060417723e */ /* 0x000fe400000000ff */
[----:B------:R-:W5:Y:S01]  /*2bf80*/  LDL.LU R6, [R1+0x8] ;  /* 0x0000080001067983 */ /* 0x000f620000300800 */
[----:B0-----:R-:W-:-:S04]  /*2bf90*/  SHF.L.U32 R8, R8, 0x2, RZ ;  /* 0x0000000208087819 */ /* 0x001fc800000006ff */
[----:B------:R-:W-:Y:S02]  /*2bfa0*/  LOP3.LUT R8, R8, 0x70, RZ, 0xc0, !PT ;  /* 0x0000007008087812 */ /* 0x000fe400078ec0ff */
[----:B---3--:R-:W-:Y:S02]  /*2bfb0*/  IADD3 R0, R15, -R26, RZ ;  /* 0x8000001a0f007210 */ /* 0x008fe40007ffe0ff */
[----:B------:R-:W-:Y:S02]  /*2bfc0*/  F2FP.PACK_AB R15, R3, R7 ;  /* 0x00000007030f723e */ /* 0x000fe400000000ff */
[----:B------:R-:W3:Y:S01]  /*2bfd0*/  LDL.LU R7, [R1+0x18] ;  /* 0x0000180001077983 */ /* 0x000ee20000300800 */
[----:B------:R-:W-:Y:S01]  /*2bfe0*/  FADD R2, R0, -1 ;  /* 0xbf80000000027421 */ /* 0x000fe20000000000 */
[----:B------:R-:W-:Y:S02]  /*2bff0*/  F2FP.PACK_AB R26, R29, R28 ;  /* 0x0000001c1d1a723e */ /* 0x000fe400000000ff */
[----:B--2---:R-:W-:-:S02]  /*2c000*/  LOP3.LUT R0, R27, R8, RZ, 0x3c, !PT ;  /* 0x000000081b007212 */ /* 0x004fc400078e3cff */
[----:B------:R-:W2:Y:S01]  /*2c010*/  LDL.LU R8, [R1+0x28] ;  /* 0x0000280001087983 */ /* 0x000ea20000300800 */
[----:B----4-:R-:W-:-:S03]  /*2c020*/  F2FP.PACK_AB R27, R9, R19 ;  /* 0x00000013091b723e */ /* 0x010fc600000000ff */
[----:B------:R-:W2:Y:S04]  /*2c030*/  LDL.LU R29, [R1+0x20] ;  /* 0x00002000011d7983 */ /* 0x000ea80000300800 */
[----:B------:R-:W4:Y:S04]  /*2c040*/  LDL.LU R9, [R1+0x30] ;  /* 0x0000300001097983 */ /* 0x000f280000300800 */
[----:B----4-:R0:W-:Y:S04]  /*2c050*/  STL [R1+0x1710], R9 ;  /* 0x0017100901007387 */ /* 0x0101e80000100800 */
[----:B0-----:R-:W4:Y:S04]  /*2c060*/  LDL.LU R9, [R1+0x54] ;  /* 0x0000540001097983 */ /* 0x001f280000300800 */
[----:B----4-:R0:W-:Y:S04]  /*2c070*/  STL [R1+0x1714], R9 ;  /* 0x0017140901007387 */ /* 0x0101e80000100800 */
[----:B0-----:R-:W4:Y:S04]  /*2c080*/  LDL.LU R9, [R1+0x2c] ;  /* 0x00002c0001097983 */ /* 0x001f280000300800 */
[----:B------:R-:W2:Y:S04]  /*2c090*/  LDL.LU R17, [R1+0x64] ;  /* 0x0000640001117983 */ /* 0x000ea80000300800 */
[----:B--2---:R0:W-:Y:S04]  /*2c0a0*/  STL [R1+0x1708], R17 ;  /* 0x0017081101007387 */ /* 0x0041e80000100800 */
[----:B0-----:R-:W2:Y:S04]  /*2c0b0*/  LDL.LU R17, [R1+0x3c] ;  /* 0x00003c0001117983 */ /* 0x001ea80000300800 */
[----:B--2---:R0:W-:Y:S04]  /*2c0c0*/  STL [R1+0x170c], R17 ;  /* 0x00170c1101007387 */ /* 0x0041e80000100800 */
[----:B0-----:R-:W2:Y:S04]  /*2c0d0*/  LDL.LU R17, [R1+0x38] ;  /* 0x0000380001117983 */ /* 0x001ea80000300800 */
[----:B------:R-:W2:Y:S01]  /*2c0e0*/  LDL.LU R10, [R1+0x40] ;  /* 0x00004000010a7983 */ /* 0x000ea20000300800 */
[----:B------:R-:W-:-:S03]  /*2c0f0*/  MOV R4, R18 ;  /* 0x0000001200047202 */ /* 0x000fc60000000f00 */
[----:B--2---:R0:W-:Y:S04]  /*2c100*/  STL [R1+0x1704], R10 ;  /* 0x0017040a01007387 */ /* 0x0041e80000100800 */
[----:B0-----:R-:W2:Y:S04]  /*2c110*/  LDL.LU R10, [R1+0x70] ;  /* 0x00007000010a7983 */ /* 0x001ea80000300800 */
[----:B------:R-:W2:Y:S04]  /*2c120*/  LDL.LU R18, [R1+0xac] ;  /* 0x0000ac0001127983 */ /* 0x000ea80000300800 */
[----:B--2---:R0:W-:Y:S04]  /*2c130*/  STL [R1+0x16fc], R18 ;  /* 0x0016fc1201007387 */ /* 0x0041e80000100800 */
[----:B0-----:R-:W2:Y:S01]  /*2c140*/  LDL.LU R18, [R1+0x4c] ;  /* 0x00004c0001127983 */ /* 0x001ea20000300800 */
[----:B------:R-:W-:-:S03]  /*2c150*/  F2FP.PACK_AB R14, R11, R14 ;  /* 0x0000000e0b0e723e */ /* 0x000fc600000000ff */
[----:B--2---:R0:W-:Y:S04]  /*2c160*/  STL [R1+0x1700], R18 ;  /* 0x0017001201007387 */ /* 0x0041e80000100800 */
[----:B0-----:R-:W2:Y:S04]  /*2c170*/  LDL.LU R18, [R1+0x48] ;  /* 0x0000480001127983 */ /* 0x001ea80000300800 */
[----:B------:R-:W2:Y:S01]  /*2c180*/  LDL.LU R11, [R1+0x58] ;  /* 0x00005800010b7983 */ /* 0x000ea20000300800 */
[----:B------:R-:W-:-:S05]  /*2c190*/  MOV R28, 0x3dc6b27f ;  /* 0x3dc6b27f001c7802 */ /* 0x000fca0000000f00 */
[----:B------:R-:W-:Y:S01]  /*2c1a0*/  FFMA.FTZ R3, R2, R28, -0.16845393180847167969 ;  /* 0xbe2c7f3002037423 */ /* 0x000fe2000001001c */
[----:B--2---:R0:W-:Y:S04]  /*2c1b0*/  STL [R1+0x16f8], R11 ;  /* 0x0016f80b01007387 */ /* 0x0041e80000100800 */
[----:B0-----:R-:W2:Y:S04]  /*2c1c0*/  LDL.LU R11, [R1+0xb4] ;  /* 0x0000b400010b7983 */ /* 0x001ea80000300800 */
[----:B------:R-:W2:Y:S04]  /*2c1d0*/  LDL.LU R28, [R1+0x6c] ;  /* 0x00006c00011c7983 */ /* 0x000ea80000300800 */
[----:B------:R-:W-:Y:S04]  /*2c1e0*/  STS.128 [R0], R12 ;  /* 0x0000000c00007388 */ /* 0x000fe80000000c00 */
[----:B------:R-:W-:Y:S04]  /*2c1f0*/  STS.128 [R0+0x200], R20 ;  /* 0x0002001400007388 */ /* 0x000fe80000000c00 */
[----:B--2---:R0:W-:Y:S04]  /*2c200*/  STL [R1+0x16f4], R28 ;  /* 0x0016f41c01007387 */ /* 0x0041e80000100800 */
[----:B0-----:R-:W2:Y:S04]  /*2c210*/  LDL.LU R28, [R1+0x60] ;  /* 0x00006000011c7983 */ /* 0x001ea80000300800 */
[----:B------:R-:W2:Y:S04]  /*2c220*/  LDL.LU R19, [R1+0xc0] ;  /* 0x0000c00001137983 */ /* 0x000ea80000300800 */
[----:B------:R-:W4:Y:S04]  /*2c230*/  LDL.LU R12, [R1+0x24] ;  /* 0x00002400010c7983 */ /* 0x000f280000300800 */
[----:B------:R-:W2:Y:S04]  /*2c240*/  LDL.LU R13, [R1+0x34] ;  /* 0x00003400010d7983 */ /* 0x000ea80000300800 */
[----:B------:R-:W2:Y:S04]  /*2c250*/  LDL.LU R14, [R1+0x44] ;  /* 0x00004400010e7983 */ /* 0x000ea80000300800 */
[----:B------:R-:W2:Y:S04]  /*2c260*/  LDL.LU R15, [R1+0x5c] ;  /* 0x00005c00010f7983 */ /* 0x000ea80000300800 */
[----:B------:R-:W2:Y:S04]  /*2c270*/  LDL.LU R20, [R1+0x4] ;  /* 0x0000040001147983 */ /* 0x000ea80000300800 */
[----:B------:R-:W5:Y:S04]  /*2c280*/  LDL.LU R22, [R1+0x10] ;  /* 0x0000100001167983 */ /* 0x000f680000300800 */
[----:B------:R-:W3:Y:S01]  /*2c290*/  LDL.LU R23, [R1+0x1c] ;  /* 0x00001c0001177983 */ /* 0x000ee20000300800 */
[----:B------:R-:W-:Y:S01]  /*2c2a0*/  IMAD.MOV.U32 R21, RZ, RZ, R4 ;  /* 0x000000ffff157224 */ /* 0x000fe200078e0004 */
[----:B------:R-:W-:-:S02]  /*2c2b0*/  F2FP.PACK_AB R4, R16, R5 ;  /* 0x000000051004723e */ /* 0x000fc400000000ff */
[----:B------:R0:W-:Y:S01]  /*2c2c0*/  STS.128 [R0+0x80], R24 ;  /* 0x0000801800007388 */ /* 0x0001e20000000c00 */
[----:B------:R-:W-:-:S03]  /*2c2d0*/  F2FP.PACK_AB R8, R8, R29 ;  /* 0x0000001d0808723e */ /* 0x000fc600000000ff */
[----:B0-----:R-:W3:Y:S04]  /*2c2e0*/  LDL.LU R26, [R1+0xc8] ;  /* 0x0000c800011a7983 */ /* 0x001ee80000300800 */
[----:B------:R-:W3:Y:S04]  /*2c2f0*/  LDL R27, [R1+0xa4] ;  /* 0x0000a400011b7983 */ /* 0x000ee80000100800 */
[----:B------:R-:W3:Y:S01]  /*2c300*/  LDL.LU R16, [R1+0x50] ;  /* 0x0000500001107983 */ /* 0x000ee20000300800 */
[----:B----4-:R-:W-:Y:S02]  /*2c310*/  F2FP.PACK_AB R12, R9, R12 ;  /* 0x0000000c090c723e */ /* 0x010fe400000000ff */
[----:B--2---:R-:W-:-:S02]  /*2c320*/  F2FP.PACK_AB R5, R20, R21 ;  /* 0x000000151405723e */ /* 0x004fc400000000ff */
[----:B------:R-:W2:Y:S01]  /*2c330*/  LDL.LU R20, [R1+0x74] ;  /* 0x0000740001147983 */ /* 0x000ea20000300800 */
[----:B-----5:R-:W-:-:S03]  /*2c340*/  F2FP.PACK_AB R6, R22, R6 ;  /* 0x000000061606723e */ /* 0x020fc600000000ff */
[----:B------:R-:W4:Y:S01]  /*2c350*/  LDL.LU R21, [R1+0xb8] ;  /* 0x0000b80001157983 */ /* 0x000f220000300800 */
[----:B---3--:R-:W-:-:S03]  /*2c360*/  F2FP.PACK_AB R7, R23, R7 ;  /* 0x000000071707723e */ /* 0x008fc600000000ff */
[----:B------:R-:W3:Y:S04]  /*2c370*/  LDL.LU R22, [R1+0xd0] ;  /* 0x0000d00001167983 */ /* 0x000ee80000300800 */
[----:B------:R-:W5:Y:S04]  /*2c380*/  LDL.LU R23, [R1+0x2f4] ;  /* 0x0002f40001177983 */ /* 0x000f680000300800 */
[----:B------:R-:W2:Y:S04]  /*2c390*/  LDL R29, [R1+0xa0] ;  /* 0x0000a000011d7983 */ /* 0x000ea80000100800 */
[----:B------:R-:W2:Y:S04]  /*2c3a0*/  LDL.LU R24, [R1+0xd4] ;  /* 0x0000d40001187983 */ /* 0x000ea80000300800 */
[----:B------:R-:W2:Y:S04]  /*2c3b0*/  LDL R25, [R1+0x9c] ;  /* 0x00009c0001197983 */ /* 0x000ea80000100800 */
[----:B------:R-:W2:Y:S02]  /*2c3c0*/  LDL.LU R9, [R1+0x1714] ;  /* 0x0017140001097983 */ /* 0x000ea40000300800 */
[----:B--2---:R-:W-:-:S02]  /*2c3d0*/  F2FP.PACK_AB R16, R9, R16 ;  /* 0x000000100910723e */ /* 0x004fc400000000ff */
[----:B------:R-:W2:Y:S02]  /*2c3e0*/  LDL.LU R9, [R1+0x1710] ;  /* 0x0017100001097983 */ /* 0x000ea40000300800 */
[----:B--2---:R-:W-:Y:S02]  /*2c3f0*/  F2FP.PACK_AB R9, R17, R9 ;  /* 0x000000091109723e */ /* 0x004fe400000000ff */
[----:B------:R-:W2:Y:S02]  /*2c400*/  LDL.LU R17, [R1+0x170c] ;  /* 0x00170c0001117983 */ /* 0x000ea40000300800 */
[----:B--2---:R-:W-:Y:S02]  /*2c410*/  F2FP.PACK_AB R13, R17, R13 ;  /* 0x0000000d110d723e */ /* 0x004fe400000000ff */
        /* <DEDUP_REMOVED lines=8> */
[----:B------:R-:W2:Y:S01]  /*2c4a0*/  LDL.LU R11, [R1+0x16f8] ;  /* 0x0016f800010b7983 */ /* 0x000ea20000300800 */
[----:B------:R-:W-:-:S03]  /*2c4b0*/  F2FP.PACK_AB R19, R26, R19 ;  /* 0x000000131a13723e */ /* 0x000fc600000000ff */
[----:B------:R0:W-:Y:S01]  /*2c4c0*/  STS.128 [R0+0x280], R4 ;  /* 0x0002800400007388 */ /* 0x0001e20000000c00 */
[----:B------:R-:W-:Y:S01]  /*2c4d0*/  FFMA.FTZ R3, R2, R3, 0.1716887056827545166 ;  /* 0x3e2fcf2a02037423 */ /* 0x000fe20000010003 */
[----:B--2---:R-:W-:Y:S02]  /*2c4e0*/  F2FP.PACK_AB R11, R28, R11 ;  /* 0x0000000b1c0b723e */ /* 0x004fe400000000ff */
[----:B------:R-:W2:Y:S04]  /*2c4f0*/  LDL.LU R28, [R1+0x16f4] ;  /* 0x0016f400011c7983 */ /* 0x000ea80000300800 */
[----:B------:R-:W2:Y:S04]  /*2c500*/  LDL R26, [R1+0xa8] ;  /* 0x0000a800011a7983 */ /* 0x000ea80000100800 */
[----:B0-----:R-:W4:Y:S04]  /*2c510*/  LDL.LU R6, [R1+0xbc] ;  /* 0x0000bc0001067983 */ /* 0x001f280000300800 */
[----:B------:R-:W5:Y:S04]  /*2c520*/  LDL.LU R4, [R1+0x2f8] ;  /* 0x0002f80001047983 */ /* 0x000f680000300800 */
[----:B------:R-:W2:Y:S04]  /*2c530*/  LDL.LU R5, [R1+0xdc] ;  /* 0x0000dc0001057983 */ /* 0x000ea80000300800 */
[----:B------:R-:W2:Y:S04]  /*2c540*/  LDL.LU R7, [R1+0xd8] ;  /* 0x0000d80001077983 */ /* 0x000ea80000300800 */
[----:B------:R0:W-:Y:S04]  /*2c550*/  STS.128 [R0+0x100], R8 ;  /* 0x0001000800007388 */ /* 0x0001e80000000c00 */
[----:B0-----:R-:W3:Y:S04]  /*2c560*/  LDL.LU R10, [R1+0xb0] ;  /* 0x0000b000010a7983 */ /* 0x001ee80000300800 */
[----:B------:R-:W3:Y:S01]  /*2c570*/  LDL.LU R11, [R1+0x2f0] ;  /* 0x0002f000010b7983 */ /* 0x000ee20000300800 */
[----:B------:R-:W-:-:S04]  /*2c580*/  FFMA.FTZ R3, R2, R3, -0.17900948226451873779 ;  /* 0xbe374e4302037423 */ /* 0x000fc80000010003 */
[----:B------:R-:W-:-:S04]  /*2c590*/  FFMA.FTZ R3, R2, R3, 0.20512372255325317383 ;  /* 0x3e520bf402037423 */ /* 0x000fc80000010003 */
[----:B------:R-:W-:-:S04]  /*2c5a0*/  FFMA.FTZ R3, R2, R3, -0.24046532809734344482 ;  /* 0xbe763c8b02037423 */ /* 0x000fc80000010003 */
[----:B------:R-:W-:-:S04]  /*2c5b0*/  FFMA.FTZ R3, R2, R3, 0.28857114911079406738 ;  /* 0x3e93bf9902037423 */ /* 0x000fc80000010003 */
[----:B------:R-:W-:-:S04]  /*2c5c0*/  FFMA.FTZ R3, R2, R3, -0.36067417263984680176 ;  /* 0xbeb8aa4902037423 */ /* 0x000fc80000010003 */
[----:B------:R-:W-:-:S04]  /*2c5d0*/  FFMA.FTZ R3, R2, R3, 0.48089820146560668945 ;  /* 0x3ef6384a02037423 */ /* 0x000fc80000010003 */
[----:B------:R-:W-:Y:S01]  /*2c5e0*/  FFMA.FTZ R3, R2, R3, -0.72134751081466674805 ;  /* 0xbf38aa3b02037423 */ /* 0x000fe20000010003 */
[----:B------:R-:W-:Y:S01]  /*2c5f0*/  STS.128 [R0+0x180], R16 ;  /* 0x0001801000007388 */ /* 0x000fe20000000c00 */
[----:B-----5:R-:W-:Y:S02]  /*2c600*/  F2FP.PACK_AB R23, R4, R23 ;  /* 0x000000170417723e */ /* 0x020fe400000000ff */
[----:B--2---:R-:W-:Y:S02]  /*2c610*/  IADD3 R4, R29, -R7, RZ ;  /* 0x800000071d047210 */ /* 0x004fe40007ffe0ff */
[----:B------:R-:W0:Y:S01]  /*2c620*/  S2R R29, SR_TID.X ;  /* 0x00000000001d7919 */ /* 0x000e220000002100 */
[----:B------:R-:W-:Y:S02]  /*2c630*/  F2FP.PACK_AB R15, R28, R15 ;  /* 0x0000000f1c0f723e */ /* 0x000fe400000000ff */
[----:B----4-:R-:W-:Y:S01]  /*2c640*/  F2FP.PACK_AB R21, R6, R21 ;  /* 0x000000150615723e */ /* 0x010fe200000000ff */
[----:B------:R-:W-:-:S02]  /*2c650*/  FMUL R6, R2, R3 ;  /* 0x0000000302067220 */ /* 0x000fc40000400000 */
[----:B------:R-:W-:Y:S01]  /*2c660*/  STS.128 [R0+0x300], R12 ;  /* 0x0003000c00007388 */ /* 0x000fe20000000c00 */
[----:B------:R-:W-:Y:S01]  /*2c670*/  IADD3 R3, R27, -R5, RZ ;  /* 0x800000051b037210 */ /* 0x000fe20007ffe0ff */
[----:B------:R-:W-:Y:S01]  /*2c680*/  FMUL R6, R2, R6 ;  /* 0x0000000602067220 */ /* 0x000fe20000400000 */
[----:B------:R-:W-:Y:S02]  /*2c690*/  IADD3 R5, R25, -R24, RZ ;  /* 0x8000001819057210 */ /* 0x000fe40007ffe0ff */
[----:B---3--:R-:W-:Y:S02]  /*2c6a0*/  F2FP.PACK_AB R20, R10, R20 ;  /* 0x000000140a14723e */ /* 0x008fe400000000ff */
[----:B------:R-:W-:-:S05]  /*2c6b0*/  F2FP.PACK_AB R22, R11, R22 ;  /* 0x000000160b16723e */ /* 0x000fca00000000ff */
[----:B------:R1:W-:Y:S01]  /*2c6c0*/  STS.128 [R0+0x380], R20 ;  /* 0x0003801400007388 */ /* 0x0003e20000000c00 */
[C---:B0-----:R-:W-:Y:S02]  /*2c6d0*/  LOP3.LUT R25, R29.reuse, 0x40, RZ, 0xc0, !PT ;  /* 0x000000401d197812 */ /* 0x041fe400078ec0ff */
[C---:B------:R-:W-:Y:S01]  /*2c6e0*/  LOP3.LUT R24, R29.reuse, 0x3f, RZ, 0xc0, !PT ;  /* 0x0000003f1d187812 */ /* 0x040fe200078ec0ff */
[----:B------:R-:W-:Y:S01]  /*2c6f0*/  IMAD.SHL.U32 R29, R29, 0x800, RZ ;  /* 0x000008001d1d7824 */ /* 0x000fe200078e00ff */
[----:B------:R-:W-:Y:S01]  /*2c700*/  MOV R28, 0x3dc6b27f ;  /* 0x3dc6b27f001c7802 */ /* 0x000fe20000000f00 */
[----:B------:R-:W-:Y:S02]  /*2c710*/  FADD R4, R4, -1 ;  /* 0xbf80000004047421 */ /* 0x000fe40000000000 */
[----:B------:R-:W-:Y:S01]  /*2c720*/  FADD R5, R5, -1 ;  /* 0xbf80000005057421 */ /* 0x000fe20000000000 */
[----:B------:R-:W-:Y:S01]  /*2c730*/  LOP3.LUT R29, R29, 0x3000, RZ, 0xc0, !PT ;  /* 0x000030001d1d7812 */ /* 0x000fe200078ec0ff */
[----:B-1----:R-:W-:-:S02]  /*2c740*/  FFMA.FTZ R0, R2, 1.4426950216293334961, R6 ;  /* 0x3fb8aa3b02007823 */ /* 0x002fc40000010006 */
[----:B------:R-:W-:-:S03]  /*2c750*/  FFMA.FTZ R2, R5, R28, -0.16845393180847167969 ;  /* 0xbe2c7f3005027423 */ /* 0x000fc6000001001c */
[----:B------:R0:W-:Y:S01]  /*2c760*/  STL [R1+0x2c], R0 ;  /* 0x00002c0001007387 */ /* 0x0001e20000100800 */
[----:B------:R-:W-:Y:S01]  /*2c770*/  SHF.R.U32.HI R25, RZ, 0x1, R25 ;  /* 0x00000001ff197819 */ /* 0x000fe20000011619 */
[----:B------:R-:W-:Y:S01]  /*2c780*/  FFMA.FTZ R2, R5, R2, 0.1716887056827545166 ;  /* 0x3e2fcf2a05027423 */ /* 0x000fe20000010002 */
[----:B------:R-:W-:Y:S01]  /*2c790*/  LEA R29, R24, R29, 0x4 ;  /* 0x0000001d181d7211 */ /* 0x000fe200078e20ff */
[----:B0-----:R-:W-:Y:S02]  /*2c7a0*/  FADD R0, R3, -1 ;  /* 0xbf80000003007421 */ /* 0x001fe40000000000 */
[----:B------:R-:W-:-:S04]  /*2c7b0*/  FFMA.FTZ R3, R4, R28, -0.16845393180847167969 ;  /* 0xbe2c7f3004037423 */ /* 0x000fc8000001001c */
[C---:B------:R-:W-:Y:S01]  /*2c7c0*/  FFMA.FTZ R3, R4.reuse, R3, 0.1716887056827545166 ;  /* 0x3e2fcf2a04037423 */ /* 0x040fe20000010003 */
[----:B------:R-:W-:Y:S01]  /*2c7d0*/  LOP3.LUT R29, R29, R25, RZ, 0x3c, !PT ;  /* 0x000000191d1d7212 */ /* 0x000fe200078e3cff */
[----:B------:R-:W-:Y:S01]  /*2c7e0*/  BAR.SYNC.DEFER_BLOCKING 0x0 ;  /* 0x0000000000007b1d */ /* 0x000fe20000010000 */
[C---:B------:R-:W-:Y:S02]  /*2c7f0*/  FFMA.FTZ R2, R5.reuse, R2, -0.17900948226451873779 ;  /* 0xbe374e4305027423 */ /* 0x040fe40000010002 */
[C---:B------:R-:W-:Y:S02]  /*2c800*/  FFMA.FTZ R3, R4.reuse, R3, -0.17900948226451873779 ;  /* 0xbe374e4304037423 */ /* 0x040fe40000010003 */
[----:B------:R-:W-:Y:S01]  /*2c810*/  FFMA.FTZ R2, R5, R2, 0.20512372255325317383 ;  /* 0x3e520bf405027423 */ /* 0x000fe20000010002 */
[----:B------:R-:W-:Y:S01]  /*2c820*/  STL [R1+0x24], R4 ;  /* 0x0000240401007387 */ /* 0x000fe20000100800 */
[----:B------:R-:W-:-:S03]  /*2c830*/  FFMA.FTZ R3, R4, R3, 0.20512372255325317383 ;  /* 0x3e520bf404037423 */ /* 0x000fc60000010003 */
[----:B------:R-:W-:Y:S04]  /*2c840*/  STL [R1+0x28], R5 ;  /* 0x0000280501007387 */ /* 0x000fe80000100800 */
[----:B------:R-:W0:Y:S04]  /*2c850*/  LDS.128 R4, [R29] ;  /* 0x000000001d047984 */ /* 0x000e280000000c00 */
[----:B------:R-:W1:Y:S04]  /*2c860*/  LDS.128 R8, [R29+0x400] ;  /* 0x000400001d087984 */ /* 0x000e680000000c00 */
[----:B0-----:R-:W-:Y:S04]  /*2c870*/  STL.64 [R1+0x10], R4 ;  /* 0x0000100401007387 */ /* 0x001fe80000100a00 */
[----:B------:R-:W-:Y:S04]  /*2c880*/  STL.64 [R1+0x18], R6 ;  /* 0x0000180601007387 */ /* 0x000fe80000100a00 */
[----:B------:R-:W0:Y:S04]  /*2c890*/  LDS.128 R4, [R29+0x800] ;  /* 0x000800001d047984 */ /* 0x000e280000000c00 */
[----:B-1----:R-:W-:Y:S04]  /*2c8a0*/  STL.64 [R1], R8 ;  /* 0x0000000801007387 */ /* 0x002fe80000100a00 */
[----:B------:R-:W-:Y:S04]  /*2c8b0*/  STL.64 [R1+0x8], R10 ;  /* 0x0000080a01007387 */ /* 0x000fe80000100a00 */
[----:B------:R-:W1:Y:S01]  /*2c8c0*/  LDS.128 R8, [R29+0xc00] ;  /* 0x000c00001d087984 */ /* 0x000e620000000c00 */
[----:B------:R-:W-:-:S05]  /*2c8d0*/  LOP3.LUT R24, R29, 0x40, RZ, 0x3c, !PT ;  /* 0x000000401d187812 */ /* 0x000fca00078e3cff */
[----:B------:R-:W2:Y:S04]  /*2c8e0*/  LDS.128 R12, [R24] ;  /* 0x00000000180c7984 */ /* 0x000ea80000000c00 */
[----:B------:R-:W3:Y:S04]  /*2c8f0*/  LDS.128 R16, [R24+0x400] ;  /* 0x0004000018107984 */ /* 0x000ee80000000c00 */
[----:B0-----:R-:W-:Y:S04]  /*2c900*/  STL.64 [R1+0x16e0], R4 ;  /* 0x0016e00401007387 */ /* 0x001fe80000100a00 */
[----:B------:R0:W-:Y:S04]  /*2c910*/  STL.64 [R1+0x1640], R6 ;  /* 0x0016400601007387 */ /* 0x0001e80000100a00 */
[----:B0-----:R-:W4:Y:S04]  /*2c920*/  LDL.LU R6, [R1+0x24] ;  /* 0x0000240001067983 */ /* 0x001f280000300800 */
[----:B------:R-:W5:Y:S04]  /*2c930*/  LDL.LU R7, [R1+0x28] ;  /* 0x0000280001077983 */ /* 0x000f680000300800 */
[----:B------:R-:W5:Y:S04]  /*2c940*/  LDL.LU R4, [R1+0x2fc] ;  /* 0x0002fc0001047983 */ /* 0x000f680000300800 */
[----:B------:R-:W5:Y:S04]  /*2c950*/  LDL.LU R5, [R1+0xa4] ;  /* 0x0000a40001057983 */ /* 0x000f680000300800 */
[----:B-1----:R0:W-:Y:S04]  /*2c960*/  STL.64 [R1+0x16d0], R8 ;  /* 0x0016d00801007387 */ /* 0x0021e80000100a00 */
[----:B0-----:R-:W5:Y:S04]  /*2c970*/  LDL.LU R8, [R1+0x304] ;  /* 0x0003040001087983 */ /* 0x001f680000300800 */
[----:B------:R-:W5:Y:S04]  /*2c980*/  LDL.LU R9, [R1+0xa8] ;  /* 0x0000a80001097983 */ /* 0x000f680000300800 */
[----:B------:R0:W-:Y:S04]  /*2c990*/  STL.64 [R1+0x1630], R10 ;  /* 0x0016300a01007387 */ /* 0x0001e80000100a00 */
[----:B0-----:R-:W5:Y:S04]  /*2c9a0*/  LDL.LU R10, [R1+0x300] ;  /* 0x00030000010a7983 */ /* 0x001f680000300800 */
[----:B------:R-:W5:Y:S04]  /*2c9b0*/  LDL.LU R11, [R1+0xa0] ;  /* 0x0000a000010b7983 */ /* 0x000f680000300800 */
[----:B--2---:R0:W-:Y:S04]  /*2c9c0*/  STL [R1+0x16f0], R13 ;  /* 0x0016f00d01007387 */ /* 0x0041e80000100800 */
[----:B0-----:R-:W2:Y:S04]  /*2c9d0*/  LDL.LU R13, [R1+0x9c] ;  /* 0x00009c00010d7983 */ /* 0x001ea80000300800 */
[----:B------:R0:W-:Y:S04]  /*2c9e0*/  STL.64 [R1+0x1658], R14 ;  /* 0x0016580e01007387 */ /* 0x0001e80000100a00 */
[----:B0-----:R-:W2:Y:S04]  /*2c9f0*/  LDL.LU R15, [R1+0x308] ;  /* 0x00030800010f7983 */ /* 0x001ea80000300800 */
[----:B---3--:R0:W-:Y:S04]  /*2ca00*/  STL.64 [R1+0x16e8], R16 ;  /* 0x0016e81001007387 */ /* 0x0081e80000100a00 */
[----:B0-----:R-:W2:Y:S01]  /*2ca10*/  LDL.LU R17, [R1+0x2c] ;  /* 0x00002c0001117983 */ /* 0x001ea20000300800 */
[----:B------:R-:W-:-:S04]  /*2ca20*/  FFMA.FTZ R20, R0, R28, -0.16845393180847167969 ;  /* 0xbe2c7f3000147423 */ /* 0x000fc8000001001c */
[----:B------:R-:W-:-:S04]  /*2ca30*/  FFMA.FTZ R20, R0, R20, 0.1716887056827545166 ;  /* 0x3e2fcf2a00147423 */ /* 0x000fc80000010014 */
[----:B------:R-:W-:-:S04]  /*2ca40*/  FFMA.FTZ R20, R0, R20, -0.17900948226451873779 ;  /* 0xbe374e4300147423 */ /* 0x000fc80000010014 */
[----:B------:R-:W-:-:S04]  /*2ca50*/  FFMA.FTZ R20, R0, R20, 0.20512372255325317383 ;  /* 0x3e520bf400147423 */ /* 0x000fc80000010014 */
[----:B------:R-:W-:-:S04]  /*2ca60*/  FFMA.FTZ R20, R0, R20, -0.24046532809734344482 ;  /* 0xbe763c8b00147423 */ /* 0x000fc80000010014 */
[----:B------:R-:W-:-:S04]  /*2ca70*/  FFMA.FTZ R20, R0, R20, 0.28857114911079406738 ;  /* 0x3e93bf9900147423 */ /* 0x000fc80000010014 */
[----:B------:R-:W-:-:S04]  /*2ca80*/  FFMA.FTZ R20, R0, R20, -0.36067417263984680176 ;  /* 0xbeb8aa4900147423 */ /* 0x000fc80000010014 */
[----:B------:R-:W-:Y:S01]  /*2ca90*/  FFMA.FTZ R20, R0, R20, 0.48089820146560668945 ;  /* 0x3ef6384a00147423 */ /* 0x000fe20000010014 */
[----:B------:R-:W-:Y:S02]  /*2caa0*/  ISETP.GE.U32.AND P4, PT, R26, 0x7f800000, PT ;  /* 0x7f8000001a00780c */ /* 0x000fe40003f86070 */
[----:B------:R-:W-:Y:S01]  /*2cab0*/  ISETP.GE.U32.AND P5, PT, R27, 0x7f800000, PT ;  /* 0x7f8000001b00780c */ /* 0x000fe20003fa6070 */
[----:B------:R-:W-:Y:S01]  /*2cac0*/  STL.64 [R1+0x1648], R18 ;  /* 0x0016481201007387 */ /* 0x000fe20000100a00 */
[C---:B----4-:R-:W-:Y:S02]  /*2cad0*/  FFMA.FTZ R3, R6.reuse, R3, -0.24046532809734344482 ;  /* 0xbe763c8b06037423 */ /* 0x050fe40000010003 */
[C---:B-----5:R-:W-:Y:S02]  /*2cae0*/  FFMA.FTZ R2, R7.reuse, R2, -0.24046532809734344482 ;  /* 0xbe763c8b07027423 */ /* 0x060fe40000010002 */
[----:B------:R-:W-:Y:S02]  /*2caf0*/  FFMA.FTZ R3, R6, R3, 0.28857114911079406738 ;  /* 0x3e93bf9906037423 */ /* 0x000fe40000010003 */
[----:B------:R-:W-:-:S02]  /*2cb00*/  FFMA.FTZ R2, R7, R2, 0.28857114911079406738 ;  /* 0x3e93bf9907027423 */ /* 0x000fc40000010002 */
[C---:B------:R-:W-:Y:S02]  /*2cb10*/  FFMA.FTZ R3, R6.reuse, R3, -0.36067417263984680176 ;  /* 0xbeb8aa4906037423 */ /* 0x040fe40000010003 */
[C---:B------:R-:W-:Y:S02]  /*2cb20*/  FFMA.FTZ R2, R7.reuse, R2, -0.36067417263984680176 ;  /* 0xbeb8aa4907027423 */ /* 0x040fe40000010002 */
[----:B------:R-:W-:Y:S02]  /*2cb30*/  FFMA.FTZ R25, R6, R3, 0.48089820146560668945 ;  /* 0x3ef6384a06197423 */ /* 0x000fe40000010003 */
[----:B------:R-:W-:Y:S02]  /*2cb40*/  FFMA.FTZ R3, R7, R2, 0.48089820146560668945 ;  /* 0x3ef6384a07037423 */ /* 0x000fe40000010002 */
[----:B------:R-:W-:Y:S02]  /*2cb50*/  FFMA.FTZ R2, R0, R20, -0.72134751081466674805 ;  /* 0xbf38aa3b00027423 */ /* 0x000fe40000010014 */
[----:B------:R-:W0:Y:S01]  /*2cb60*/  LDS.128 R20, [R24+0x800] ;  /* 0x0008000018147984 */ /* 0x000e220000000c00 */
[----:B------:R-:W-:-:S03]  /*2cb70*/  FFMA.FTZ R29, R6, R25, -0.72134751081466674805 ;  /* 0xbf38aa3b061d7423 */ /* 0x000fc60000010019 */
[----:B------:R-:W1:Y:S01]  /*2cb80*/  LDS.128 R24, [R24+0xc00] ;  /* 0x000c000018187984 */ /* 0x000e620000000c00 */
[C---:B------:R-:W-:Y:S02]  /*2cb90*/  FFMA.FTZ R28, R7.reuse, R3, -0.72134751081466674805 ;  /* 0xbf38aa3b071c7423 */ /* 0x040fe40000010003 */
[----:B------:R-:W-:Y:S02]  /*2cba0*/  FMUL R14, R0, R2 ;  /* 0x00000002000e7220 */ /* 0x000fe40000400000 */
[C---:B------:R-:W-:Y:S02]  /*2cbb0*/  FMUL R2, R7.reuse, R28 ;  /* 0x0000001c07027220 */ /* 0x040fe40000400000 */
[----:B------:R-:W-:Y:S02]  /*2cbc0*/  FMUL R3, R6, R29 ;  /* 0x0000001d06037220 */ /* 0x000fe40000400000 */
[----:B------:R-:W-:Y:S02]  /*2cbd0*/  FMUL R28, R0, R14 ;  /* 0x0000000e001c7220 */ /* 0x000fe40000400000 */
[----:B------:R-:W-:-:S02]  /*2cbe0*/  FMUL R2, R7, R2 ;  /* 0x0000000207027220 */ /* 0x000fc40000400000 */
[----:B------:R-:W-:Y:S02]  /*2cbf0*/  FMUL R3, R6, R3 ;  /* 0x0000000306037220 */ /* 0x000fe40000400000 */
[----:B------:R-:W-:Y:S02]  /*2cc00*/  FFMA.FTZ R14, R0, 1.4426950216293334961, R28 ;  /* 0x3fb8aa3b000e7823 */ /* 0x000fe4000001001c */
[----:B------:R-:W-:Y:S02]  /*2cc10*/  FFMA.FTZ R0, R7, 1.4426950216293334961, R2 ;  /* 0x3fb8aa3b07007823 */ /* 0x000fe40000010002 */
[----:B------:R-:W-:Y:S02]  /*2cc20*/  FFMA.FTZ R29, R6, 1.4426950216293334961, R3 ;  /* 0x3fb8aa3b061d7823 */ /* 0x000fe40000010003 */
[----:B------:R-:W-:Y:S01]  /*2cc30*/  FADD R3, R8, R14 ;  /* 0x0000000e08037221 */ /* 0x000fe20000000000 */
[----:B------:R-:W-:Y:S01]  /*2cc40*/  @P4 MOV R8, 0x7f800000 ;  /* 0x7f80000000084802 */ /* 0x000fe20000000f00 */
[----:B------:R-:W-:Y:S01]  /*2cc50*/  FADD R0, R4, R0 ;  /* 0x0000000004007221 */ /* 0x000fe20000000000 */
[----:B------:R-:W-:-:S02]  /*2cc60*/  ISETP.GE.U32.AND P3, PT, R11, 0x7f800000, PT ;  /* 0x7f8000000b00780c */ /* 0x000fc40003f66070 */
[----:B------:R-:W-:Y:S01]  /*2cc70*/  @P5 MOV R4, 0x7f800000 ;  /* 0x7f80000000045802 */ /* 0x000fe20000000f00 */
[----:B0-----:R0:W-:Y:S04]  /*2cc80*/  STL.64 [R1+0x16d8], R20 ;  /* 0x0016d81401007387 */ /* 0x0011e80000100a00 */
[----:B------:R-:W-:Y:S04]  /*2cc90*/  STL.64 [R1+0x1638], R22 ;  /* 0x0016381601007387 */ /* 0x000fe80000100a00 */
[----:B-1----:R1:W-:Y:S04]  /*2cca0*/  STL.64 [R1+0x16c8], R24 ;  /* 0x0016c81801007387 */ /* 0x0023e80000100a00 */
[----:B------:R3:W-:Y:S01]  /*2ccb0*/  STL.64 [R1+0x1650], R26 ;  /* 0x0016501a01007387 */ /* 0x0007e20000100a00 */
[----:B------:R-:W-:-:S03]  /*2ccc0*/  @P5 FFMA.FTZ R3, R5, R4, +INF ;  /* 0x7f80000005035423 */ /* 0x000fc60000010004 */
[----:B------:R-:W4:Y:S01]  /*2ccd0*/  LDL.LU R18, [R1+0x10] ;  /* 0x0000100001127983 */ /* 0x000f220000300800 */
[----:B------:R-:W-:-:S03]  /*2cce0*/  FADD R2, R10, R29 ;  /* 0x0000001d0a027221 */ /* 0x000fc60000000000 */
[----:B------:R-:W5:Y:S01]  /*2ccf0*/  LDL.LU.64 R6, [R1+0x2e0] ;  /* 0x0002e00001067983 */ /* 0x000f620000300a00 */
[----:B------:R-:W-:-:S03]  /*2cd00*/  FSETP.NEU.AND P2, PT, R9, RZ, PT ;  /* 0x000000ff0900720b */ /* 0x000fc60003f4d000 */
[----:B------:R-:W4:Y:S01]  /*2cd10*/  LDL.LU R19, [R1] ;  /* 0x0000000001137983 */ /* 0x000f220000300800 */
[----:B------:R-:W-:Y:S02]  /*2cd20*/  @P3 MOV R10, 0x7f800000 ;  /* 0x7f800000000a3802 */ /* 0x000fe40000000f00 */
[----:B------:R-:W-:Y:S01]  /*2cd30*/  FSETP.NEU.AND P5, PT, R11, RZ, PT ;  /* 0x000000ff0b00720b */ /* 0x000fe20003fad000 */
[----:B--2---:R-:W-:Y:S02]  /*2cd40*/  FADD R28, R15, R17 ;  /* 0x000000110f1c7221 */ /* 0x004fe40000000000 */
[----:B------:R-:W-:Y:S01]  /*2cd50*/  @P4 FFMA.FTZ R28, R9, R8, +INF ;  /* 0x7f800000091c4423 */ /* 0x000fe20000010008 */
[----:B------:R-:W-:Y:S01]  /*2cd60*/  FSETP.NEU.AND P4, PT, R5, RZ, PT ;  /* 0x000000ff0500720b */ /* 0x000fe20003f8d000 */
[----:B------:R-:W2:Y:S04]  /*2cd70*/  LDL.LU.64 R16, [R1+0x2d8] ;  /* 0x0002d80001107983 */ /* 0x000ea80000300a00 */
[----:B------:R-:W2:Y:S04]  /*2cd80*/  LDL.LU.64 R4, [R1+0x2d0] ;  /* 0x0002d00001047983 */ /* 0x000ea80000300a00 */
[----:B0-----:R-:W2:Y:S04]  /*2cd90*/  LDL.LU.64 R20, [R1+0x2c8] ;  /* 0x0002c80001147983 */ /* 0x001ea80000300a00 */
[----:B------:R-:W2:Y:S01]  /*2cda0*/  LDL.LU.64 R8, [R1+0x2b0] ;  /* 0x0002b00001087983 */ /* 0x000ea20000300a00 */
[----:B------:R-:W-:-:S03]  /*2cdb0*/  @P3 FFMA.FTZ R2, R11, R10, +INF ;  /* 0x7f8000000b023423 */ /* 0x000fc6000001000a */
[----:B-1----:R-:W2:Y:S04]  /*2cdc0*/  LDL.LU.64 R24, [R1+0x278] ;  /* 0x0002780001187983 */ /* 0x002ea80000300a00 */
[----:B---3--:R-:W3:Y:S04]  /*2cdd0*/  LDL.LU.64 R26, [R1+0x288] ;  /* 0x00028800011a7983 */ /* 0x008ee80000300a00 */
[----:B------:R-:W2:Y:S04]  /*2cde0*/  LDL.LU.64 R22, [R1+0x2a8] ;  /* 0x0002a80001167983 */ /* 0x000ea80000300a00 */
[----:B------:R-:W2:Y:S04]  /*2cdf0*/  LDL.LU.64 R14, [R1+0x270] ;  /* 0x00027000010e7983 */ /* 0x000ea80000300a00 */
[----:B------:R-:W2:Y:S01]  /*2ce00*/  LDL.LU R11, [R1+0x14] ;  /* 0x00001400010b7983 */ /* 0x000ea20000300800 */
[----:B------:R-:W-:-:S03]  /*2ce10*/  ISETP.GE.U32.AND P1, PT, R13, 0x7f800000, PT ;  /* 0x7f8000000d00780c */ /* 0x000fc60003f26070 */
[----:B--2---:R0:W-:Y:S04]  /*2ce20*/  STL [R1+0x16a0], R11 ;  /* 0x0016a00b01007387 */ /* 0x0041e80000100800 */
[----:B0-----:R-:W4:Y:S06]  /*2ce30*/  LDL.LU.64 R10, [R1+0x2e8] ;  /* 0x0002e800010a7983 */ /* 0x001f2c0000300a00 */
[----:B------:R-:W-:Y:S01]  /*2ce40*/  @P1 IMAD.MOV.U32 R29, RZ, RZ, 0x7f800000 ;  /* 0x7f800000ff1d1424 */ /* 0x000fe200078e00ff */
[C---:B------:R-:W-:Y:S01]  /*2ce50*/  FSETP.NEU.AND P3, PT, R13.reuse, RZ, PT ;  /* 0x000000ff0d00720b */ /* 0x040fe20003f6d000 */
[----:B------:R-:W-:Y:S02]  /*2ce60*/  STL.64 [R1+0x15d8], R2 ;  /* 0x0015d80201007387 */ /* 0x000fe40000100a00 */
[----:B------:R-:W-:-:S02]  /*2ce70*/  @P1 FFMA.FTZ R0, R13, R29, +INF ;  /* 0x7f8000000d001423 */ /* 0x000fc4000001001d */
[----:B------:R-:W2:Y:S04]  /*2ce80*/  LDL.LU R13, [R1+0x16f0] ;  /* 0x0016f000010d7983 */ /* 0x000ea80000300800 */
[----:B------:R-:W-:Y:S04]  /*2ce90*/  STL [R1+0x1620], R28 ;  /* 0x0016201c01007387 */ /* 0x000fe80000100800 */
[----:B----4-:R-:W-:Y:S04]  /*2cea0*/  STG.E.U16 [R10.64], R18 ;  /* 0x000000120a007986 */ /* 0x010fe8000c101504 */
[----:B-----5:R0:W-:Y:S04]  /*2ceb0*/  STG.E.U16 [R6.64], R12 ;  /* 0x0000000c06007986 */ /* 0x0201e8000c101504 */
[----:B0-----:R-:W4:Y:S04]  /*2cec0*/  LDL.LU.64 R6, [R1+0x268] ;  /* 0x0002680001067983 */ /* 0x001f280000300a00 */
[----:B----4-:R0:W-:Y:S04]  /*2ced0*/  STL.64 [R1+0x16b8], R6 ;  /* 0x0016b80601007387 */ /* 0x0101e80000100a00 */
[----:B0-----:R-:W4:Y:S04]  /*2cee0*/  LDL.LU.64 R6, [R1+0x2a0] ;  /* 0x0002a00001067983 */ /* 0x001f280000300a00 */
[----:B----4-:R0:W-:Y:S04]  /*2cef0*/  STL.64 [R1+0x16c0], R6 ;  /* 0x0016c00601007387 */ /* 0x0101e80000100a00 */
[----:B0-----:R-:W4:Y:S04]  /*2cf00*/  LDL.LU.64 R6, [R1+0x280] ;  /* 0x0002800001067983 */ /* 0x001f280000300a00 */
[----:B------:R-:W5:Y:S04]  /*2cf10*/  LDL.LU.64 R10, [R1+0x260] ;  /* 0x00026000010a7983 */ /* 0x000f680000300a00 */
[----:B-----5:R0:W-:Y:S04]  /*2cf20*/  STL.64 [R1+0x16a8], R10 ;  /* 0x0016a80a01007387 */ /* 0x0201e80000100a00 */
[----:B0-----:R-:W5:Y:S04]  /*2cf30*/  LDL.LU.64 R10, [R1+0x290] ;  /* 0x00029000010a7983 */ /* 0x001f680000300a00 */
[----:B-----5:R0:W-:Y:S04]  /*2cf40*/  STL.64 [R1+0x16b0], R10 ;  /* 0x0016b00a01007387 */ /* 0x0201e80000100a00 */
[----:B0-----:R-:W5:Y:S04]  /*2cf50*/  LDL.LU.64 R10, [R1+0x298] ;  /* 0x00029800010a7983 */ /* 0x001f680000300a00 */
[----:B------:R-:W2:Y:S04]  /*2cf60*/  LDL.LU.64 R28, [R1+0x250] ;  /* 0x00025000011c7983 */ /* 0x000ea80000300a00 */
[----:B------:R-:W-:Y:S04]  /*2cf70*/  STG.E.U16 [R16.64], R19 ;  /* 0x0000001310007986 */ /* 0x000fe8000c101504 */
[----:B--2---:R0:W-:Y:S04]  /*2cf80*/  STL.64 [R1+0x1698], R28 ;  /* 0x0016981c01007387 */ /* 0x0041e80000100a00 */
[----:B0-----:R-:W2:Y:S04]  /*2cf90*/  LDL.LU.64 R28, [R1+0x258] ;  /* 0x00025800011c7983 */ /* 0x001ea80000300a00 */
[----:B------:R-:W2:Y:S04]  /*2cfa0*/  LDL.LU.64 R2, [R1+0x248] ;  /* 0x0002480001027983 */ /* 0x000ea80000300a00 */
[----:B------:R-:W2:Y:S04]  /*2cfb0*/  LDL.LU.64 R16, [R1+0x16e8] ;  /* 0x0016e80001107983 */ /* 0x000ea80000300a00 */
[----:B--2---:R0:W-:Y:S04]  /*2cfc0*/  STG.E.U16 [R4.64], R16 ;  /* 0x0000001004007986 */ /* 0x0041e8000c101504 */
[----:B0-----:R-:W2:Y:S04]  /*2cfd0*/  LDL.LU.64 R4, [R1+0x16e0] ;  /* 0x0016e00001047983 */ /* 0x001ea80000300a00 */
[----:B--2---:R0:W-:Y:S04]  /*2cfe0*/  STG.E.U16 [R20.64], R4 ;  /* 0x0000000414007986 */ /* 0x0041e8000c101504 */
[----:B0-----:R-:W2:Y:S04]  /*2cff0*/  LDL.LU.64 R20, [R1+0x16d8] ;  /* 0x0016d80001147983 */ /* 0x001ea80000300a00 */
[----:B--2---:R0:W-:Y:S04]  /*2d000*/  STG.E.U16 [R8.64], R20 ;  /* 0x0000001408007986 */ /* 0x0041e8000c101504 */
[----:B0-----:R-:W2:Y:S01]  /*2d010*/  LDL.LU.64 R8, [R1+0x16d0] ;  /* 0x0016d00001087983 */ /* 0x001ea20000300a00 */
[----:B------:R-:W-:-:S03]  /*2d020*/  PRMT R4, R18, 0x7632, R4 ;  /* 0x0000763212047816 */ /* 0x000fc60000000004 */
[----:B--2---:R0:W-:Y:S04]  /*2d030*/  STG.E.U16 [R24.64], R8 ;  /* 0x0000000818007986 */ /* 0x0041e8000c101504 */
[----:B0-----:R-:W3:Y:S01]  /*2d040*/  LDL.LU.64 R24, [R1+0x16c8] ;  /* 0x0016c80001187983 */ /* 0x001ee20000300a00 */
[----:B------:R-:W-:-:S03]  /*2d050*/  PRMT R12, R12, 0x7632, R12 ;  /* 0x000076320c0c7816 */ /* 0x000fc6000000000c */
[----:B---3--:R0:W-:Y:S04]  /*2d060*/  STG.E.U16 [R26.64], R24 ;  /* 0x000000181a007986 */ /* 0x0081e8000c101504 */
[----:B------:R1:W-:Y:S04]  /*2d070*/  STG.E.U16 [R22.64], R4 ;  /* 0x0000000416007986 */ /* 0x0003e8000c101504 */
[----:B------:R2:W-:Y:S04]  /*2d080*/  STG.E.U16 [R14.64], R12 ;  /* 0x0000000c0e007986 */ /* 0x0005e8000c101504 */
[----:B0-----:R-:W3:Y:S01]  /*2d090*/  LDL.LU.64 R26, [R1+0x240] ;  /* 0x00024000011a7983 */ /* 0x001ee20000300a00 */
[----:B-1----:R-:W-:-:S03]  /*2d0a0*/  PRMT R4, R19, 0x7632, R4 ;  /* 0x0000763213047816 */ /* 0x002fc60000000004 */
[----:B------:R-:W3:Y:S04]  /*2d0b0*/  LDL.LU.64 R22, [R1+0x238] ;  /* 0x0002380001167983 */ /* 0x000ee80000300a00 */
[----:B------:R-:W3:Y:S04]  /*2d0c0*/  LDL.LU.64 R18, [R1+0x218] ;  /* 0x0002180001127983 */ /* 0x000ee80000300a00 */
[----:B--2---:R-:W2:Y:S04]  /*2d0d0*/  LDL.LU.64 R14, [R1+0x210] ;  /* 0x00021000010e7983 */ /* 0x004ea80000300a00 */
[----:B----4-:R0:W-:Y:S04]  /*2d0e0*/  STG.E.U16 [R6.64], R4 ;  /* 0x0000000406007986 */ /* 0x0101e8000c101504 */
[----:B0-----:R-:W4:Y:S01]  /*2d0f0*/  LDL.LU.64 R6, [R1+0x16c0] ;  /* 0x0016c00001067983 */ /* 0x001f220000300a00 */
[----:B------:R-:W-:-:S02]  /*2d100*/  PRMT R16, R16, 0x7632, R16 ;  /* 0x0000763210107816 */ /* 0x000fc40000000010 */
[----:B------:R-:W-:-:S03]  /*2d110*/  PRMT R4, R4, 0x7632, R4 ;  /* 0x0000763204047816 */ /* 0x000fc60000000004 */
[----:B----4-:R0:W-:Y:S04]  /*2d120*/  STG.E.U16 [R6.64], R16 ;  /* 0x0000001006007986 */ /* 0x0101e8000c101504 */
[----:B0-----:R-:W4:Y:S01]  /*2d130*/  LDL.LU.64 R6, [R1+0x16b8] ;  /* 0x0016b80001067983 */ /* 0x001f220000300a00 */
[----:B------:R-:W-:-:S03]  /*2d140*/  PRMT R20, R20, 0x7632, R20 ;  /* 0x0000763214147816 */ /* 0x000fc60000000014 */
[----:B------:R-:W2:Y:S04]  /*2d150*/  LDL.LU R16, [R1+0x4] ;  /* 0x0000040001107983 */ /* 0x000ea80000300800 */
[----:B----4-:R0:W-:Y:S04]  /*2d160*/  STG.E.U16 [R6.64], R4 ;  /* 0x0000000406007986 */ /* 0x0101e8000c101504 */
[----:B-----5:R1:W-:Y:S04]  /*2d170*/  STG.E.U16 [R10.64], R20 ;  /* 0x000000140a007986 */ /* 0x0203e8000c101504 */
[----:B0-----:R-:W4:Y:S04]  /*2d180*/  LDL.LU.64 R6, [R1+0x228] ;  /* 0x0002280001067983 */ /* 0x001f280000300a00 */
[----:B-1----:R-:W5:Y:S01]  /*2d190*/  LDL.LU.64 R10, [R1+0x16b0] ;  /* 0x0016b000010a7983 */ /* 0x002f620000300a00 */
[----:B------:R-:W-:-:S02]  /*2d1a0*/  PRMT R8, R8, 0x7632, R8 ;  /* 0x0000763208087816 */ /* 0x000fc40000000008 */
[----:B------:R-:W-:-:S03]  /*2d1b0*/  PRMT R24, R24, 0x7632, R24 ;  /* 0x0000763218187816 */ /* 0x000fc60000000018 */
[----:B-----5:R0:W-:Y:S04]  /*2d1c0*/  STG.E.U16 [R10.64], R8 ;  /* 0x000000080a007986 */ /* 0x0201e8000c101504 */
[----:B0-----:R-:W5:Y:S04]  /*2d1d0*/  LDL.LU.64 R10, [R1+0x16a8] ;  /* 0x0016a800010a7983 */ /* 0x001f680000300a00 */
[----:B-----5:R0:W-:Y:S04]  /*2d1e0*/  STG.E.U16 [R10.64], R24 ;  /* 0x000000180a007986 */ /* 0x0201e8000c101504 */
[----:B0-----:R-:W5:Y:S04]  /*2d1f0*/  LDL.LU R11, [R1+0x16a0] ;  /* 0x0016a000010b7983 */ /* 0x001f680000300800 */
[----:B-----5:R0:W-:Y:S04]  /*2d200*/  STG.E.U16 [R28.64], R11 ;  /* 0x0000000b1c007986 */ /* 0x0201e8000c101504 */
[----:B0-----:R-:W5:Y:S04]  /*2d210*/  LDL.LU.64 R28, [R1+0x1698] ;  /* 0x00169800011c7983 */ /* 0x001f680000300a00 */
[----:B-----5:R-:W-:Y:S04]  /*2d220*/  STG.E.U16 [R28.64], R13 ;  /* 0x0000000d1c007986 */ /* 0x020fe8000c101504 */
[----:B--2---:R0:W-:Y:S04]  /*2d230*/  STG.E.U16 [R2.64], R16 ;  /* 0x0000001002007986 */ /* 0x0041e8000c101504 */
[----:B0-----:R-:W2:Y:S04]  /*2d240*/  LDL.LU.64 R2, [R1+0x200] ;  /* 0x0002000001027983 */ /* 0x001ea80000300a00 */
[----:B--2---:R0:W-:Y:S04]  /*2d250*/  STL.64 [R1+0x1678], R2 ;  /* 0x0016780201007387 */ /* 0x0041e80000100a00 */
[----:B0-----:R-:W2:Y:S04]  /*2d260*/  LDL.LU.64 R2, [R1+0x1f0] ;  /* 0x0001f00001027983 */ /* 0x001ea80000300a00 */
[----:B--2---:R0:W-:Y:S04]  /*2d270*/  STL.64 [R1+0x1680], R2 ;  /* 0x0016800201007387 */ /* 0x0041e80000100a00 */
[----:B0-----:R-:W2:Y:S04]  /*2d280*/  LDL.LU.64 R2, [R1+0x220] ;  /* 0x0002200001027983 */ /* 0x001ea80000300a00 */
[----:B--2---:R0:W-:Y:S04]  /*2d290*/  STL.64 [R1+0x1688], R2 ;  /* 0x0016880201007387 */ /* 0x0041e80000100a00 */
[----:B0-----:R-:W2:Y:S04]  /*2d2a0*/  LDL.LU.64 R2, [R1+0x208] ;  /* 0x0002080001027983 */ /* 0x001ea80000300a00 */
[----:B--2---:R0:W-:Y:S04]  /*2d2b0*/  STL.64 [R1+0x1690], R2 ;  /* 0x0016900201007387 */ /* 0x0041e80000100a00 */
[----:B0-----:R-:W2:Y:S04]  /*2d2c0*/  LDL.LU.64 R2, [R1+0x1f8] ;  /* 0x0001f80001027983 */ /* 0x001ea80000300a00 */
[----:B------:R-:W5:Y:S04]  /*2d2d0*/  LDL.LU R28, [R1+0x18] ;  /* 0x00001800011c7983 */ /* 0x000f680000300800 */
[----:B------:R-:W5:Y:S04]  /*2d2e0*/  LDL.LU R29, [R1+0x8] ;  /* 0x00000800011d7983 */ /* 0x000f680000300800 */
[----:B-----5:R0:W-:Y:S04]  /*2d2f0*/  STL.64 [R1+0x1660], R28 ;  /* 0x0016601c01007387 */ /* 0x0201e80000100a00 */
[----:B0-----:R-:W5:Y:S04]  /*2d300*/  LDL.LU.64 R28, [R1+0x1e0] ;  /* 0x0001e000011c7983 */ /* 0x001f680000300a00 */
[----:B-----5:R0:W-:Y:S04]  /*2d310*/  STL.64 [R1+0x1668], R28 ;  /* 0x0016681c01007387 */ /* 0x0201e80000100a00 */
[----:B0-----:R-:W5:Y:S04]  /*2d320*/  LDL.LU.64 R28, [R1+0x1e8] ;  /* 0x0001e800011c7983 */ /* 0x001f680000300a00 */
[----:B---3--:R-:W-:Y:S01]  /*2d330*/  STG.E.U16 [R26.64], R17 ;  /* 0x000000111a007986 */ /* 0x008fe2000c101504 */
[----:B------:R-:W-:-:S03]  /*2d340*/  PRMT R4, R11, 0x7632, R4 ;  /* 0x000076320b047816 */ /* 0x000fc60000000004 */
[----:B------:R-:W-:Y:S04]  /*2d350*/  STG.E.U16 [R22.64], R5 ;  /* 0x0000000516007986 */ /* 0x000fe8000c101504 */
[----:B------:R-:W-:Y:S04]  /*2d360*/  STG.E.U16 [R18.64], R21 ;  /* 0x0000001512007986 */ /* 0x000fe8000c101504 */
[----:B------:R-:W-:Y:S04]  /*2d370*/  STG.E.U16 [R14.64], R9 ;  /* 0x000000090e007986 */ /* 0x000fe8000c101504 */
[----:B----4-:R-:W-:Y:S04]  /*2d380*/  STG.E.U16 [R6.64], R25 ;  /* 0x0000001906007986 */ /* 0x010fe8000c101504 */
[----:B--2---:R-:W-:Y:S04]  /*2d390*/  STG.E.U16 [R2.64], R4 ;  /* 0x0000000402007986 */ /* 0x004fe8000c101504 */
[----:B-----5:R0:W-:Y:S04]  /*2d3a0*/  STL.64 [R1+0x1670], R28 ;  /* 0x0016701c01007387 */ /* 0x0201e80000100a00 */
[----:B0-----:R-:W2:Y:S04]  /*2d3b0*/  LDL.LU.64 R28, [R1+0x230] ;  /* 0x00023000011c7983 */ /* 0x001ea80000300a00 */
[----:B------:R-:W3:Y:S04]  /*2d3c0*/  LDL.LU.64 R14, [R1+0x1d8] ;  /* 0x0001d800010e7983 */ /* 0x000ee80000300a00 */
[----:B------:R-:W4:Y:S04]  /*2d3d0*/  LDL.LU.64 R26, [R1+0x1d0] ;  /* 0x0001d000011a7983 */ /* 0x000f280000300a00 */
[----:B------:R-:W5:Y:S04]  /*2d3e0*/  LDL.LU.64 R18, [R1+0x1c8] ;  /* 0x0001c80001127983 */ /* 0x000f680000300a00 */
[----:B------:R-:W2:Y:S04]  /*2d3f0*/  LDL.LU.64 R6, [R1+0x1c0] ;  /* 0x0001c00001067983 */ /* 0x000ea80000300a00 */
[----:B------:R-:W2:Y:S04]  /*2d400*/  LDL.LU.64 R22, [R1+0x1b8] ;  /* 0x0001b80001167983 */ /* 0x000ea80000300a00 */
[----:B------:R-:W2:Y:S04]  /*2d410*/  LDL.LU.64 R10, [R1+0x1b0] ;  /* 0x0001b000010a7983 */ /* 0x000ea80000300a00 */
[----:B------:R-:W2:Y:S01]  /*2d420*/  LDL.LU.64 R2, [R1+0x1690] ;  /* 0x0016900001027983 */ /* 0x000ea20000300a00 */
[----:B------:R-:W-:-:S02]  /*2d430*/  PRMT R13, R13, 0x7632, R13 ;  /* 0x000076320d0d7816 */ /* 0x000fc4000000000d */
[----:B------:R-:W-:-:S03]  /*2d440*/  PRMT R4, R16, 0x7632, R4 ;  /* 0x0000763210047816 */ /* 0x000fc60000000004 */
[----:B--2---:R0:W-:Y:S04]  /*2d450*/  STG.E.U16 [R2.64], R13 ;  /* 0x0000000d02007986 */ /* 0x0041e8000c101504 */
[----:B0-----:R-:W2:Y:S04]  /*2d460*/  LDL.LU.64 R2, [R1+0x1688] ;  /* 0x0016880001027983 */ /* 0x001ea80000300a00 */
[----:B------:R0:W-:Y:S04]  /*2d470*/  STL [R1+0x1624], R12 ;  /* 0x0016240c01007387 */ /* 0x0001e80000100800 */
[----:B0-----:R-:W3:Y:S04]  /*2d480*/  LDL.LU.64 R12, [R1+0x190] ;  /* 0x00019000010c7983 */ /* 0x001ee80000300a00 */
[----:B--2---:R0:W-:Y:S04]  /*2d490*/  STG.E.U16 [R2.64], R4 ;  /* 0x0000000402007986 */ /* 0x0041e8000c101504 */
[----:B0-----:R-:W2:Y:S01]  /*2d4a0*/  LDL.LU.64 R2, [R1+0x1680] ;  /* 0x0016800001027983 */ /* 0x001ea20000300a00 */
[----:B------:R-:W-:-:S02]  /*2d4b0*/  PRMT R17, R17, 0x7632, R17 ;  /* 0x0000763211117816 */ /* 0x000fc40000000011 */
[----:B------:R-:W-:-:S03]  /*2d4c0*/  PRMT R5, R5, 0x7632, R5 ;  /* 0x0000763205057816 */ /* 0x000fc60000000005 */
[----:B--2---:R0:W-:Y:S04]  /*2d4d0*/  STG.E.U16 [R2.64], R17 ;  /* 0x0000001102007986 */ /* 0x0041e8000c101504 */
[----:B0-----:R-:W2:Y:S04]  /*2d4e0*/  LDL.LU.64 R2, [R1+0x1678] ;  /* 0x0016780001027983 */ /* 0x001ea80000300a00 */
[----:B------:R-:W3:Y:S04]  /*2d4f0*/  LDL.LU.64 R16, [R1+0x158] ;  /* 0x0001580001107983 */ /* 0x000ee80000300a00 */
[----:B--2---:R0:W-:Y:S04]  /*2d500*/  STG.E.U16 [R2.64], R5 ;  /* 0x0000000502007986 */ /* 0x0041e8000c101504 */
[----:B0-----:R-:W2:Y:S01]  /*2d510*/  LDL.LU.64 R2, [R1+0x198] ;  /* 0x0001980001027983 */ /* 0x001ea20000300a00 */
[----:B------:R-:W-:-:S05]  /*2d520*/  PRMT R21, R21, 0x7632, R21 ;  /* 0x0000763215157816 */ /* 0x000fca0000000015 */
[----:B------:R-:W-:Y:S04]  /*2d530*/  STG.E.U16 [R28.64], R21 ;  /* 0x000000151c007986 */ /* 0x000fe8000c101504 */
[----:B--2---:R0:W-:Y:S04]  /*2d540*/  STL.64 [R1+0x1628], R2 ;  /* 0x0016280201007387 */ /* 0x0041e80000100a00 */
[----:B0-----:R-:W2:Y:S04]  /*2d550*/  LDL.LU.64 R2, [R1+0x150] ;  /* 0x0001500001027983 */ /* 0x001ea80000300a00 */
[----:B------:R-:W2:Y:S01]  /*2d560*/  LDL.LU.64 R28, [R1+0x1670] ;  /* 0x00167000011c7983 */ /* 0x000ea20000300a00 */
[----:B------:R-:W-:-:S03]  /*2d570*/  PRMT R9, R9, 0x7632, R9 ;  /* 0x0000763209097816 */ /* 0x000fc60000000009 */
[----:B------:R-:W3:Y:S04]  /*2d580*/  LDL.LU.64 R20, [R1+0x1a0] ;  /* 0x0001a00001147983 */ /* 0x000ee80000300a00 */
[----:B--2---:R0:W-:Y:S04]  /*2d590*/  STG.E.U16 [R28.64], R9 ;  /* 0x000000091c007986 */ /* 0x0041e8000c101504 */
[----:B0-----:R-:W2:Y:S01]  /*2d5a0*/  LDL.LU.64 R28, [R1+0x1668] ;  /* 0x00166800011c7983 */ /* 0x001ea20000300a00 */
[----:B------:R-:W-:-:S03]  /*2d5b0*/  PRMT R25, R25, 0x7632, R25 ;  /* 0x0000763219197816 */ /* 0x000fc60000000019 */
[----:B------:R0:W-:Y:S04]  /*2d5c0*/  STL.64 [R1+0x1610], R8 ;  /* 0x0016100801007387 */ /* 0x0001e80000100a00 */
[----:B0-----:R-:W3:Y:S04]  /*2d5d0*/  LDL.LU.64 R8, [R1+0x188] ;  /* 0x0001880001087983 */ /* 0x001ee80000300a00 */
[----:B--2---:R0:W-:Y:S04]  /*2d5e0*/  STG.E.U16 [R28.64], R25 ;  /* 0x000000191c007986 */ /* 0x0041e8000c101504 */
[----:B0-----:R-:W3:Y:S04]  /*2d5f0*/  LDL.LU.64 R28, [R1+0x1660] ;  /* 0x00166000011c7983 */ /* 0x001ee80000300a00 */
[----:B------:R-:W2:Y:S04]  /*2d600*/  LDL.LU.64 R24, [R1+0x1a8] ;  /* 0x0001a80001187983 */ /* 0x000ea80000300a00 */
[----:B---3--:R0:W-:Y:S04]  /*2d610*/  STG.E.U16 [R14.64], R28 ;  /* 0x0000001c0e007986 */ /* 0x0081e8000c101504 */
[----:B0-----:R-:W4:Y:S04]  /*2d620*/  LDL.LU.64 R14, [R1+0x1658] ;  /* 0x00165800010e7983 */ /* 0x001f280000300a00 */
[----:B----4-:R0:W-:Y:S04]  /*2d630*/  STG.E.U16 [R26.64], R14 ;  /* 0x0000000e1a007986 */ /* 0x0101e8000c101504 */
[----:B-----5:R1:W-:Y:S04]  /*2d640*/  STG.E.U16 [R18.64], R29 ;  /* 0x0000001d12007986 */ /* 0x0203e8000c101504 */
[----:B0-----:R-:W3:Y:S04]  /*2d650*/  LDL.LU.64 R26, [R1+0x1650] ;  /* 0x00165000011a7983 */ /* 0x001ee80000300a00 */
[----:B-1----:R-:W4:Y:S04]  /*2d660*/  LDL.LU.64 R18, [R1+0x1648] ;  /* 0x0016480001127983 */ /* 0x002f280000300a00 */
[----:B----4-:R0:W-:Y:S04]  /*2d670*/  STG.E.U16 [R6.64], R18 ;  /* 0x0000001206007986 */ /* 0x0101e8000c101504 */
[----:B0-----:R-:W4:Y:S04]  /*2d680*/  LDL.LU.64 R6, [R1+0x1640] ;  /* 0x0016400001067983 */ /* 0x001f280000300a00 */
[----:B----4-:R0:W-:Y:S04]  /*2d690*/  STG.E.U16 [R22.64], R6 ;  /* 0x0000000616007986 */ /* 0x0101e8000c101504 */
[----:B0-----:R-:W4:Y:S01]  /*2d6a0*/  LDL.LU.64 R22, [R1+0x1638] ;  /* 0x0016380001167983 */ /* 0x001f220000300a00 */
[----:B------:R-:W-:-:S03]  /*2d6b0*/  PRMT R4, R28, 0x7632, R4 ;  /* 0x000076321c047816 */ /* 0x000fc60000000004 */
[----:B----4-:R0:W-:Y:S04]  /*2d6c0*/  STG.E.U16 [R10.64], R22 ;  /* 0x000000160a007986 */ /* 0x0101e8000c101504 */
[----:B0-----:R-:W2:Y:S01]  /*2d6d0*/  LDL.LU.64 R10, [R1+0x1630] ;  /* 0x00163000010a7983 */ /* 0x001ea20000300a00 */
[----:B------:R-:W-:Y:S02]  /*2d6e0*/  PRMT R14, R14, 0x7632, R14 ;  /* 0x000076320e0e7816 */ /* 0x000fe4000000000e */
[----:B------:R-:W-:Y:S01]  /*2d6f0*/  PRMT R18, R18, 0x7632, R18 ;  /* 0x0000763212127816 */ /* 0x000fe20000000012 */
[----:B--2---:R-:W-:Y:S04]  /*2d700*/  STG.E.U16 [R24.64], R10 ;  /* 0x0000000a18007986 */ /* 0x004fe8000c101504 */
[----:B---3--:R-:W-:Y:S04]  /*2d710*/  STG.E.U16 [R16.64], R26 ;  /* 0x0000001a10007986 */ /* 0x008fe8000c101504 */
[----:B------:R0:W-:Y:S04]  /*2d720*/  STG.E.U16 [R12.64], R4 ;  /* 0x000000040c007986 */ /* 0x0001e8000c101504 */
[----:B------:R1:W-:Y:S01]  /*2d730*/  STG.E.U16 [R20.64], R14 ;  /* 0x0000000e14007986 */ /* 0x0003e2000c101504 */
[----:B0-----:R-:W-:-:S03]  /*2d740*/  PRMT R4, R29, 0x7632, R4 ;  /* 0x000076321d047816 */ /* 0x001fc60000000004 */
[----:B------:R-:W2:Y:S04]  /*2d750*/  LDL.LU.64 R12, [R1+0x180] ;  /* 0x00018000010c7983 */ /* 0x000ea80000300a00 */
[----:B------:R-:W3:Y:S04]  /*2d760*/  LDL.LU.64 R28, [R1+0x178] ;  /* 0x00017800011c7983 */ /* 0x000ee80000300a00 */
[----:B------:R-:W4:Y:S04]  /*2d770*/  LDL.LU.64 R24, [R1+0x170] ;  /* 0x0001700001187983 */ /* 0x000f280000300a00 */
[----:B------:R-:W5:Y:S04]  /*2d780*/  LDL.LU R16, [R1+0x1c] ;  /* 0x00001c0001107983 */ /* 0x000f680000300800 */
[----:B-1----:R-:W2:Y:S04]  /*2d790*/  LDL.LU.64 R20, [R1+0x128] ;  /* 0x0001280001147983 */ /* 0x002ea80000300a00 */
[----:B------:R0:W-:Y:S04]  /*2d7a0*/  STG.E.U16 [R2.64], R4 ;  /* 0x0000000402007986 */ /* 0x0001e8000c101504 */
[----:B------:R1:W-:Y:S04]  /*2d7b0*/  STG.E.U16 [R8.64], R18 ;  /* 0x0000001208007986 */ /* 0x0003e8000c101504 */
[----:B0-----:R-:W2:Y:S04]  /*2d7c0*/  LDL.LU.64 R2, [R1+0x1628] ;  /* 0x0016280001027983 */ /* 0x001ea80000300a00 */
[----:B-1----:R-:W3:Y:S01]  /*2d7d0*/  LDL.LU R18, [R1+0xc] ;  /* 0x00000c0001127983 */ /* 0x002ee20000300800 */
[----:B------:R-:W-:-:S05]  /*2d7e0*/  PRMT R6, R6, 0x7632, R6 ;  /* 0x0000763206067816 */ /* 0x000fca0000000006 */
[----:B--2---:R-:W-:Y:S04]  /*2d7f0*/  STG.E.U16 [R2.64], R6 ;  /* 0x0000000602007986 */ /* 0x004fe8000c101504 */
[----:B---3--:R0:W-:Y:S04]  /*2d800*/  STL.64 [R1+0x1618], R18 ;  /* 0x0016181201007387 */ /* 0x0081e80000100a00 */
[----:B0-----:R-:W2:Y:S04]  /*2d810*/  LDL.LU.64 R18, [R1+0x148] ;  /* 0x0001480001127983 */ /* 0x001ea80000300a00 */
[----:B------:R-:W3:Y:S04]  /*2d820*/  LDL.LU.64 R8, [R1+0x168] ;  /* 0x0001680001087983 */ /* 0x000ee80000300a00 */
[----:B------:R-:W2:Y:S04]  /*2d830*/  LDL.LU.64 R2, [R1+0x110] ;  /* 0x0001100001027983 */ /* 0x000ea80000300a00 */
[----:B--2---:R0:W-:Y:S04]  /*2d840*/  STL.64 [R1+0x15e0], R2 ;  /* 0x0015e00201007387 */ /* 0x0041e80000100a00 */
[----:B0-----:R-:W2:Y:S04]  /*2d850*/  LDL.LU.64 R2, [R1+0x130] ;  /* 0x0001300001027983 */ /* 0x001ea80000300a00 */
[----:B--2---:R0:W-:Y:S04]  /*2d860*/  STL.64 [R1+0x15e8], R2 ;  /* 0x0015e80201007387 */ /* 0x0041e80000100a00 */
[----:B0-----:R-:W2:Y:S04]  /*2d870*/  LDL.LU.64 R2, [R1+0x138] ;  /* 0x0001380001027983 */ /* 0x001ea80000300a00 */
[----:B--2---:R0:W-:Y:S04]  /*2d880*/  STL.64 [R1+0x15f0], R2 ;  /* 0x0015f00201007387 */ /* 0x0041e80000100a00 */
[----:B0-----:R-:W2:Y:S04]  /*2d890*/  LDL.LU.64 R2, [R1+0x118] ;  /* 0x0001180001027983 */ /* 0x001ea80000300a00 */
[----:B--2---:R0:W-:Y:S04]  /*2d8a0*/  STL.64 [R1+0x15f8], R2 ;  /* 0x0015f80201007387 */ /* 0x0041e80000100a00 */
[----:B0-----:R-:W2:Y:S01]  /*2d8b0*/  LDL.LU.64 R2, [R1+0x160] ;  /* 0x0001600001027983 */ /* 0x001ea20000300a00 */
[----:B------:R-:W-:-:S03]  /*2d8c0*/  PRMT R22, R22, 0x7632, R22 ;  /* 0x0000763216167816 */ /* 0x000fc60000000016 */
[----:B--2---:R0:W-:Y:S04]  /*2d8d0*/  STL.64 [R1+0x1600], R2 ;  /* 0x0016000201007387 */ /* 0x0041e80000100a00 */
[----:B0-----:R-:W2:Y:S01]  /*2d8e0*/  LDL.LU.64 R2, [R1+0x140] ;  /* 0x0001400001027983 */ /* 0x001ea20000300a00 */
[----:B------:R-:W-:Y:S02]  /*2d8f0*/  PRMT R10, R10, 0x7632, R10 ;  /* 0x000076320a0a7816 */ /* 0x000fe4000000000a */
[----:B------:R-:W-:Y:S01]  /*2d900*/  PRMT R26, R26, 0x7632, R26 ;  /* 0x000076321a1a7816 */ /* 0x000fe2000000001a */
[----:B------:R-:W-:Y:S04]  /*2d910*/  STG.E.U16 [R12.64], R22 ;  /* 0x000000160c007986 */ /* 0x000fe8000c101504 */
[----:B------:R-:W-:Y:S04]  /*2d920*/  STG.E.U16 [R28.64], R10 ;  /* 0x0000000a1c007986 */ /* 0x000fe8000c101504 */
[----:B----4-:R-:W-:Y:S01]  /*2d930*/  STG.E.U16 [R24.64], R26 ;  /* 0x0000001a18007986 */ /* 0x010fe2000c101504 */
[----:B-----5:R-:W-:-:S03]  /*2d940*/  PRMT R4, R16, 0x7632, R4 ;  /* 0x0000763210047816 */ /* 0x020fc60000000004 */
[----:B------:R-:W-:Y:S04]  /*2d950*/  STG.E.U16 [R20.64], R16 ;  /* 0x0000001014007986 */ /* 0x000fe8000c101504 */
[----:B------:R-:W-:Y:S04]  /*2d960*/  STG.E.U16 [R18.64], R15 ;  /* 0x0000000f12007986 */ /* 0x000fe8000c101504 */
[----:B--2---:R0:W-:Y:S04]  /*2d970*/  STL.64 [R1+0x1608], R2 ;  /* 0x0016080201007387 */ /* 0x0041e80000100a00 */
[----:B0-----:R-:W2:Y:S04]  /*2d980*/  LDL.LU.64 R2, [R1+0x120] ;  /* 0x0001200001027983 */ /* 0x001ea80000300a00 */
[----:B------:R-:W4:Y:S04]  /*2d990*/  LDL.LU R12, [R1+0x1624] ;  /* 0x00162400010c7983 */ /* 0x000f280000300800 */
[----:B------:R-:W5:Y:S04]  /*2d9a0*/  LDL.LU R28, [R1+0x1620] ;  /* 0x00162000011c7983 */ /* 0x000f680000300800 */
[----:B------:R-:W2:Y:S04]  /*2d9b0*/  LDL.LU R29, [R1+0x2c4] ;  /* 0x0002c400011d7983 */ /* 0x000ea80000300800 */
[----:B------:R-:W2:Y:S04]  /*2d9c0*/  LDL.LU R25, [R1+0x2c0] ;  /* 0x0002c00001197983 */ /* 0x000ea80000300800 */
[----:B------:R-:W2:Y:S04]  /*2d9d0*/  LDL.LU R13, [R1+0x2bc] ;  /* 0x0002bc00010d7983 */ /* 0x000ea80000300800 */
[----:B------:R-:W2:Y:S04]  /*2d9e0*/  LDL.LU R24, [R1+0x2b8] ;  /* 0x0002b80001187983 */ /* 0x000ea80000300800 */
[----:B------:R-:W2:Y:S04]  /*2d9f0*/  LDL.LU.64 R20, [R1+0xe8] ;  /* 0x0000e80001147983 */ /* 0x000ea80000300a00 */
[----:B------:R-:W2:Y:S04]  /*2da00*/  LDL.LU.64 R16, [R1+0xe0] ;  /* 0x0000e00001107983 */ /* 0x000ea80000300a00 */
[----:B------:R-:W3:Y:S01]  /*2da10*/  LDL.LU.64 R18, [R1+0x1618] ;  /* 0x0016180001127983 */ /* 0x000ee20000300a00 */
[----:B------:R-:W-:-:S03]  /*2da20*/  PRMT R5, R15, 0x7632, R5 ;  /* 0x000076320f057816 */ /* 0x000fc60000000005 */
[----:B------:R-:W2:Y:S04]  /*2da30*/  LDL.LU.64 R14, [R1+0xf0] ;  /* 0x0000f000010e7983 */ /* 0x000ea80000300a00 */
[----:B---3--:R0:W-:Y:S04]  /*2da40*/  STG.E.U16 [R8.64], R18 ;  /* 0x0000001208007986 */ /* 0x0081e8000c101504 */
[----:B--2---:R1:W-:Y:S04]  /*2da50*/  STG.E.U16 [R2.64], R19 ;  /* 0x0000001302007986 */ /* 0x0043e8000c101504 */
[----:B0-----:R-:W2:Y:S04]  /*2da60*/  LDL.LU.64 R8, [R1+0x1610] ;  /* 0x0016100001087983 */ /* 0x001ea80000300a00 */
[----:B-1----:R-:W3:Y:S01]  /*2da70*/  LDL.LU.64 R2, [R1+0x1608] ;  /* 0x0016080001027983 */ /* 0x002ee20000300a00 */
[----:B------:R-:W-:-:S02]  /*2da80*/  PRMT R6, R18, 0x7632, R6 ;  /* 0x0000763212067816 */ /* 0x000fc40000000006 */
[----:B--2---:R-:W-:Y:S02]  /*2da90*/  PRMT R9, R19, 0x7632, R9 ;  /* 0x0000763213097816 */ /* 0x004fe40000000009 */
[----:B------:R-:W2:Y:S04]  /*2daa0*/  LDL.LU.64 R18, [R1+0xf8] ;  /* 0x0000f80001127983 */ /* 0x000ea80000300a00 */
[----:B---3--:R0:W-:Y:S04]  /*2dab0*/  STG.E.U16 [R2.64], R7 ;  /* 0x0000000702007986 */ /* 0x0081e8000c101504 */
[----:B0-----:R-:W3:Y:S01]  /*2dac0*/  LDL.LU.64 R2, [R1+0x1600] ;  /* 0x0016000001027983 */ /* 0x001ee20000300a00 */
[----:B----4-:R-:W-:-:S03]  /*2dad0*/  PRMT R12, R7, 0x7632, R12 ;  /* 0x00007632070c7816 */ /* 0x010fc6000000000c */
[----:B---3--:R0:W-:Y:S04]  /*2dae0*/  STG.E.U16 [R2.64], R23 ;  /* 0x0000001702007986 */ /* 0x0081e8000c101504 */
[----:B0-----:R-:W3:Y:S01]  /*2daf0*/  LDL.LU.64 R2, [R1+0x15f8] ;  /* 0x0015f80001027983 */ /* 0x001ee20000300a00 */
[----:B------:R-:W-:-:S03]  /*2db00*/  PRMT R7, R23, 0x7632, R7 ;  /* 0x0000763217077816 */ /* 0x000fc60000000007 */
[----:B------:R-:W4:Y:S04]  /*2db10*/  LDL.LU.64 R22, [R1+0x100] ;  /* 0x0001000001167983 */ /* 0x000f280000300a00 */
[----:B---3--:R0:W-:Y:S04]  /*2db20*/  STG.E.U16 [R2.64], R11 ;  /* 0x0000000b02007986 */ /* 0x0081e8000c101504 */
[----:B0-----:R-:W3:Y:S04]  /*2db30*/  LDL.LU.64 R2, [R1+0x15f0] ;  /* 0x0015f00001027983 */ /* 0x001ee80000300a00 */
[----:B---3--:R0:W-:Y:S04]  /*2db40*/  STG.E.U16 [R2.64], R27 ;  /* 0x0000001b02007986 */ /* 0x0081e8000c101504 */
[----:B0-----:R-:W3:Y:S01]  /*2db50*/  LDL.LU.64 R2, [R1+0x15e8] ;  /* 0x0015e80001027983 */ /* 0x001ee20000300a00 */
[----:B------:R-:W-:-:S03]  /*2db60*/  PRMT R10, R27, 0x7632, R10 ;  /* 0x000076321b0a7816 */ /* 0x000fc6000000000a */
[----:B------:R-:W2:Y:S04]  /*2db70*/  LDL.LU.64 R26, [R1+0x108] ;  /* 0x00010800011a7983 */ /* 0x000ea80000300a00 */
[----:B---3--:R0:W-:Y:S04]  /*2db80*/  STG.E.U16 [R2.64], R4 ;  /* 0x0000000402007986 */ /* 0x0081e8000c101504 */
[----:B0-----:R-:W3:Y:S01]  /*2db90*/  LDL.LU.64 R2, [R1+0x15e0] ;  /* 0x0015e00001027983 */ /* 0x001ee20000300a00 */
[----:B-----5:R-:W-:Y:S02]  /*2dba0*/  FSEL R28, R28, -INF , P2 ;  /* 0xff8000001c1c7808 */ /* 0x020fe40001000000 */
[----:B------:R-:W-:-:S03]  /*2dbb0*/  PRMT R8, R11, 0x7632, R8 ;  /* 0x000076320b087816 */ /* 0x000fc60000000008 */
[----:B------:R-:W-:Y:S02]  /*2dbc0*/  FFMA R4, R28, 0.69314718246459960938, R29 ;  /* 0x3f3172181c047823 */ /* 0x000fe4000000001d */
[----:B------:R-:W0:Y:S04]  /*2dbd0*/  S2R R29, SR_TID.X ;  /* 0x00000000001d7919 */ /* 0x000e280000002100 */
[----:B---3--:R1:W-:Y:S04]  /*2dbe0*/  STG.E.U16 [R2.64], R5 ;  /* 0x0000000502007986 */ /* 0x0083e8000c101504 */
[----:B-1----:R-:W3:Y:S04]  /*2dbf0*/  LDL.LU.64 R2, [R1+0x15d8] ;  /* 0x0015d80001027983 */ /* 0x002ee80000300a00 */
[----:B--2---:R-:W-:Y:S04]  /*2dc00*/  STG.E.U16 [R26.64], R6 ;  /* 0x000000061a007986 */ /* 0x004fe8000c101504 */
[----:B----4-:R-:W-:Y:S04]  /*2dc10*/  STG.E.U16 [R22.64], R9 ;  /* 0x0000000916007986 */ /* 0x010fe8000c101504 */
[----:B------:R-:W-:Y:S04]  /*2dc20*/  STG.E.U16 [R18.64], R12 ;  /* 0x0000000c12007986 */ /* 0x000fe8000c101504 */
[----:B------:R1:W-:Y:S04]  /*2dc30*/  STG.E.U16 [R14.64], R7 ;  /* 0x000000070e007986 */ /* 0x0003e8000c101504 */
[----:B------:R2:W-:Y:S04]  /*2dc40*/  STG.E.U16 [R20.64], R8 ;  /* 0x0000000814007986 */ /* 0x0005e8000c101504 */
[----:B------:R2:W-:Y:S01]  /*2dc50*/  STG.E.U16 [R16.64], R10 ;  /* 0x0000000a10007986 */ /* 0x0005e2000c101504 */
[----:B------:R-:W-:-:S02]  /*2dc60*/  FSEL R0, R0, -INF , P3 ;  /* 0xff80000000007808 */ /* 0x000fc40001800000 */
[----:B0-----:R-:W-:-:S03]  /*2dc70*/  SHF.L.U32 R29, R29, 0x2, RZ ;  /* 0x000000021d1d7819 */ /* 0x001fc600000006ff */
[----:B-1----:R-:W-:Y:S01]  /*2dc80*/  FFMA R7, R0, 0.69314718246459960938, R24 ;  /* 0x3f31721800077823 */ /* 0x002fe20000000018 */
[----:B------:R-:W-:Y:S01]  /*2dc90*/  LOP3.LUT R29, R29, 0x70, RZ, 0xc0, !PT ;  /* 0x000000701d1d7812 */ /* 0x000fe200078ec0ff */
[----:B------:R-:W-:Y:S01]  /*2dca0*/  BAR.SYNC.DEFER_BLOCKING 0x0 ;  /* 0x0000000000007b1d */ /* 0x000fe20000010000 */
[----:B---3--:R-:W-:Y:S02]  /*2dcb0*/  FSEL R3, R3, -INF , P4 ;  /* 0xff80000003037808 */ /* 0x008fe40002000000 */
[----:B------:R-:W-:-:S03]  /*2dcc0*/  FSEL R2, R2, -INF , P5 ;  /* 0xff80000002027808 */ /* 0x000fc60002800000 */
[----:B------:R-:W-:Y:S02]  /*2dcd0*/  FFMA R5, R3, 0.69314718246459960938, R25 ;  /* 0x3f31721803057823 */ /* 0x000fe40000000019 */
[----:B------:R-:W-:-:S05]  /*2dce0*/  FFMA R6, R2, 0.69314718246459960938, R13 ;  /* 0x3f31721802067823 */ /* 0x000fca000000000d */
[----:B------:R2:W-:Y:S04]  /*2dcf0*/  STS.128 [R29], R4 ;  /* 0x000000041d007388 */ /* 0x0005e80000000c00 */
[----:B------:R-:W-:Y:S06]  /*2dd00*/  BAR.SYNC.DEFER_BLOCKING 0x0 ;  /* 0x0000000000007b1d */ /* 0x000fec0000010000 */
[----:B------:R-:W-:Y:S05]  /*2dd10*/  @P0 EXIT ;  /* 0x000000000000094d */ /* 0x000fea0003800000 */
[----:B--2---:R-:W2:Y:S04]  /*2dd20*/  LDL.LU R20, [R1+0x310] ;  /* 0x0003100001147983 */ /* 0x004ea80000300800 */
[----:B------:R-:W0:Y:S04]  /*2dd30*/  S2R R29, SR_TID.X ;  /* 0x00000000001d7919 */ /* 0x000e280000002100 */
[----:B------:R-:W1:Y:S01]  /*2dd40*/  S2R R16, SR_CTAID.Y ;  /* 0x0000000000107919 */ /* 0x000e620000002600 */
[----:B0-----:R-:W-:-:S03]  /*2dd50*/  LOP3.LUT R24, R29, 0x1f, RZ, 0xc0, !PT ;  /* 0x0000001f1d187812 */ /* 0x001fc600078ec0ff */
[----:B------:R-:W0:Y:S01]  /*2dd60*/  S2R R29, SR_CTAID.X ;  /* 0x00000000001d7919 */ /* 0x000e220000002500 */
[----:B-1----:R-:W-:-:S05]  /*2dd70*/  IMAD R0, R16, c[0x0][0x1cc], RZ ;  /* 0x0000730010007a24 */ /* 0x002fca00078e02ff */
[C---:B------:R-:W-:Y:S01]  /*2dd80*/  SHF.L.U32 R2, R0.reuse, 0x2, RZ ;  /* 0x0000000200027819 */ /* 0x040fe200000006ff */
[----:B------:R-:W-:Y:S01]  /*2dd90*/  IMAD.HI R0, R0, 0x4, RZ ;  /* 0x0000000400007827 */ /* 0x000fe200078e02ff */
[----:B0-----:R-:W-:-:S04]  /*2dda0*/  LEA R29, R29, R24, 0x5 ;  /* 0x000000181d1d7211 */ /* 0x001fc800078e28ff */
[C---:B------:R-:W-:Y:S01]  /*2ddb0*/  SHF.L.U32 R3, R29.reuse, 0x2, RZ ;  /* 0x000000021d037819 */ /* 0x040fe200000006ff */
[----:B------:R-:W-:-:S03]  /*2ddc0*/  IMAD.HI R5, R29, 0x4, RZ ;  /* 0x000000041d057827 */ /* 0x000fc600078e02ff */
[----:B------:R-:W-:-:S04]  /*2ddd0*/  IADD3 R2, P0, P1, R3, c[0x0][0x180], R2 ;  /* 0x0000600003027a10 */ /* 0x000fc8000791e002 */
[----:B------:R-:W-:Y:S01]  /*2dde0*/  IADD3.X R3, R5, c[0x0][0x184], R0, P0, P1 ;  /* 0x0000610005037a10 */ /* 0x000fe200007e2400 */
[----:B--2---:R-:W0:Y:S04]  /*2ddf0*/  LDS R7, [R20] ;  /* 0x0000000014077984 */ /* 0x004e280000000800 */
[----:B0-----:R-:W-:Y:S01]  /*2de00*/  STG.E [R2.64], R7 ;  /* 0x0000000702007986 */ /* 0x001fe2000c101904 */
[----:B------:R-:W-:Y:S05]  /*2de10*/  EXIT ;  /* 0x000000000000794d */ /* 0x000fea0003800000 */
.L_x_2:
[----:B------:R-:W-:-:S00]  /*2de20*/  BRA `(.L_x_2) ;  /* 0xfffffff000007947 */ /* 0x000fc0000383ffff */
[----:B------:R-:W-:-:S00]  /*2de30*/  NOP ;  /* 0x0000000000007918 */ /* 0x000fc00000000000 */
        /* <DEDUP_REMOVED lines=12> */
.L_x_3:


//--------------------- .nv.global.init           --------------------------
	.section	.nv.global.init,"aw",@progbits
.nv.global.init:
	.type		_$_str,@object
	.size		_$_str,(.L_0 - _$_str)
_$_str:
        /*0000*/ 	.byte	0x5f, 0x5f, 0x43, 0x55, 0x44, 0x41, 0x5f, 0x46, 0x54, 0x5a, 0x00
.L_0:


//--------------------- .nv.shared.attn_fwd       --------------------------
	.section	.nv.shared.attn_fwd,"aw",@nobits
	.sectionflags	@""
	.align	16
